//
// Generated by NVIDIA NVVM Compiler
//
// Compiler Build ID: CL-36424714
// Cuda compilation tools, release 13.0, V13.0.88
// Based on NVVM 20.0.0
//

.version 9.0
.target sm_100
.address_size 64

	// .globl	copy
.const .align 4 .f32 PI = 0f40490FEB;
.const .align 4 .f32 E = 0f402DF854;
.const .align 4 .f32 HALF_C = 0f3C8EFA41;
.const .align 4 .f32 sqrt2 = 0f3FB504F3;
.const .align 4 .f32 sqrt3 = 0f3FDDB3D7;
.global .align 4 .b8 __cudart_i2opi_f[24] = {65, 144, 67, 60, 153, 149, 98, 219, 192, 221, 52, 245, 209, 87, 39, 252, 41, 21, 68, 78, 110, 131, 249, 162};

.visible .entry copy(
	.param .u64 .ptr .align 1 copy_param_0,
	.param .u64 .ptr .align 1 copy_param_1,
	.param .u64 .ptr .align 1 copy_param_2,
	.param .u64 .ptr .align 1 copy_param_3,
	.param .u64 .ptr .align 1 copy_param_4,
	.param .u64 .ptr .align 1 copy_param_5,
	.param .u64 .ptr .align 1 copy_param_6,
	.param .u64 .ptr .align 1 copy_param_7,
	.param .u64 .ptr .align 1 copy_param_8,
	.param .u64 .ptr .align 1 copy_param_9,
	.param .u64 .ptr .align 1 copy_param_10,
	.param .u64 .ptr .align 1 copy_param_11,
	.param .u64 .ptr .align 1 copy_param_12,
	.param .u64 .ptr .align 1 copy_param_13,
	.param .u64 .ptr .align 1 copy_param_14,
	.param .u64 .ptr .align 1 copy_param_15,
	.param .u64 .ptr .align 1 copy_param_16,
	.param .u64 .ptr .align 1 copy_param_17,
	.param .u64 .ptr .align 1 copy_param_18,
	.param .u64 .ptr .align 1 copy_param_19
)
{
	.reg .pred 	%p<4>;
	.reg .b32 	%r<31>;
	.reg .b32 	%f<16>;
	.reg .b64 	%rd<167>;

	ld.param.u64 	%rd17, [copy_param_0];
	ld.param.u64 	%rd3, [copy_param_6];
	ld.param.u64 	%rd4, [copy_param_7];
	ld.param.u64 	%rd5, [copy_param_8];
	ld.param.u64 	%rd7, [copy_param_10];
	ld.param.u64 	%rd8, [copy_param_11];
	ld.param.u64 	%rd9, [copy_param_12];
	ld.param.u64 	%rd10, [copy_param_13];
	ld.param.u64 	%rd11, [copy_param_14];
	ld.param.u64 	%rd12, [copy_param_15];
	ld.param.u64 	%rd13, [copy_param_16];
	ld.param.u64 	%rd15, [copy_param_18];
	ld.param.u64 	%rd16, [copy_param_19];
	cvta.to.global.u64 	%rd18, %rd17;
	mov.u32 	%r5, %tid.x;
	mov.u32 	%r6, %tid.y;
	mov.u32 	%r7, %ntid.x;
	mov.u32 	%r8, %tid.z;
	mov.u32 	%r9, %ntid.y;
	mov.u32 	%r10, %ctaid.x;
	mov.u32 	%r11, %ctaid.y;
	mov.u32 	%r12, %nctaid.x;
	mov.u32 	%r13, %ctaid.z;
	mov.u32 	%r14, %nctaid.y;
	mad.lo.s32 	%r15, %r14, %r13, %r11;
	mad.lo.s32 	%r16, %r15, %r12, %r10;
	mul.lo.s32 	%r17, %r7, %r9;
	mov.u32 	%r18, %ntid.z;
	mul.lo.s32 	%r19, %r17, %r18;
	mad.lo.s32 	%r20, %r9, %r8, %r6;
	mad.lo.s32 	%r21, %r20, %r7, %r5;
	mad.lo.s32 	%r1, %r19, %r16, %r21;
	ld.global.u32 	%r22, [%rd18];
	ld.global.u32 	%r23, [%rd18+4];
	mul.lo.s32 	%r24, %r23, %r22;
	ld.global.u32 	%r25, [%rd18+8];
	mul.lo.s32 	%r26, %r24, %r25;
	div.s32 	%r27, %r1, %r22;
	mul.lo.s32 	%r28, %r27, %r22;
	sub.s32 	%r2, %r1, %r28;
	div.s32 	%r29, %r27, %r23;
	mul.lo.s32 	%r30, %r29, %r23;
	sub.s32 	%r3, %r27, %r30;
	rem.s32 	%r4, %r29, %r25;
	setp.ge.s32 	%p1, %r1, %r26;
	@%p1 bra 	$L__BB0_6;
	setp.ne.s32 	%p2, %r1, 0;
	@%p2 bra 	$L__BB0_3;
	ld.param.u64 	%rd163, [copy_param_1];
	cvta.to.global.u64 	%rd19, %rd9;
	cvta.to.global.u64 	%rd20, %rd163;
	ld.global.f32 	%f1, [%rd20];
	ld.global.f32 	%f2, [%rd19];
	add.f32 	%f3, %f1, %f2;
	st.global.f32 	[%rd19], %f3;
	ld.global.f32 	%f4, [%rd20+4];
	ld.global.f32 	%f5, [%rd19+4];
	add.f32 	%f6, %f4, %f5;
	st.global.f32 	[%rd19+4], %f6;
$L__BB0_3:
	setp.ne.s32 	%p3, %r4, 0;
	@%p3 bra 	$L__BB0_5;
	ld.param.u64 	%rd164, [copy_param_5];
	cvta.to.global.u64 	%rd21, %rd164;
	mul.wide.u32 	%rd22, %r2, 8;
	add.s64 	%rd23, %rd21, %rd22;
	ld.global.u64 	%rd24, [%rd23];
	cvta.to.global.u64 	%rd25, %rd24;
	mul.wide.u32 	%rd26, %r3, 4;
	add.s64 	%rd27, %rd25, %rd26;
	ld.global.f32 	%f7, [%rd27];
	cvta.to.global.u64 	%rd28, %rd10;
	add.s64 	%rd29, %rd28, %rd22;
	ld.global.u64 	%rd30, [%rd29];
	cvta.to.global.u64 	%rd31, %rd30;
	add.s64 	%rd32, %rd31, %rd26;
	st.global.f32 	[%rd32], %f7;
	cvta.to.global.u64 	%rd33, %rd3;
	add.s64 	%rd34, %rd33, %rd22;
	ld.global.u64 	%rd35, [%rd34];
	cvta.to.global.u64 	%rd36, %rd35;
	add.s64 	%rd37, %rd36, %rd26;
	ld.global.f32 	%f8, [%rd37];
	cvta.to.global.u64 	%rd38, %rd11;
	add.s64 	%rd39, %rd38, %rd22;
	ld.global.u64 	%rd40, [%rd39];
	cvta.to.global.u64 	%rd41, %rd40;
	add.s64 	%rd42, %rd41, %rd26;
	st.global.f32 	[%rd42], %f8;
$L__BB0_5:
	ld.param.u64 	%rd166, [copy_param_17];
	ld.param.u64 	%rd165, [copy_param_9];
	cvta.to.global.u64 	%rd43, %rd4;
	mul.wide.u32 	%rd44, %r2, 8;
	add.s64 	%rd45, %rd43, %rd44;
	ld.global.u64 	%rd46, [%rd45];
	cvta.to.global.u64 	%rd47, %rd46;
	mul.wide.u32 	%rd48, %r3, 8;
	add.s64 	%rd49, %rd47, %rd48;
	ld.global.u64 	%rd50, [%rd49];
	cvta.to.global.u64 	%rd51, %rd50;
	mul.wide.u32 	%rd52, %r4, 4;
	add.s64 	%rd53, %rd51, %rd52;
	ld.global.f32 	%f9, [%rd53];
	cvta.to.global.u64 	%rd54, %rd12;
	add.s64 	%rd55, %rd54, %rd44;
	ld.global.u64 	%rd56, [%rd55];
	cvta.to.global.u64 	%rd57, %rd56;
	add.s64 	%rd58, %rd57, %rd48;
	ld.global.u64 	%rd59, [%rd58];
	cvta.to.global.u64 	%rd60, %rd59;
	add.s64 	%rd61, %rd60, %rd52;
	st.global.f32 	[%rd61], %f9;
	cvta.to.global.u64 	%rd62, %rd5;
	add.s64 	%rd63, %rd62, %rd44;
	ld.global.u64 	%rd64, [%rd63];
	cvta.to.global.u64 	%rd65, %rd64;
	add.s64 	%rd66, %rd65, %rd48;
	ld.global.u64 	%rd67, [%rd66];
	cvta.to.global.u64 	%rd68, %rd67;
	add.s64 	%rd69, %rd68, %rd52;
	ld.global.f32 	%f10, [%rd69];
	cvta.to.global.u64 	%rd70, %rd13;
	add.s64 	%rd71, %rd70, %rd44;
	ld.global.u64 	%rd72, [%rd71];
	cvta.to.global.u64 	%rd73, %rd72;
	add.s64 	%rd74, %rd73, %rd48;
	ld.global.u64 	%rd75, [%rd74];
	cvta.to.global.u64 	%rd76, %rd75;
	add.s64 	%rd77, %rd76, %rd52;
	st.global.f32 	[%rd77], %f10;
	cvta.to.global.u64 	%rd78, %rd165;
	add.s64 	%rd79, %rd78, %rd44;
	ld.global.u64 	%rd80, [%rd79];
	cvta.to.global.u64 	%rd81, %rd80;
	add.s64 	%rd82, %rd81, %rd48;
	ld.global.u64 	%rd83, [%rd82];
	cvta.to.global.u64 	%rd84, %rd83;
	add.s64 	%rd85, %rd84, %rd52;
	ld.global.f32 	%f11, [%rd85];
	cvta.to.global.u64 	%rd86, %rd166;
	add.s64 	%rd87, %rd86, %rd44;
	ld.global.u64 	%rd88, [%rd87];
	cvta.to.global.u64 	%rd89, %rd88;
	add.s64 	%rd90, %rd89, %rd48;
	ld.global.u64 	%rd91, [%rd90];
	cvta.to.global.u64 	%rd92, %rd91;
	add.s64 	%rd93, %rd92, %rd52;
	st.global.f32 	[%rd93], %f11;
	cvta.to.global.u64 	%rd94, %rd7;
	add.s64 	%rd95, %rd94, %rd44;
	ld.global.u64 	%rd96, [%rd95];
	cvta.to.global.u64 	%rd97, %rd96;
	add.s64 	%rd98, %rd97, %rd48;
	ld.global.u64 	%rd99, [%rd98];
	cvta.to.global.u64 	%rd100, %rd99;
	add.s64 	%rd101, %rd100, %rd52;
	ld.global.f32 	%f12, [%rd101];
	cvta.to.global.u64 	%rd102, %rd15;
	add.s64 	%rd103, %rd102, %rd44;
	ld.global.u64 	%rd104, [%rd103];
	cvta.to.global.u64 	%rd105, %rd104;
	add.s64 	%rd106, %rd105, %rd48;
	ld.global.u64 	%rd107, [%rd106];
	cvta.to.global.u64 	%rd108, %rd107;
	add.s64 	%rd109, %rd108, %rd52;
	st.global.f32 	[%rd109], %f12;
	cvta.to.global.u64 	%rd110, %rd8;
	add.s64 	%rd111, %rd110, %rd44;
	ld.global.u64 	%rd112, [%rd111];
	cvta.to.global.u64 	%rd113, %rd112;
	add.s64 	%rd114, %rd113, %rd48;
	ld.global.u64 	%rd115, [%rd114];
	cvta.to.global.u64 	%rd116, %rd115;
	mul.wide.u32 	%rd117, %r4, 8;
	add.s64 	%rd118, %rd116, %rd117;
	ld.global.u64 	%rd119, [%rd118];
	cvta.to.global.u64 	%rd120, %rd119;
	ld.global.f32 	%f13, [%rd120];
	cvta.to.global.u64 	%rd121, %rd16;
	add.s64 	%rd122, %rd121, %rd44;
	ld.global.u64 	%rd123, [%rd122];
	cvta.to.global.u64 	%rd124, %rd123;
	add.s64 	%rd125, %rd124, %rd48;
	ld.global.u64 	%rd126, [%rd125];
	cvta.to.global.u64 	%rd127, %rd126;
	add.s64 	%rd128, %rd127, %rd117;
	ld.global.u64 	%rd129, [%rd128];
	cvta.to.global.u64 	%rd130, %rd129;
	st.global.f32 	[%rd130], %f13;
	ld.global.u64 	%rd131, [%rd111];
	cvta.to.global.u64 	%rd132, %rd131;
	add.s64 	%rd133, %rd132, %rd48;
	ld.global.u64 	%rd134, [%rd133];
	cvta.to.global.u64 	%rd135, %rd134;
	add.s64 	%rd136, %rd135, %rd117;
	ld.global.u64 	%rd137, [%rd136];
	cvta.to.global.u64 	%rd138, %rd137;
	ld.global.f32 	%f14, [%rd138+4];
	ld.global.u64 	%rd139, [%rd122];
	cvta.to.global.u64 	%rd140, %rd139;
	add.s64 	%rd141, %rd140, %rd48;
	ld.global.u64 	%rd142, [%rd141];
	cvta.to.global.u64 	%rd143, %rd142;
	add.s64 	%rd144, %rd143, %rd117;
	ld.global.u64 	%rd145, [%rd144];
	cvta.to.global.u64 	%rd146, %rd145;
	st.global.f32 	[%rd146+4], %f14;
	ld.global.u64 	%rd147, [%rd111];
	cvta.to.global.u64 	%rd148, %rd147;
	add.s64 	%rd149, %rd148, %rd48;
	ld.global.u64 	%rd150, [%rd149];
	cvta.to.global.u64 	%rd151, %rd150;
	add.s64 	%rd152, %rd151, %rd117;
	ld.global.u64 	%rd153, [%rd152];
	cvta.to.global.u64 	%rd154, %rd153;
	ld.global.f32 	%f15, [%rd154+8];
	ld.global.u64 	%rd155, [%rd122];
	cvta.to.global.u64 	%rd156, %rd155;
	add.s64 	%rd157, %rd156, %rd48;
	ld.global.u64 	%rd158, [%rd157];
	cvta.to.global.u64 	%rd159, %rd158;
	add.s64 	%rd160, %rd159, %rd117;
	ld.global.u64 	%rd161, [%rd160];
	cvta.to.global.u64 	%rd162, %rd161;
	st.global.f32 	[%rd162+8], %f15;
$L__BB0_6:
	ret;

}
	// .globl	calcWind
.visible .entry calcWind(
	.param .u64 .ptr .align 1 calcWind_param_0,
	.param .u64 .ptr .align 1 calcWind_param_1,
	.param .u64 .ptr .align 1 calcWind_param_2,
	.param .u64 .ptr .align 1 calcWind_param_3,
	.param .u64 .ptr .align 1 calcWind_param_4,
	.param .u64 .ptr .align 1 calcWind_param_5,
	.param .u64 .ptr .align 1 calcWind_param_6,
	.param .u64 .ptr .align 1 calcWind_param_7,
	.param .u64 .ptr .align 1 calcWind_param_8,
	.param .u64 .ptr .align 1 calcWind_param_9
)
{
	.local .align 4 .b8 	__local_depot1[28];
	.reg .b64 	%SP;
	.reg .b64 	%SPL;
	.reg .pred 	%p<1059>;
	.reg .b32 	%r<5075>;
	.reg .b32 	%f<3128>;
	.reg .b64 	%rd<2340>;
	.reg .b64 	%fd<301>;

	mov.u64 	%SPL, __local_depot1;
	ld.param.u64 	%rd713, [calcWind_param_0];
	ld.param.u64 	%rd714, [calcWind_param_4];
	ld.param.u64 	%rd715, [calcWind_param_5];
	cvta.to.global.u64 	%rd1, %rd714;
	cvta.to.global.u64 	%rd2, %rd715;
	cvta.to.global.u64 	%rd3, %rd713;
	add.u64 	%rd4, %SPL, 0;
	add.u64 	%rd5, %SPL, 0;
	add.u64 	%rd6, %SPL, 0;
	add.u64 	%rd7, %SPL, 0;
	add.u64 	%rd8, %SPL, 0;
	add.u64 	%rd9, %SPL, 0;
	add.u64 	%rd10, %SPL, 0;
	add.u64 	%rd11, %SPL, 0;
	add.u64 	%rd12, %SPL, 0;
	add.u64 	%rd13, %SPL, 0;
	add.u64 	%rd14, %SPL, 0;
	add.u64 	%rd15, %SPL, 0;
	add.u64 	%rd16, %SPL, 0;
	add.u64 	%rd17, %SPL, 0;
	add.u64 	%rd18, %SPL, 0;
	add.u64 	%rd19, %SPL, 0;
	add.u64 	%rd20, %SPL, 0;
	add.u64 	%rd21, %SPL, 0;
	add.u64 	%rd22, %SPL, 0;
	add.u64 	%rd23, %SPL, 0;
	add.u64 	%rd24, %SPL, 0;
	add.u64 	%rd25, %SPL, 0;
	add.u64 	%rd26, %SPL, 0;
	add.u64 	%rd27, %SPL, 0;
	add.u64 	%rd28, %SPL, 0;
	add.u64 	%rd29, %SPL, 0;
	add.u64 	%rd30, %SPL, 0;
	add.u64 	%rd31, %SPL, 0;
	add.u64 	%rd32, %SPL, 0;
	add.u64 	%rd33, %SPL, 0;
	add.u64 	%rd34, %SPL, 0;
	add.u64 	%rd35, %SPL, 0;
	add.u64 	%rd36, %SPL, 0;
	add.u64 	%rd37, %SPL, 0;
	add.u64 	%rd38, %SPL, 0;
	add.u64 	%rd39, %SPL, 0;
	add.u64 	%rd40, %SPL, 0;
	add.u64 	%rd41, %SPL, 0;
	add.u64 	%rd42, %SPL, 0;
	add.u64 	%rd43, %SPL, 0;
	add.u64 	%rd44, %SPL, 0;
	add.u64 	%rd45, %SPL, 0;
	add.u64 	%rd46, %SPL, 0;
	add.u64 	%rd47, %SPL, 0;
	add.u64 	%rd48, %SPL, 0;
	add.u64 	%rd49, %SPL, 0;
	add.u64 	%rd50, %SPL, 0;
	add.u64 	%rd51, %SPL, 0;
	add.u64 	%rd52, %SPL, 0;
	add.u64 	%rd53, %SPL, 0;
	add.u64 	%rd54, %SPL, 0;
	add.u64 	%rd55, %SPL, 0;
	add.u64 	%rd56, %SPL, 0;
	add.u64 	%rd57, %SPL, 0;
	add.u64 	%rd58, %SPL, 0;
	add.u64 	%rd59, %SPL, 0;
	add.u64 	%rd60, %SPL, 0;
	add.u64 	%rd61, %SPL, 0;
	add.u64 	%rd62, %SPL, 0;
	add.u64 	%rd63, %SPL, 0;
	add.u64 	%rd64, %SPL, 0;
	add.u64 	%rd65, %SPL, 0;
	add.u64 	%rd66, %SPL, 0;
	add.u64 	%rd67, %SPL, 0;
	mov.u32 	%r1734, %tid.x;
	mov.u32 	%r1735, %tid.y;
	mov.u32 	%r1736, %ntid.x;
	mov.u32 	%r1737, %tid.z;
	mov.u32 	%r1738, %ntid.y;
	mov.u32 	%r1739, %ctaid.x;
	mov.u32 	%r1740, %ctaid.y;
	mov.u32 	%r1741, %nctaid.x;
	mov.u32 	%r1742, %ctaid.z;
	mov.u32 	%r1743, %nctaid.y;
	mad.lo.s32 	%r1744, %r1743, %r1742, %r1740;
	mad.lo.s32 	%r1745, %r1744, %r1741, %r1739;
	mul.lo.s32 	%r1746, %r1736, %r1738;
	mov.u32 	%r1747, %ntid.z;
	mul.lo.s32 	%r1748, %r1746, %r1747;
	mad.lo.s32 	%r1749, %r1738, %r1737, %r1735;
	mad.lo.s32 	%r1750, %r1749, %r1736, %r1734;
	mad.lo.s32 	%r1, %r1748, %r1745, %r1750;
	ld.global.u32 	%r2, [%rd3];
	ld.global.u32 	%r3, [%rd3+4];
	mul.lo.s32 	%r1751, %r3, %r2;
	ld.global.u32 	%r4, [%rd3+8];
	mul.lo.s32 	%r1752, %r1751, %r4;
	setp.ge.s32 	%p1, %r1, %r1752;
	@%p1 bra 	$L__BB1_1050;
	div.s32 	%r1753, %r1, %r2;
	mul.lo.s32 	%r1754, %r1753, %r2;
	sub.s32 	%r5, %r1, %r1754;
	div.s32 	%r1755, %r1753, %r3;
	mul.lo.s32 	%r1756, %r1755, %r3;
	sub.s32 	%r6, %r1753, %r1756;
	rem.s32 	%r7, %r1755, %r4;
	cvt.rn.f64.s32 	%fd1, %r3;
	cvt.rn.f64.s32 	%fd10, %r5;
	mul.f64 	%fd11, %fd10, 0d4066800000000000;
	cvt.rn.f64.s32 	%fd2, %r2;
	div.rn.f64 	%fd12, %fd11, %fd2;
	cvt.rn.f32.f64 	%f612, %fd12;
	cvt.rn.f32.s32 	%f613, %r7;
	cvt.rn.f32.s32 	%f1, %r4;
	mul.f32 	%f2, %f613, 0f41480000;
	div.rn.f32 	%f614, %f2, %f1;
	add.f32 	%f615, %f614, 0fBF000000;
	add.f32 	%f3, %f615, 0f45C71800;
	ld.const.f32 	%f4, [HALF_C];
	mul.f32 	%f5, %f4, %f612;
	mul.f32 	%f616, %f5, 0f3F22F983;
	cvt.rni.s32.f32 	%r4718, %f616;
	cvt.rn.f32.s32 	%f617, %r4718;
	fma.rn.f32 	%f618, %f617, 0fBFC90FDA, %f5;
	fma.rn.f32 	%f619, %f617, 0fB3A22168, %f618;
	fma.rn.f32 	%f3033, %f617, 0fA7C234C5, %f619;
	abs.f32 	%f7, %f5;
	setp.ltu.f32 	%p2, %f7, 0f47CE4780;
	mov.u32 	%r4546, %r4718;
	mov.f32 	%f2990, %f3033;
	@%p2 bra 	$L__BB1_9;
	setp.neu.f32 	%p3, %f7, 0f7F800000;
	@%p3 bra 	$L__BB1_4;
	mov.f32 	%f622, 0f00000000;
	mul.rn.f32 	%f2990, %f5, %f622;
	mov.b32 	%r4546, 0;
	bra.uni 	$L__BB1_9;
$L__BB1_4:
	mov.b32 	%r9, %f5;
	shl.b32 	%r1758, %r9, 8;
	or.b32  	%r10, %r1758, -2147483648;
	mov.b64 	%rd2086, 0;
	mov.b32 	%r4543, 0;
	mov.u64 	%rd2084, __cudart_i2opi_f;
	mov.u64 	%rd2085, %rd67;
$L__BB1_5:
	.pragma "nounroll";
	ld.global.nc.u32 	%r1759, [%rd2084];
	mad.wide.u32 	%rd782, %r1759, %r10, %rd2086;
	shr.u64 	%rd2086, %rd782, 32;
	st.local.u32 	[%rd2085], %rd782;
	add.s32 	%r4543, %r4543, 1;
	add.s64 	%rd2085, %rd2085, 4;
	add.s64 	%rd2084, %rd2084, 4;
	setp.ne.s32 	%p4, %r4543, 6;
	@%p4 bra 	$L__BB1_5;
	shr.u32 	%r1760, %r9, 23;
	st.local.u32 	[%rd67+24], %rd2086;
	and.b32  	%r13, %r1760, 31;
	and.b32  	%r1761, %r1760, 224;
	add.s32 	%r1762, %r1761, -128;
	shr.u32 	%r1763, %r1762, 5;
	mul.wide.u32 	%rd783, %r1763, 4;
	sub.s64 	%rd74, %rd67, %rd783;
	ld.local.u32 	%r4544, [%rd74+24];
	ld.local.u32 	%r4545, [%rd74+20];
	setp.eq.s32 	%p5, %r13, 0;
	@%p5 bra 	$L__BB1_8;
	shf.l.wrap.b32 	%r4544, %r4545, %r4544, %r13;
	ld.local.u32 	%r1764, [%rd74+16];
	shf.l.wrap.b32 	%r4545, %r1764, %r4545, %r13;
$L__BB1_8:
	shr.u32 	%r1765, %r4544, 30;
	shf.l.wrap.b32 	%r1766, %r4545, %r4544, 2;
	shl.b32 	%r1767, %r4545, 2;
	shr.u32 	%r1768, %r1766, 31;
	add.s32 	%r1769, %r1768, %r1765;
	neg.s32 	%r1770, %r1769;
	setp.lt.s32 	%p6, %r9, 0;
	selp.b32 	%r4546, %r1770, %r1769, %p6;
	xor.b32  	%r1771, %r1766, %r9;
	shr.s32 	%r1772, %r1766, 31;
	xor.b32  	%r1773, %r1772, %r1766;
	xor.b32  	%r1774, %r1772, %r1767;
	cvt.u64.u32 	%rd784, %r1773;
	shl.b64 	%rd785, %rd784, 32;
	cvt.u64.u32 	%rd786, %r1774;
	or.b64  	%rd787, %rd785, %rd786;
	cvt.rn.f64.s64 	%fd13, %rd787;
	mul.f64 	%fd14, %fd13, 0d3BF921FB54442D19;
	cvt.rn.f32.f64 	%f620, %fd14;
	neg.f32 	%f621, %f620;
	setp.lt.s32 	%p7, %r1771, 0;
	selp.f32 	%f2990, %f621, %f620, %p7;
$L__BB1_9:
	add.s32 	%r1776, %r4546, 1;
	mul.rn.f32 	%f623, %f2990, %f2990;
	and.b32  	%r1777, %r4546, 1;
	setp.eq.b32 	%p9, %r1777, 1;
	selp.f32 	%f624, %f2990, 0f3F800000, %p9;
	fma.rn.f32 	%f625, %f623, %f624, 0f00000000;
	fma.rn.f32 	%f626, %f623, 0f37CBAC00, 0fBAB607ED;
	selp.f32 	%f627, 0fB94D4153, %f626, %p9;
	selp.f32 	%f628, 0f3C0885E4, 0f3D2AAABB, %p9;
	fma.rn.f32 	%f629, %f627, %f623, %f628;
	selp.f32 	%f630, 0fBE2AAAA8, 0fBEFFFFFF, %p9;
	fma.rn.f32 	%f631, %f629, %f623, %f630;
	fma.rn.f32 	%f632, %f631, %f625, %f624;
	and.b32  	%r1778, %r1776, 2;
	setp.eq.s32 	%p10, %r1778, 0;
	mov.f32 	%f633, 0f00000000;
	sub.f32 	%f634, %f633, %f632;
	selp.f32 	%f11, %f632, %f634, %p10;
	mov.u32 	%r4550, %r4718;
	mov.f32 	%f2991, %f3033;
	@%p2 bra 	$L__BB1_17;
	setp.neu.f32 	%p11, %f7, 0f7F800000;
	@%p11 bra 	$L__BB1_12;
	mov.f32 	%f637, 0f00000000;
	mul.rn.f32 	%f2991, %f5, %f637;
	mov.b32 	%r4550, 0;
	bra.uni 	$L__BB1_17;
$L__BB1_12:
	mov.b32 	%r22, %f5;
	shl.b32 	%r1780, %r22, 8;
	or.b32  	%r23, %r1780, -2147483648;
	mov.b64 	%rd2089, 0;
	mov.b32 	%r4547, 0;
	mov.u64 	%rd2087, __cudart_i2opi_f;
	mov.u64 	%rd2088, %rd67;
$L__BB1_13:
	.pragma "nounroll";
	ld.global.nc.u32 	%r1781, [%rd2087];
	mad.wide.u32 	%rd790, %r1781, %r23, %rd2089;
	shr.u64 	%rd2089, %rd790, 32;
	st.local.u32 	[%rd2088], %rd790;
	add.s32 	%r4547, %r4547, 1;
	add.s64 	%rd2088, %rd2088, 4;
	add.s64 	%rd2087, %rd2087, 4;
	setp.ne.s32 	%p12, %r4547, 6;
	@%p12 bra 	$L__BB1_13;
	shr.u32 	%r1782, %r22, 23;
	st.local.u32 	[%rd67+24], %rd2089;
	and.b32  	%r26, %r1782, 31;
	and.b32  	%r1783, %r1782, 224;
	add.s32 	%r1784, %r1783, -128;
	shr.u32 	%r1785, %r1784, 5;
	mul.wide.u32 	%rd791, %r1785, 4;
	sub.s64 	%rd81, %rd67, %rd791;
	ld.local.u32 	%r4548, [%rd81+24];
	ld.local.u32 	%r4549, [%rd81+20];
	setp.eq.s32 	%p13, %r26, 0;
	@%p13 bra 	$L__BB1_16;
	shf.l.wrap.b32 	%r4548, %r4549, %r4548, %r26;
	ld.local.u32 	%r1786, [%rd81+16];
	shf.l.wrap.b32 	%r4549, %r1786, %r4549, %r26;
$L__BB1_16:
	shr.u32 	%r1787, %r4548, 30;
	shf.l.wrap.b32 	%r1788, %r4549, %r4548, 2;
	shl.b32 	%r1789, %r4549, 2;
	shr.u32 	%r1790, %r1788, 31;
	add.s32 	%r1791, %r1790, %r1787;
	neg.s32 	%r1792, %r1791;
	setp.lt.s32 	%p14, %r22, 0;
	selp.b32 	%r4550, %r1792, %r1791, %p14;
	xor.b32  	%r1793, %r1788, %r22;
	shr.s32 	%r1794, %r1788, 31;
	xor.b32  	%r1795, %r1794, %r1788;
	xor.b32  	%r1796, %r1794, %r1789;
	cvt.u64.u32 	%rd792, %r1795;
	shl.b64 	%rd793, %rd792, 32;
	cvt.u64.u32 	%rd794, %r1796;
	or.b64  	%rd795, %rd793, %rd794;
	cvt.rn.f64.s64 	%fd15, %rd795;
	mul.f64 	%fd16, %fd15, 0d3BF921FB54442D19;
	cvt.rn.f32.f64 	%f635, %fd16;
	neg.f32 	%f636, %f635;
	setp.lt.s32 	%p15, %r1793, 0;
	selp.f32 	%f2991, %f636, %f635, %p15;
$L__BB1_17:
	mul.rn.f32 	%f638, %f2991, %f2991;
	and.b32  	%r1798, %r4550, 1;
	setp.eq.b32 	%p17, %r1798, 1;
	selp.f32 	%f639, 0f3F800000, %f2991, %p17;
	fma.rn.f32 	%f640, %f638, %f639, 0f00000000;
	fma.rn.f32 	%f641, %f638, 0f37CBAC00, 0fBAB607ED;
	selp.f32 	%f642, %f641, 0fB94D4153, %p17;
	selp.f32 	%f643, 0f3D2AAABB, 0f3C0885E4, %p17;
	fma.rn.f32 	%f644, %f642, %f638, %f643;
	selp.f32 	%f645, 0fBEFFFFFF, 0fBE2AAAA8, %p17;
	fma.rn.f32 	%f646, %f644, %f638, %f645;
	fma.rn.f32 	%f647, %f646, %f640, %f639;
	and.b32  	%r1799, %r4550, 2;
	setp.eq.s32 	%p18, %r1799, 0;
	mov.f32 	%f648, 0f00000000;
	sub.f32 	%f649, %f648, %f647;
	selp.f32 	%f650, %f647, %f649, %p18;
	mul.f32 	%f651, %f650, 0f00000000;
	fma.rn.f32 	%f15, %f3, %f11, %f651;
	mov.u32 	%r4554, %r4718;
	mov.f32 	%f2992, %f3033;
	@%p2 bra 	$L__BB1_25;
	setp.neu.f32 	%p19, %f7, 0f7F800000;
	@%p19 bra 	$L__BB1_20;
	mov.f32 	%f654, 0f00000000;
	mul.rn.f32 	%f2992, %f5, %f654;
	mov.b32 	%r4554, 0;
	bra.uni 	$L__BB1_25;
$L__BB1_20:
	mov.b32 	%r35, %f5;
	shl.b32 	%r1801, %r35, 8;
	or.b32  	%r36, %r1801, -2147483648;
	mov.b64 	%rd2092, 0;
	mov.b32 	%r4551, 0;
	mov.u64 	%rd2090, __cudart_i2opi_f;
	mov.u64 	%rd2091, %rd67;
$L__BB1_21:
	.pragma "nounroll";
	ld.global.nc.u32 	%r1802, [%rd2090];
	mad.wide.u32 	%rd798, %r1802, %r36, %rd2092;
	shr.u64 	%rd2092, %rd798, 32;
	st.local.u32 	[%rd2091], %rd798;
	add.s32 	%r4551, %r4551, 1;
	add.s64 	%rd2091, %rd2091, 4;
	add.s64 	%rd2090, %rd2090, 4;
	setp.ne.s32 	%p20, %r4551, 6;
	@%p20 bra 	$L__BB1_21;
	shr.u32 	%r1803, %r35, 23;
	st.local.u32 	[%rd67+24], %rd2092;
	and.b32  	%r39, %r1803, 31;
	and.b32  	%r1804, %r1803, 224;
	add.s32 	%r1805, %r1804, -128;
	shr.u32 	%r1806, %r1805, 5;
	mul.wide.u32 	%rd799, %r1806, 4;
	sub.s64 	%rd88, %rd67, %rd799;
	ld.local.u32 	%r4552, [%rd88+24];
	ld.local.u32 	%r4553, [%rd88+20];
	setp.eq.s32 	%p21, %r39, 0;
	@%p21 bra 	$L__BB1_24;
	shf.l.wrap.b32 	%r4552, %r4553, %r4552, %r39;
	ld.local.u32 	%r1807, [%rd88+16];
	shf.l.wrap.b32 	%r4553, %r1807, %r4553, %r39;
$L__BB1_24:
	shr.u32 	%r1808, %r4552, 30;
	shf.l.wrap.b32 	%r1809, %r4553, %r4552, 2;
	shl.b32 	%r1810, %r4553, 2;
	shr.u32 	%r1811, %r1809, 31;
	add.s32 	%r1812, %r1811, %r1808;
	neg.s32 	%r1813, %r1812;
	setp.lt.s32 	%p22, %r35, 0;
	selp.b32 	%r4554, %r1813, %r1812, %p22;
	xor.b32  	%r1814, %r1809, %r35;
	shr.s32 	%r1815, %r1809, 31;
	xor.b32  	%r1816, %r1815, %r1809;
	xor.b32  	%r1817, %r1815, %r1810;
	cvt.u64.u32 	%rd800, %r1816;
	shl.b64 	%rd801, %rd800, 32;
	cvt.u64.u32 	%rd802, %r1817;
	or.b64  	%rd803, %rd801, %rd802;
	cvt.rn.f64.s64 	%fd17, %rd803;
	mul.f64 	%fd18, %fd17, 0d3BF921FB54442D19;
	cvt.rn.f32.f64 	%f652, %fd18;
	neg.f32 	%f653, %f652;
	setp.lt.s32 	%p23, %r1814, 0;
	selp.f32 	%f2992, %f653, %f652, %p23;
$L__BB1_25:
	mul.rn.f32 	%f655, %f2992, %f2992;
	and.b32  	%r1819, %r4554, 1;
	setp.eq.b32 	%p25, %r1819, 1;
	selp.f32 	%f656, 0f3F800000, %f2992, %p25;
	fma.rn.f32 	%f657, %f655, %f656, 0f00000000;
	fma.rn.f32 	%f658, %f655, 0f37CBAC00, 0fBAB607ED;
	selp.f32 	%f659, %f658, 0fB94D4153, %p25;
	selp.f32 	%f660, 0f3D2AAABB, 0f3C0885E4, %p25;
	fma.rn.f32 	%f661, %f659, %f655, %f660;
	selp.f32 	%f662, 0fBEFFFFFF, 0fBE2AAAA8, %p25;
	fma.rn.f32 	%f663, %f661, %f655, %f662;
	fma.rn.f32 	%f664, %f663, %f657, %f656;
	and.b32  	%r1820, %r4554, 2;
	setp.eq.s32 	%p26, %r1820, 0;
	mov.f32 	%f665, 0f00000000;
	sub.f32 	%f666, %f665, %f664;
	selp.f32 	%f19, %f664, %f666, %p26;
	mov.u32 	%r4558, %r4718;
	mov.f32 	%f2993, %f3033;
	@%p2 bra 	$L__BB1_33;
	setp.neu.f32 	%p27, %f7, 0f7F800000;
	@%p27 bra 	$L__BB1_28;
	mov.f32 	%f669, 0f00000000;
	mul.rn.f32 	%f2993, %f5, %f669;
	mov.b32 	%r4558, 0;
	bra.uni 	$L__BB1_33;
$L__BB1_28:
	mov.b32 	%r48, %f5;
	shl.b32 	%r1822, %r48, 8;
	or.b32  	%r49, %r1822, -2147483648;
	mov.b64 	%rd2095, 0;
	mov.b32 	%r4555, 0;
	mov.u64 	%rd2093, __cudart_i2opi_f;
	mov.u64 	%rd2094, %rd67;
$L__BB1_29:
	.pragma "nounroll";
	ld.global.nc.u32 	%r1823, [%rd2093];
	mad.wide.u32 	%rd806, %r1823, %r49, %rd2095;
	shr.u64 	%rd2095, %rd806, 32;
	st.local.u32 	[%rd2094], %rd806;
	add.s32 	%r4555, %r4555, 1;
	add.s64 	%rd2094, %rd2094, 4;
	add.s64 	%rd2093, %rd2093, 4;
	setp.ne.s32 	%p28, %r4555, 6;
	@%p28 bra 	$L__BB1_29;
	shr.u32 	%r1824, %r48, 23;
	st.local.u32 	[%rd67+24], %rd2095;
	and.b32  	%r52, %r1824, 31;
	and.b32  	%r1825, %r1824, 224;
	add.s32 	%r1826, %r1825, -128;
	shr.u32 	%r1827, %r1826, 5;
	mul.wide.u32 	%rd807, %r1827, 4;
	sub.s64 	%rd95, %rd67, %rd807;
	ld.local.u32 	%r4556, [%rd95+24];
	ld.local.u32 	%r4557, [%rd95+20];
	setp.eq.s32 	%p29, %r52, 0;
	@%p29 bra 	$L__BB1_32;
	shf.l.wrap.b32 	%r4556, %r4557, %r4556, %r52;
	ld.local.u32 	%r1828, [%rd95+16];
	shf.l.wrap.b32 	%r4557, %r1828, %r4557, %r52;
$L__BB1_32:
	shr.u32 	%r1829, %r4556, 30;
	shf.l.wrap.b32 	%r1830, %r4557, %r4556, 2;
	shl.b32 	%r1831, %r4557, 2;
	shr.u32 	%r1832, %r1830, 31;
	add.s32 	%r1833, %r1832, %r1829;
	neg.s32 	%r1834, %r1833;
	setp.lt.s32 	%p30, %r48, 0;
	selp.b32 	%r4558, %r1834, %r1833, %p30;
	xor.b32  	%r1835, %r1830, %r48;
	shr.s32 	%r1836, %r1830, 31;
	xor.b32  	%r1837, %r1836, %r1830;
	xor.b32  	%r1838, %r1836, %r1831;
	cvt.u64.u32 	%rd808, %r1837;
	shl.b64 	%rd809, %rd808, 32;
	cvt.u64.u32 	%rd810, %r1838;
	or.b64  	%rd811, %rd809, %rd810;
	cvt.rn.f64.s64 	%fd19, %rd811;
	mul.f64 	%fd20, %fd19, 0d3BF921FB54442D19;
	cvt.rn.f32.f64 	%f667, %fd20;
	neg.f32 	%f668, %f667;
	setp.lt.s32 	%p31, %r1835, 0;
	selp.f32 	%f2993, %f668, %f667, %p31;
$L__BB1_33:
	add.s32 	%r1840, %r4558, 1;
	mul.rn.f32 	%f670, %f2993, %f2993;
	and.b32  	%r1841, %r4558, 1;
	setp.eq.b32 	%p32, %r1841, 1;
	selp.f32 	%f671, %f2993, 0f3F800000, %p32;
	fma.rn.f32 	%f672, %f670, %f671, 0f00000000;
	fma.rn.f32 	%f673, %f670, 0f37CBAC00, 0fBAB607ED;
	selp.f32 	%f674, 0fB94D4153, %f673, %p32;
	selp.f32 	%f675, 0f3C0885E4, 0f3D2AAABB, %p32;
	fma.rn.f32 	%f676, %f674, %f670, %f675;
	selp.f32 	%f677, 0fBE2AAAA8, 0fBEFFFFFF, %p32;
	fma.rn.f32 	%f678, %f676, %f670, %f677;
	fma.rn.f32 	%f679, %f678, %f672, %f671;
	and.b32  	%r1842, %r1840, 2;
	setp.eq.s32 	%p33, %r1842, 0;
	mov.f32 	%f680, 0f00000000;
	sub.f32 	%f681, %f680, %f679;
	selp.f32 	%f682, %f679, %f681, %p33;
	mul.f32 	%f683, %f682, 0f00000000;
	mul.f32 	%f684, %f3, %f19;
	sub.f32 	%f23, %f683, %f684;
	mov.f64 	%fd21, 0d0000000000000000;
	div.rn.f64 	%fd22, %fd21, %fd1;
	cvt.rn.f32.f64 	%f685, %fd22;
	mul.f32 	%f24, %f4, %f685;
	mul.f32 	%f686, %f24, 0f3F22F983;
	cvt.rni.s32.f32 	%r4766, %f686;
	cvt.rn.f32.s32 	%f687, %r4766;
	fma.rn.f32 	%f688, %f687, 0fBFC90FDA, %f24;
	fma.rn.f32 	%f689, %f687, 0fB3A22168, %f688;
	fma.rn.f32 	%f3045, %f687, 0fA7C234C5, %f689;
	abs.f32 	%f26, %f24;
	setp.ltu.f32 	%p34, %f26, 0f47CE4780;
	mov.u32 	%r4562, %r4766;
	mov.f32 	%f2994, %f3045;
	@%p34 bra 	$L__BB1_41;
	setp.neu.f32 	%p35, %f26, 0f7F800000;
	@%p35 bra 	$L__BB1_36;
	mov.f32 	%f692, 0f00000000;
	mul.rn.f32 	%f2994, %f24, %f692;
	mov.b32 	%r4562, 0;
	bra.uni 	$L__BB1_41;
$L__BB1_36:
	mov.b32 	%r62, %f24;
	shl.b32 	%r1844, %r62, 8;
	or.b32  	%r63, %r1844, -2147483648;
	mov.b64 	%rd2098, 0;
	mov.b32 	%r4559, 0;
	mov.u64 	%rd2096, __cudart_i2opi_f;
	mov.u64 	%rd2097, %rd67;
$L__BB1_37:
	.pragma "nounroll";
	ld.global.nc.u32 	%r1845, [%rd2096];
	mad.wide.u32 	%rd814, %r1845, %r63, %rd2098;
	shr.u64 	%rd2098, %rd814, 32;
	st.local.u32 	[%rd2097], %rd814;
	add.s32 	%r4559, %r4559, 1;
	add.s64 	%rd2097, %rd2097, 4;
	add.s64 	%rd2096, %rd2096, 4;
	setp.ne.s32 	%p36, %r4559, 6;
	@%p36 bra 	$L__BB1_37;
	shr.u32 	%r1846, %r62, 23;
	st.local.u32 	[%rd67+24], %rd2098;
	and.b32  	%r66, %r1846, 31;
	and.b32  	%r1847, %r1846, 224;
	add.s32 	%r1848, %r1847, -128;
	shr.u32 	%r1849, %r1848, 5;
	mul.wide.u32 	%rd815, %r1849, 4;
	sub.s64 	%rd102, %rd67, %rd815;
	ld.local.u32 	%r4560, [%rd102+24];
	ld.local.u32 	%r4561, [%rd102+20];
	setp.eq.s32 	%p37, %r66, 0;
	@%p37 bra 	$L__BB1_40;
	shf.l.wrap.b32 	%r4560, %r4561, %r4560, %r66;
	ld.local.u32 	%r1850, [%rd102+16];
	shf.l.wrap.b32 	%r4561, %r1850, %r4561, %r66;
$L__BB1_40:
	shr.u32 	%r1851, %r4560, 30;
	shf.l.wrap.b32 	%r1852, %r4561, %r4560, 2;
	shl.b32 	%r1853, %r4561, 2;
	shr.u32 	%r1854, %r1852, 31;
	add.s32 	%r1855, %r1854, %r1851;
	neg.s32 	%r1856, %r1855;
	setp.lt.s32 	%p38, %r62, 0;
	selp.b32 	%r4562, %r1856, %r1855, %p38;
	xor.b32  	%r1857, %r1852, %r62;
	shr.s32 	%r1858, %r1852, 31;
	xor.b32  	%r1859, %r1858, %r1852;
	xor.b32  	%r1860, %r1858, %r1853;
	cvt.u64.u32 	%rd816, %r1859;
	shl.b64 	%rd817, %rd816, 32;
	cvt.u64.u32 	%rd818, %r1860;
	or.b64  	%rd819, %rd817, %rd818;
	cvt.rn.f64.s64 	%fd23, %rd819;
	mul.f64 	%fd24, %fd23, 0d3BF921FB54442D19;
	cvt.rn.f32.f64 	%f690, %fd24;
	neg.f32 	%f691, %f690;
	setp.lt.s32 	%p39, %r1857, 0;
	selp.f32 	%f2994, %f691, %f690, %p39;
$L__BB1_41:
	add.s32 	%r1862, %r4562, 1;
	mul.rn.f32 	%f693, %f2994, %f2994;
	and.b32  	%r1863, %r4562, 1;
	setp.eq.b32 	%p41, %r1863, 1;
	selp.f32 	%f694, %f2994, 0f3F800000, %p41;
	fma.rn.f32 	%f695, %f693, %f694, 0f00000000;
	fma.rn.f32 	%f696, %f693, 0f37CBAC00, 0fBAB607ED;
	selp.f32 	%f697, 0fB94D4153, %f696, %p41;
	selp.f32 	%f698, 0f3C0885E4, 0f3D2AAABB, %p41;
	fma.rn.f32 	%f699, %f697, %f693, %f698;
	selp.f32 	%f700, 0fBE2AAAA8, 0fBEFFFFFF, %p41;
	fma.rn.f32 	%f701, %f699, %f693, %f700;
	fma.rn.f32 	%f702, %f701, %f695, %f694;
	and.b32  	%r1864, %r1862, 2;
	setp.eq.s32 	%p42, %r1864, 0;
	mov.f32 	%f703, 0f00000000;
	sub.f32 	%f704, %f703, %f702;
	selp.f32 	%f30, %f702, %f704, %p42;
	mov.u32 	%r4566, %r4766;
	mov.f32 	%f2995, %f3045;
	@%p34 bra 	$L__BB1_49;
	setp.neu.f32 	%p43, %f26, 0f7F800000;
	@%p43 bra 	$L__BB1_44;
	mov.f32 	%f707, 0f00000000;
	mul.rn.f32 	%f2995, %f24, %f707;
	mov.b32 	%r4566, 0;
	bra.uni 	$L__BB1_49;
$L__BB1_44:
	mov.b32 	%r75, %f24;
	shl.b32 	%r1866, %r75, 8;
	or.b32  	%r76, %r1866, -2147483648;
	mov.b64 	%rd2101, 0;
	mov.b32 	%r4563, 0;
	mov.u64 	%rd2099, __cudart_i2opi_f;
	mov.u64 	%rd2100, %rd67;
$L__BB1_45:
	.pragma "nounroll";
	ld.global.nc.u32 	%r1867, [%rd2099];
	mad.wide.u32 	%rd822, %r1867, %r76, %rd2101;
	shr.u64 	%rd2101, %rd822, 32;
	st.local.u32 	[%rd2100], %rd822;
	add.s32 	%r4563, %r4563, 1;
	add.s64 	%rd2100, %rd2100, 4;
	add.s64 	%rd2099, %rd2099, 4;
	setp.ne.s32 	%p44, %r4563, 6;
	@%p44 bra 	$L__BB1_45;
	shr.u32 	%r1868, %r75, 23;
	st.local.u32 	[%rd67+24], %rd2101;
	and.b32  	%r79, %r1868, 31;
	and.b32  	%r1869, %r1868, 224;
	add.s32 	%r1870, %r1869, -128;
	shr.u32 	%r1871, %r1870, 5;
	mul.wide.u32 	%rd823, %r1871, 4;
	sub.s64 	%rd109, %rd67, %rd823;
	ld.local.u32 	%r4564, [%rd109+24];
	ld.local.u32 	%r4565, [%rd109+20];
	setp.eq.s32 	%p45, %r79, 0;
	@%p45 bra 	$L__BB1_48;
	shf.l.wrap.b32 	%r4564, %r4565, %r4564, %r79;
	ld.local.u32 	%r1872, [%rd109+16];
	shf.l.wrap.b32 	%r4565, %r1872, %r4565, %r79;
$L__BB1_48:
	shr.u32 	%r1873, %r4564, 30;
	shf.l.wrap.b32 	%r1874, %r4565, %r4564, 2;
	shl.b32 	%r1875, %r4565, 2;
	shr.u32 	%r1876, %r1874, 31;
	add.s32 	%r1877, %r1876, %r1873;
	neg.s32 	%r1878, %r1877;
	setp.lt.s32 	%p46, %r75, 0;
	selp.b32 	%r4566, %r1878, %r1877, %p46;
	xor.b32  	%r1879, %r1874, %r75;
	shr.s32 	%r1880, %r1874, 31;
	xor.b32  	%r1881, %r1880, %r1874;
	xor.b32  	%r1882, %r1880, %r1875;
	cvt.u64.u32 	%rd824, %r1881;
	shl.b64 	%rd825, %rd824, 32;
	cvt.u64.u32 	%rd826, %r1882;
	or.b64  	%rd827, %rd825, %rd826;
	cvt.rn.f64.s64 	%fd25, %rd827;
	mul.f64 	%fd26, %fd25, 0d3BF921FB54442D19;
	cvt.rn.f32.f64 	%f705, %fd26;
	neg.f32 	%f706, %f705;
	setp.lt.s32 	%p47, %r1879, 0;
	selp.f32 	%f2995, %f706, %f705, %p47;
$L__BB1_49:
	mul.rn.f32 	%f708, %f2995, %f2995;
	and.b32  	%r1884, %r4566, 1;
	setp.eq.b32 	%p49, %r1884, 1;
	selp.f32 	%f709, 0f3F800000, %f2995, %p49;
	fma.rn.f32 	%f710, %f708, %f709, 0f00000000;
	fma.rn.f32 	%f711, %f708, 0f37CBAC00, 0fBAB607ED;
	selp.f32 	%f712, %f711, 0fB94D4153, %p49;
	selp.f32 	%f713, 0f3D2AAABB, 0f3C0885E4, %p49;
	fma.rn.f32 	%f714, %f712, %f708, %f713;
	selp.f32 	%f715, 0fBEFFFFFF, 0fBE2AAAA8, %p49;
	fma.rn.f32 	%f716, %f714, %f708, %f715;
	fma.rn.f32 	%f717, %f716, %f710, %f709;
	and.b32  	%r1885, %r4566, 2;
	setp.eq.s32 	%p50, %r1885, 0;
	mov.f32 	%f718, 0f00000000;
	sub.f32 	%f719, %f718, %f717;
	selp.f32 	%f720, %f717, %f719, %p50;
	mul.f32 	%f721, %f720, 0f00000000;
	mul.f32 	%f722, %f15, %f30;
	sub.f32 	%f34, %f722, %f721;
	mov.u32 	%r4570, %r4766;
	mov.f32 	%f2996, %f3045;
	@%p34 bra 	$L__BB1_57;
	setp.neu.f32 	%p51, %f26, 0f7F800000;
	@%p51 bra 	$L__BB1_52;
	mov.f32 	%f725, 0f00000000;
	mul.rn.f32 	%f2996, %f24, %f725;
	mov.b32 	%r4570, 0;
	bra.uni 	$L__BB1_57;
$L__BB1_52:
	mov.b32 	%r88, %f24;
	shl.b32 	%r1887, %r88, 8;
	or.b32  	%r89, %r1887, -2147483648;
	mov.b64 	%rd2104, 0;
	mov.b32 	%r4567, 0;
	mov.u64 	%rd2102, __cudart_i2opi_f;
	mov.u64 	%rd2103, %rd67;
$L__BB1_53:
	.pragma "nounroll";
	ld.global.nc.u32 	%r1888, [%rd2102];
	mad.wide.u32 	%rd830, %r1888, %r89, %rd2104;
	shr.u64 	%rd2104, %rd830, 32;
	st.local.u32 	[%rd2103], %rd830;
	add.s32 	%r4567, %r4567, 1;
	add.s64 	%rd2103, %rd2103, 4;
	add.s64 	%rd2102, %rd2102, 4;
	setp.ne.s32 	%p52, %r4567, 6;
	@%p52 bra 	$L__BB1_53;
	shr.u32 	%r1889, %r88, 23;
	st.local.u32 	[%rd67+24], %rd2104;
	and.b32  	%r92, %r1889, 31;
	and.b32  	%r1890, %r1889, 224;
	add.s32 	%r1891, %r1890, -128;
	shr.u32 	%r1892, %r1891, 5;
	mul.wide.u32 	%rd831, %r1892, 4;
	sub.s64 	%rd116, %rd67, %rd831;
	ld.local.u32 	%r4568, [%rd116+24];
	ld.local.u32 	%r4569, [%rd116+20];
	setp.eq.s32 	%p53, %r92, 0;
	@%p53 bra 	$L__BB1_56;
	shf.l.wrap.b32 	%r4568, %r4569, %r4568, %r92;
	ld.local.u32 	%r1893, [%rd116+16];
	shf.l.wrap.b32 	%r4569, %r1893, %r4569, %r92;
$L__BB1_56:
	shr.u32 	%r1894, %r4568, 30;
	shf.l.wrap.b32 	%r1895, %r4569, %r4568, 2;
	shl.b32 	%r1896, %r4569, 2;
	shr.u32 	%r1897, %r1895, 31;
	add.s32 	%r1898, %r1897, %r1894;
	neg.s32 	%r1899, %r1898;
	setp.lt.s32 	%p54, %r88, 0;
	selp.b32 	%r4570, %r1899, %r1898, %p54;
	xor.b32  	%r1900, %r1895, %r88;
	shr.s32 	%r1901, %r1895, 31;
	xor.b32  	%r1902, %r1901, %r1895;
	xor.b32  	%r1903, %r1901, %r1896;
	cvt.u64.u32 	%rd832, %r1902;
	shl.b64 	%rd833, %rd832, 32;
	cvt.u64.u32 	%rd834, %r1903;
	or.b64  	%rd835, %rd833, %rd834;
	cvt.rn.f64.s64 	%fd27, %rd835;
	mul.f64 	%fd28, %fd27, 0d3BF921FB54442D19;
	cvt.rn.f32.f64 	%f723, %fd28;
	neg.f32 	%f724, %f723;
	setp.lt.s32 	%p55, %r1900, 0;
	selp.f32 	%f2996, %f724, %f723, %p55;
$L__BB1_57:
	mul.rn.f32 	%f726, %f2996, %f2996;
	and.b32  	%r1905, %r4570, 1;
	setp.eq.b32 	%p57, %r1905, 1;
	selp.f32 	%f727, 0f3F800000, %f2996, %p57;
	fma.rn.f32 	%f728, %f726, %f727, 0f00000000;
	fma.rn.f32 	%f729, %f726, 0f37CBAC00, 0fBAB607ED;
	selp.f32 	%f730, %f729, 0fB94D4153, %p57;
	selp.f32 	%f731, 0f3D2AAABB, 0f3C0885E4, %p57;
	fma.rn.f32 	%f732, %f730, %f726, %f731;
	selp.f32 	%f733, 0fBEFFFFFF, 0fBE2AAAA8, %p57;
	fma.rn.f32 	%f734, %f732, %f726, %f733;
	fma.rn.f32 	%f735, %f734, %f728, %f727;
	and.b32  	%r1906, %r4570, 2;
	setp.eq.s32 	%p58, %r1906, 0;
	mov.f32 	%f736, 0f00000000;
	sub.f32 	%f737, %f736, %f735;
	selp.f32 	%f738, %f735, %f737, %p58;
	mul.f32 	%f38, %f15, %f738;
	mov.u32 	%r4574, %r4766;
	mov.f32 	%f2997, %f3045;
	@%p34 bra 	$L__BB1_65;
	setp.neu.f32 	%p59, %f26, 0f7F800000;
	@%p59 bra 	$L__BB1_60;
	mov.f32 	%f741, 0f00000000;
	mul.rn.f32 	%f2997, %f24, %f741;
	mov.b32 	%r4574, 0;
	bra.uni 	$L__BB1_65;
$L__BB1_60:
	mov.b32 	%r101, %f24;
	shl.b32 	%r1908, %r101, 8;
	or.b32  	%r102, %r1908, -2147483648;
	mov.b64 	%rd2107, 0;
	mov.b32 	%r4571, 0;
	mov.u64 	%rd2105, __cudart_i2opi_f;
	mov.u64 	%rd2106, %rd67;
$L__BB1_61:
	.pragma "nounroll";
	ld.global.nc.u32 	%r1909, [%rd2105];
	mad.wide.u32 	%rd838, %r1909, %r102, %rd2107;
	shr.u64 	%rd2107, %rd838, 32;
	st.local.u32 	[%rd2106], %rd838;
	add.s32 	%r4571, %r4571, 1;
	add.s64 	%rd2106, %rd2106, 4;
	add.s64 	%rd2105, %rd2105, 4;
	setp.ne.s32 	%p60, %r4571, 6;
	@%p60 bra 	$L__BB1_61;
	shr.u32 	%r1910, %r101, 23;
	st.local.u32 	[%rd67+24], %rd2107;
	and.b32  	%r105, %r1910, 31;
	and.b32  	%r1911, %r1910, 224;
	add.s32 	%r1912, %r1911, -128;
	shr.u32 	%r1913, %r1912, 5;
	mul.wide.u32 	%rd839, %r1913, 4;
	sub.s64 	%rd123, %rd67, %rd839;
	ld.local.u32 	%r4572, [%rd123+24];
	ld.local.u32 	%r4573, [%rd123+20];
	setp.eq.s32 	%p61, %r105, 0;
	@%p61 bra 	$L__BB1_64;
	shf.l.wrap.b32 	%r4572, %r4573, %r4572, %r105;
	ld.local.u32 	%r1914, [%rd123+16];
	shf.l.wrap.b32 	%r4573, %r1914, %r4573, %r105;
$L__BB1_64:
	shr.u32 	%r1915, %r4572, 30;
	shf.l.wrap.b32 	%r1916, %r4573, %r4572, 2;
	shl.b32 	%r1917, %r4573, 2;
	shr.u32 	%r1918, %r1916, 31;
	add.s32 	%r1919, %r1918, %r1915;
	neg.s32 	%r1920, %r1919;
	setp.lt.s32 	%p62, %r101, 0;
	selp.b32 	%r4574, %r1920, %r1919, %p62;
	xor.b32  	%r1921, %r1916, %r101;
	shr.s32 	%r1922, %r1916, 31;
	xor.b32  	%r1923, %r1922, %r1916;
	xor.b32  	%r1924, %r1922, %r1917;
	cvt.u64.u32 	%rd840, %r1923;
	shl.b64 	%rd841, %rd840, 32;
	cvt.u64.u32 	%rd842, %r1924;
	or.b64  	%rd843, %rd841, %rd842;
	cvt.rn.f64.s64 	%fd29, %rd843;
	mul.f64 	%fd30, %fd29, 0d3BF921FB54442D19;
	cvt.rn.f32.f64 	%f739, %fd30;
	neg.f32 	%f740, %f739;
	setp.lt.s32 	%p63, %r1921, 0;
	selp.f32 	%f2997, %f740, %f739, %p63;
$L__BB1_65:
	add.s32 	%r1926, %r4574, 1;
	mul.rn.f32 	%f742, %f2997, %f2997;
	and.b32  	%r1927, %r4574, 1;
	setp.eq.b32 	%p65, %r1927, 1;
	selp.f32 	%f743, %f2997, 0f3F800000, %p65;
	fma.rn.f32 	%f744, %f742, %f743, 0f00000000;
	fma.rn.f32 	%f745, %f742, 0f37CBAC00, 0fBAB607ED;
	selp.f32 	%f746, 0fB94D4153, %f745, %p65;
	selp.f32 	%f747, 0f3C0885E4, 0f3D2AAABB, %p65;
	fma.rn.f32 	%f748, %f746, %f742, %f747;
	selp.f32 	%f749, 0fBE2AAAA8, 0fBEFFFFFF, %p65;
	fma.rn.f32 	%f750, %f748, %f742, %f749;
	fma.rn.f32 	%f751, %f750, %f744, %f743;
	and.b32  	%r1928, %r1926, 2;
	setp.eq.s32 	%p66, %r1928, 0;
	mov.f32 	%f752, 0f00000000;
	sub.f32 	%f753, %f752, %f751;
	selp.f32 	%f754, %f751, %f753, %p66;
	fma.rn.f32 	%f42, %f754, 0f00000000, %f38;
	mov.f64 	%fd31, 0d4076800000000000;
	div.rn.f64 	%fd32, %fd31, %fd1;
	cvt.rn.f32.f64 	%f43, %fd32;
	mov.u32 	%r4578, %r4718;
	mov.f32 	%f2998, %f3033;
	@%p2 bra 	$L__BB1_73;
	setp.neu.f32 	%p67, %f7, 0f7F800000;
	@%p67 bra 	$L__BB1_68;
	mov.f32 	%f757, 0f00000000;
	mul.rn.f32 	%f2998, %f5, %f757;
	mov.b32 	%r4578, 0;
	bra.uni 	$L__BB1_73;
$L__BB1_68:
	mov.b32 	%r114, %f5;
	shl.b32 	%r1930, %r114, 8;
	or.b32  	%r115, %r1930, -2147483648;
	mov.b64 	%rd2110, 0;
	mov.b32 	%r4575, 0;
	mov.u64 	%rd2108, __cudart_i2opi_f;
	mov.u64 	%rd2109, %rd67;
$L__BB1_69:
	.pragma "nounroll";
	ld.global.nc.u32 	%r1931, [%rd2108];
	mad.wide.u32 	%rd846, %r1931, %r115, %rd2110;
	shr.u64 	%rd2110, %rd846, 32;
	st.local.u32 	[%rd2109], %rd846;
	add.s32 	%r4575, %r4575, 1;
	add.s64 	%rd2109, %rd2109, 4;
	add.s64 	%rd2108, %rd2108, 4;
	setp.ne.s32 	%p68, %r4575, 6;
	@%p68 bra 	$L__BB1_69;
	shr.u32 	%r1932, %r114, 23;
	st.local.u32 	[%rd67+24], %rd2110;
	and.b32  	%r118, %r1932, 31;
	and.b32  	%r1933, %r1932, 224;
	add.s32 	%r1934, %r1933, -128;
	shr.u32 	%r1935, %r1934, 5;
	mul.wide.u32 	%rd847, %r1935, 4;
	sub.s64 	%rd130, %rd67, %rd847;
	ld.local.u32 	%r4576, [%rd130+24];
	ld.local.u32 	%r4577, [%rd130+20];
	setp.eq.s32 	%p69, %r118, 0;
	@%p69 bra 	$L__BB1_72;
	shf.l.wrap.b32 	%r4576, %r4577, %r4576, %r118;
	ld.local.u32 	%r1936, [%rd130+16];
	shf.l.wrap.b32 	%r4577, %r1936, %r4577, %r118;
$L__BB1_72:
	shr.u32 	%r1937, %r4576, 30;
	shf.l.wrap.b32 	%r1938, %r4577, %r4576, 2;
	shl.b32 	%r1939, %r4577, 2;
	shr.u32 	%r1940, %r1938, 31;
	add.s32 	%r1941, %r1940, %r1937;
	neg.s32 	%r1942, %r1941;
	setp.lt.s32 	%p70, %r114, 0;
	selp.b32 	%r4578, %r1942, %r1941, %p70;
	xor.b32  	%r1943, %r1938, %r114;
	shr.s32 	%r1944, %r1938, 31;
	xor.b32  	%r1945, %r1944, %r1938;
	xor.b32  	%r1946, %r1944, %r1939;
	cvt.u64.u32 	%rd848, %r1945;
	shl.b64 	%rd849, %rd848, 32;
	cvt.u64.u32 	%rd850, %r1946;
	or.b64  	%rd851, %rd849, %rd850;
	cvt.rn.f64.s64 	%fd33, %rd851;
	mul.f64 	%fd34, %fd33, 0d3BF921FB54442D19;
	cvt.rn.f32.f64 	%f755, %fd34;
	neg.f32 	%f756, %f755;
	setp.lt.s32 	%p71, %r1943, 0;
	selp.f32 	%f2998, %f756, %f755, %p71;
$L__BB1_73:
	add.s32 	%r1948, %r4578, 1;
	mul.rn.f32 	%f758, %f2998, %f2998;
	and.b32  	%r1949, %r4578, 1;
	setp.eq.b32 	%p73, %r1949, 1;
	selp.f32 	%f759, %f2998, 0f3F800000, %p73;
	fma.rn.f32 	%f760, %f758, %f759, 0f00000000;
	fma.rn.f32 	%f761, %f758, 0f37CBAC00, 0fBAB607ED;
	selp.f32 	%f762, 0fB94D4153, %f761, %p73;
	selp.f32 	%f763, 0f3C0885E4, 0f3D2AAABB, %p73;
	fma.rn.f32 	%f764, %f762, %f758, %f763;
	selp.f32 	%f765, 0fBE2AAAA8, 0fBEFFFFFF, %p73;
	fma.rn.f32 	%f766, %f764, %f758, %f765;
	fma.rn.f32 	%f767, %f766, %f760, %f759;
	and.b32  	%r1950, %r1948, 2;
	setp.eq.s32 	%p74, %r1950, 0;
	mov.f32 	%f768, 0f00000000;
	sub.f32 	%f769, %f768, %f767;
	selp.f32 	%f47, %f767, %f769, %p74;
	mov.u32 	%r4582, %r4718;
	mov.f32 	%f2999, %f3033;
	@%p2 bra 	$L__BB1_81;
	setp.neu.f32 	%p75, %f7, 0f7F800000;
	@%p75 bra 	$L__BB1_76;
	mov.f32 	%f772, 0f00000000;
	mul.rn.f32 	%f2999, %f5, %f772;
	mov.b32 	%r4582, 0;
	bra.uni 	$L__BB1_81;
$L__BB1_76:
	mov.b32 	%r127, %f5;
	shl.b32 	%r1952, %r127, 8;
	or.b32  	%r128, %r1952, -2147483648;
	mov.b64 	%rd2113, 0;
	mov.b32 	%r4579, 0;
	mov.u64 	%rd2111, __cudart_i2opi_f;
	mov.u64 	%rd2112, %rd67;
$L__BB1_77:
	.pragma "nounroll";
	ld.global.nc.u32 	%r1953, [%rd2111];
	mad.wide.u32 	%rd854, %r1953, %r128, %rd2113;
	shr.u64 	%rd2113, %rd854, 32;
	st.local.u32 	[%rd2112], %rd854;
	add.s32 	%r4579, %r4579, 1;
	add.s64 	%rd2112, %rd2112, 4;
	add.s64 	%rd2111, %rd2111, 4;
	setp.ne.s32 	%p76, %r4579, 6;
	@%p76 bra 	$L__BB1_77;
	shr.u32 	%r1954, %r127, 23;
	st.local.u32 	[%rd67+24], %rd2113;
	and.b32  	%r131, %r1954, 31;
	and.b32  	%r1955, %r1954, 224;
	add.s32 	%r1956, %r1955, -128;
	shr.u32 	%r1957, %r1956, 5;
	mul.wide.u32 	%rd855, %r1957, 4;
	sub.s64 	%rd137, %rd67, %rd855;
	ld.local.u32 	%r4580, [%rd137+24];
	ld.local.u32 	%r4581, [%rd137+20];
	setp.eq.s32 	%p77, %r131, 0;
	@%p77 bra 	$L__BB1_80;
	shf.l.wrap.b32 	%r4580, %r4581, %r4580, %r131;
	ld.local.u32 	%r1958, [%rd137+16];
	shf.l.wrap.b32 	%r4581, %r1958, %r4581, %r131;
$L__BB1_80:
	shr.u32 	%r1959, %r4580, 30;
	shf.l.wrap.b32 	%r1960, %r4581, %r4580, 2;
	shl.b32 	%r1961, %r4581, 2;
	shr.u32 	%r1962, %r1960, 31;
	add.s32 	%r1963, %r1962, %r1959;
	neg.s32 	%r1964, %r1963;
	setp.lt.s32 	%p78, %r127, 0;
	selp.b32 	%r4582, %r1964, %r1963, %p78;
	xor.b32  	%r1965, %r1960, %r127;
	shr.s32 	%r1966, %r1960, 31;
	xor.b32  	%r1967, %r1966, %r1960;
	xor.b32  	%r1968, %r1966, %r1961;
	cvt.u64.u32 	%rd856, %r1967;
	shl.b64 	%rd857, %rd856, 32;
	cvt.u64.u32 	%rd858, %r1968;
	or.b64  	%rd859, %rd857, %rd858;
	cvt.rn.f64.s64 	%fd35, %rd859;
	mul.f64 	%fd36, %fd35, 0d3BF921FB54442D19;
	cvt.rn.f32.f64 	%f770, %fd36;
	neg.f32 	%f771, %f770;
	setp.lt.s32 	%p79, %r1965, 0;
	selp.f32 	%f2999, %f771, %f770, %p79;
$L__BB1_81:
	mul.rn.f32 	%f773, %f2999, %f2999;
	and.b32  	%r1970, %r4582, 1;
	setp.eq.b32 	%p81, %r1970, 1;
	selp.f32 	%f774, 0f3F800000, %f2999, %p81;
	fma.rn.f32 	%f775, %f773, %f774, 0f00000000;
	fma.rn.f32 	%f776, %f773, 0f37CBAC00, 0fBAB607ED;
	selp.f32 	%f777, %f776, 0fB94D4153, %p81;
	selp.f32 	%f778, 0f3D2AAABB, 0f3C0885E4, %p81;
	fma.rn.f32 	%f779, %f777, %f773, %f778;
	selp.f32 	%f780, 0fBEFFFFFF, 0fBE2AAAA8, %p81;
	fma.rn.f32 	%f781, %f779, %f773, %f780;
	fma.rn.f32 	%f782, %f781, %f775, %f774;
	and.b32  	%r1971, %r4582, 2;
	setp.eq.s32 	%p82, %r1971, 0;
	mov.f32 	%f783, 0f00000000;
	sub.f32 	%f784, %f783, %f782;
	selp.f32 	%f785, %f782, %f784, %p82;
	mul.f32 	%f786, %f785, 0f00000000;
	fma.rn.f32 	%f51, %f3, %f47, %f786;
	mov.u32 	%r4586, %r4718;
	mov.f32 	%f3000, %f3033;
	@%p2 bra 	$L__BB1_89;
	setp.neu.f32 	%p83, %f7, 0f7F800000;
	@%p83 bra 	$L__BB1_84;
	mov.f32 	%f789, 0f00000000;
	mul.rn.f32 	%f3000, %f5, %f789;
	mov.b32 	%r4586, 0;
	bra.uni 	$L__BB1_89;
$L__BB1_84:
	mov.b32 	%r140, %f5;
	shl.b32 	%r1973, %r140, 8;
	or.b32  	%r141, %r1973, -2147483648;
	mov.b64 	%rd2116, 0;
	mov.b32 	%r4583, 0;
	mov.u64 	%rd2114, __cudart_i2opi_f;
	mov.u64 	%rd2115, %rd67;
$L__BB1_85:
	.pragma "nounroll";
	ld.global.nc.u32 	%r1974, [%rd2114];
	mad.wide.u32 	%rd862, %r1974, %r141, %rd2116;
	shr.u64 	%rd2116, %rd862, 32;
	st.local.u32 	[%rd2115], %rd862;
	add.s32 	%r4583, %r4583, 1;
	add.s64 	%rd2115, %rd2115, 4;
	add.s64 	%rd2114, %rd2114, 4;
	setp.ne.s32 	%p84, %r4583, 6;
	@%p84 bra 	$L__BB1_85;
	shr.u32 	%r1975, %r140, 23;
	st.local.u32 	[%rd67+24], %rd2116;
	and.b32  	%r144, %r1975, 31;
	and.b32  	%r1976, %r1975, 224;
	add.s32 	%r1977, %r1976, -128;
	shr.u32 	%r1978, %r1977, 5;
	mul.wide.u32 	%rd863, %r1978, 4;
	sub.s64 	%rd144, %rd67, %rd863;
	ld.local.u32 	%r4584, [%rd144+24];
	ld.local.u32 	%r4585, [%rd144+20];
	setp.eq.s32 	%p85, %r144, 0;
	@%p85 bra 	$L__BB1_88;
	shf.l.wrap.b32 	%r4584, %r4585, %r4584, %r144;
	ld.local.u32 	%r1979, [%rd144+16];
	shf.l.wrap.b32 	%r4585, %r1979, %r4585, %r144;
$L__BB1_88:
	shr.u32 	%r1980, %r4584, 30;
	shf.l.wrap.b32 	%r1981, %r4585, %r4584, 2;
	shl.b32 	%r1982, %r4585, 2;
	shr.u32 	%r1983, %r1981, 31;
	add.s32 	%r1984, %r1983, %r1980;
	neg.s32 	%r1985, %r1984;
	setp.lt.s32 	%p86, %r140, 0;
	selp.b32 	%r4586, %r1985, %r1984, %p86;
	xor.b32  	%r1986, %r1981, %r140;
	shr.s32 	%r1987, %r1981, 31;
	xor.b32  	%r1988, %r1987, %r1981;
	xor.b32  	%r1989, %r1987, %r1982;
	cvt.u64.u32 	%rd864, %r1988;
	shl.b64 	%rd865, %rd864, 32;
	cvt.u64.u32 	%rd866, %r1989;
	or.b64  	%rd867, %rd865, %rd866;
	cvt.rn.f64.s64 	%fd37, %rd867;
	mul.f64 	%fd38, %fd37, 0d3BF921FB54442D19;
	cvt.rn.f32.f64 	%f787, %fd38;
	neg.f32 	%f788, %f787;
	setp.lt.s32 	%p87, %r1986, 0;
	selp.f32 	%f3000, %f788, %f787, %p87;
$L__BB1_89:
	mul.rn.f32 	%f790, %f3000, %f3000;
	and.b32  	%r1991, %r4586, 1;
	setp.eq.b32 	%p89, %r1991, 1;
	selp.f32 	%f791, 0f3F800000, %f3000, %p89;
	fma.rn.f32 	%f792, %f790, %f791, 0f00000000;
	fma.rn.f32 	%f793, %f790, 0f37CBAC00, 0fBAB607ED;
	selp.f32 	%f794, %f793, 0fB94D4153, %p89;
	selp.f32 	%f795, 0f3D2AAABB, 0f3C0885E4, %p89;
	fma.rn.f32 	%f796, %f794, %f790, %f795;
	selp.f32 	%f797, 0fBEFFFFFF, 0fBE2AAAA8, %p89;
	fma.rn.f32 	%f798, %f796, %f790, %f797;
	fma.rn.f32 	%f799, %f798, %f792, %f791;
	and.b32  	%r1992, %r4586, 2;
	setp.eq.s32 	%p90, %r1992, 0;
	mov.f32 	%f800, 0f00000000;
	sub.f32 	%f801, %f800, %f799;
	selp.f32 	%f55, %f799, %f801, %p90;
	mov.u32 	%r4590, %r4718;
	mov.f32 	%f3001, %f3033;
	@%p2 bra 	$L__BB1_97;
	setp.neu.f32 	%p91, %f7, 0f7F800000;
	@%p91 bra 	$L__BB1_92;
	mov.f32 	%f804, 0f00000000;
	mul.rn.f32 	%f3001, %f5, %f804;
	mov.b32 	%r4590, 0;
	bra.uni 	$L__BB1_97;
$L__BB1_92:
	mov.b32 	%r153, %f5;
	shl.b32 	%r1994, %r153, 8;
	or.b32  	%r154, %r1994, -2147483648;
	mov.b64 	%rd2119, 0;
	mov.b32 	%r4587, 0;
	mov.u64 	%rd2117, __cudart_i2opi_f;
	mov.u64 	%rd2118, %rd67;
$L__BB1_93:
	.pragma "nounroll";
	ld.global.nc.u32 	%r1995, [%rd2117];
	mad.wide.u32 	%rd870, %r1995, %r154, %rd2119;
	shr.u64 	%rd2119, %rd870, 32;
	st.local.u32 	[%rd2118], %rd870;
	add.s32 	%r4587, %r4587, 1;
	add.s64 	%rd2118, %rd2118, 4;
	add.s64 	%rd2117, %rd2117, 4;
	setp.ne.s32 	%p92, %r4587, 6;
	@%p92 bra 	$L__BB1_93;
	shr.u32 	%r1996, %r153, 23;
	st.local.u32 	[%rd67+24], %rd2119;
	and.b32  	%r157, %r1996, 31;
	and.b32  	%r1997, %r1996, 224;
	add.s32 	%r1998, %r1997, -128;
	shr.u32 	%r1999, %r1998, 5;
	mul.wide.u32 	%rd871, %r1999, 4;
	sub.s64 	%rd151, %rd67, %rd871;
	ld.local.u32 	%r4588, [%rd151+24];
	ld.local.u32 	%r4589, [%rd151+20];
	setp.eq.s32 	%p93, %r157, 0;
	@%p93 bra 	$L__BB1_96;
	shf.l.wrap.b32 	%r4588, %r4589, %r4588, %r157;
	ld.local.u32 	%r2000, [%rd151+16];
	shf.l.wrap.b32 	%r4589, %r2000, %r4589, %r157;
$L__BB1_96:
	shr.u32 	%r2001, %r4588, 30;
	shf.l.wrap.b32 	%r2002, %r4589, %r4588, 2;
	shl.b32 	%r2003, %r4589, 2;
	shr.u32 	%r2004, %r2002, 31;
	add.s32 	%r2005, %r2004, %r2001;
	neg.s32 	%r2006, %r2005;
	setp.lt.s32 	%p94, %r153, 0;
	selp.b32 	%r4590, %r2006, %r2005, %p94;
	xor.b32  	%r2007, %r2002, %r153;
	shr.s32 	%r2008, %r2002, 31;
	xor.b32  	%r2009, %r2008, %r2002;
	xor.b32  	%r2010, %r2008, %r2003;
	cvt.u64.u32 	%rd872, %r2009;
	shl.b64 	%rd873, %rd872, 32;
	cvt.u64.u32 	%rd874, %r2010;
	or.b64  	%rd875, %rd873, %rd874;
	cvt.rn.f64.s64 	%fd39, %rd875;
	mul.f64 	%fd40, %fd39, 0d3BF921FB54442D19;
	cvt.rn.f32.f64 	%f802, %fd40;
	neg.f32 	%f803, %f802;
	setp.lt.s32 	%p95, %r2007, 0;
	selp.f32 	%f3001, %f803, %f802, %p95;
$L__BB1_97:
	add.s32 	%r2012, %r4590, 1;
	mul.rn.f32 	%f805, %f3001, %f3001;
	and.b32  	%r2013, %r4590, 1;
	setp.eq.b32 	%p96, %r2013, 1;
	selp.f32 	%f806, %f3001, 0f3F800000, %p96;
	fma.rn.f32 	%f807, %f805, %f806, 0f00000000;
	fma.rn.f32 	%f808, %f805, 0f37CBAC00, 0fBAB607ED;
	selp.f32 	%f809, 0fB94D4153, %f808, %p96;
	selp.f32 	%f810, 0f3C0885E4, 0f3D2AAABB, %p96;
	fma.rn.f32 	%f811, %f809, %f805, %f810;
	selp.f32 	%f812, 0fBE2AAAA8, 0fBEFFFFFF, %p96;
	fma.rn.f32 	%f813, %f811, %f805, %f812;
	fma.rn.f32 	%f814, %f813, %f807, %f806;
	and.b32  	%r2014, %r2012, 2;
	setp.eq.s32 	%p97, %r2014, 0;
	mov.f32 	%f815, 0f00000000;
	sub.f32 	%f816, %f815, %f814;
	selp.f32 	%f817, %f814, %f816, %p97;
	mul.f32 	%f818, %f817, 0f00000000;
	mul.f32 	%f819, %f3, %f55;
	sub.f32 	%f59, %f818, %f819;
	mul.f32 	%f60, %f4, %f43;
	mul.f32 	%f820, %f60, 0f3F22F983;
	cvt.rni.s32.f32 	%r4734, %f820;
	cvt.rn.f32.s32 	%f821, %r4734;
	fma.rn.f32 	%f822, %f821, 0fBFC90FDA, %f60;
	fma.rn.f32 	%f823, %f821, 0fB3A22168, %f822;
	fma.rn.f32 	%f3037, %f821, 0fA7C234C5, %f823;
	abs.f32 	%f62, %f60;
	setp.ltu.f32 	%p98, %f62, 0f47CE4780;
	mov.u32 	%r4594, %r4734;
	mov.f32 	%f3002, %f3037;
	@%p98 bra 	$L__BB1_105;
	setp.neu.f32 	%p99, %f62, 0f7F800000;
	@%p99 bra 	$L__BB1_100;
	mov.f32 	%f826, 0f00000000;
	mul.rn.f32 	%f3002, %f60, %f826;
	mov.b32 	%r4594, 0;
	bra.uni 	$L__BB1_105;
$L__BB1_100:
	mov.b32 	%r167, %f60;
	shl.b32 	%r2016, %r167, 8;
	or.b32  	%r168, %r2016, -2147483648;
	mov.b64 	%rd2122, 0;
	mov.b32 	%r4591, 0;
	mov.u64 	%rd2120, __cudart_i2opi_f;
	mov.u64 	%rd2121, %rd67;
$L__BB1_101:
	.pragma "nounroll";
	ld.global.nc.u32 	%r2017, [%rd2120];
	mad.wide.u32 	%rd878, %r2017, %r168, %rd2122;
	shr.u64 	%rd2122, %rd878, 32;
	st.local.u32 	[%rd2121], %rd878;
	add.s32 	%r4591, %r4591, 1;
	add.s64 	%rd2121, %rd2121, 4;
	add.s64 	%rd2120, %rd2120, 4;
	setp.ne.s32 	%p100, %r4591, 6;
	@%p100 bra 	$L__BB1_101;
	shr.u32 	%r2018, %r167, 23;
	st.local.u32 	[%rd67+24], %rd2122;
	and.b32  	%r171, %r2018, 31;
	and.b32  	%r2019, %r2018, 224;
	add.s32 	%r2020, %r2019, -128;
	shr.u32 	%r2021, %r2020, 5;
	mul.wide.u32 	%rd879, %r2021, 4;
	sub.s64 	%rd158, %rd67, %rd879;
	ld.local.u32 	%r4592, [%rd158+24];
	ld.local.u32 	%r4593, [%rd158+20];
	setp.eq.s32 	%p101, %r171, 0;
	@%p101 bra 	$L__BB1_104;
	shf.l.wrap.b32 	%r4592, %r4593, %r4592, %r171;
	ld.local.u32 	%r2022, [%rd158+16];
	shf.l.wrap.b32 	%r4593, %r2022, %r4593, %r171;
$L__BB1_104:
	shr.u32 	%r2023, %r4592, 30;
	shf.l.wrap.b32 	%r2024, %r4593, %r4592, 2;
	shl.b32 	%r2025, %r4593, 2;
	shr.u32 	%r2026, %r2024, 31;
	add.s32 	%r2027, %r2026, %r2023;
	neg.s32 	%r2028, %r2027;
	setp.lt.s32 	%p102, %r167, 0;
	selp.b32 	%r4594, %r2028, %r2027, %p102;
	xor.b32  	%r2029, %r2024, %r167;
	shr.s32 	%r2030, %r2024, 31;
	xor.b32  	%r2031, %r2030, %r2024;
	xor.b32  	%r2032, %r2030, %r2025;
	cvt.u64.u32 	%rd880, %r2031;
	shl.b64 	%rd881, %rd880, 32;
	cvt.u64.u32 	%rd882, %r2032;
	or.b64  	%rd883, %rd881, %rd882;
	cvt.rn.f64.s64 	%fd41, %rd883;
	mul.f64 	%fd42, %fd41, 0d3BF921FB54442D19;
	cvt.rn.f32.f64 	%f824, %fd42;
	neg.f32 	%f825, %f824;
	setp.lt.s32 	%p103, %r2029, 0;
	selp.f32 	%f3002, %f825, %f824, %p103;
$L__BB1_105:
	add.s32 	%r2034, %r4594, 1;
	mul.rn.f32 	%f827, %f3002, %f3002;
	and.b32  	%r2035, %r4594, 1;
	setp.eq.b32 	%p105, %r2035, 1;
	selp.f32 	%f828, %f3002, 0f3F800000, %p105;
	fma.rn.f32 	%f829, %f827, %f828, 0f00000000;
	fma.rn.f32 	%f830, %f827, 0f37CBAC00, 0fBAB607ED;
	selp.f32 	%f831, 0fB94D4153, %f830, %p105;
	selp.f32 	%f832, 0f3C0885E4, 0f3D2AAABB, %p105;
	fma.rn.f32 	%f833, %f831, %f827, %f832;
	selp.f32 	%f834, 0fBE2AAAA8, 0fBEFFFFFF, %p105;
	fma.rn.f32 	%f835, %f833, %f827, %f834;
	fma.rn.f32 	%f836, %f835, %f829, %f828;
	and.b32  	%r2036, %r2034, 2;
	setp.eq.s32 	%p106, %r2036, 0;
	mov.f32 	%f837, 0f00000000;
	sub.f32 	%f838, %f837, %f836;
	selp.f32 	%f66, %f836, %f838, %p106;
	mov.u32 	%r4598, %r4734;
	mov.f32 	%f3003, %f3037;
	@%p98 bra 	$L__BB1_113;
	setp.neu.f32 	%p107, %f62, 0f7F800000;
	@%p107 bra 	$L__BB1_108;
	mov.f32 	%f841, 0f00000000;
	mul.rn.f32 	%f3003, %f60, %f841;
	mov.b32 	%r4598, 0;
	bra.uni 	$L__BB1_113;
$L__BB1_108:
	mov.b32 	%r180, %f60;
	shl.b32 	%r2038, %r180, 8;
	or.b32  	%r181, %r2038, -2147483648;
	mov.b64 	%rd2125, 0;
	mov.b32 	%r4595, 0;
	mov.u64 	%rd2123, __cudart_i2opi_f;
	mov.u64 	%rd2124, %rd67;
$L__BB1_109:
	.pragma "nounroll";
	ld.global.nc.u32 	%r2039, [%rd2123];
	mad.wide.u32 	%rd886, %r2039, %r181, %rd2125;
	shr.u64 	%rd2125, %rd886, 32;
	st.local.u32 	[%rd2124], %rd886;
	add.s32 	%r4595, %r4595, 1;
	add.s64 	%rd2124, %rd2124, 4;
	add.s64 	%rd2123, %rd2123, 4;
	setp.ne.s32 	%p108, %r4595, 6;
	@%p108 bra 	$L__BB1_109;
	shr.u32 	%r2040, %r180, 23;
	st.local.u32 	[%rd67+24], %rd2125;
	and.b32  	%r184, %r2040, 31;
	and.b32  	%r2041, %r2040, 224;
	add.s32 	%r2042, %r2041, -128;
	shr.u32 	%r2043, %r2042, 5;
	mul.wide.u32 	%rd887, %r2043, 4;
	sub.s64 	%rd165, %rd67, %rd887;
	ld.local.u32 	%r4596, [%rd165+24];
	ld.local.u32 	%r4597, [%rd165+20];
	setp.eq.s32 	%p109, %r184, 0;
	@%p109 bra 	$L__BB1_112;
	shf.l.wrap.b32 	%r4596, %r4597, %r4596, %r184;
	ld.local.u32 	%r2044, [%rd165+16];
	shf.l.wrap.b32 	%r4597, %r2044, %r4597, %r184;
$L__BB1_112:
	shr.u32 	%r2045, %r4596, 30;
	shf.l.wrap.b32 	%r2046, %r4597, %r4596, 2;
	shl.b32 	%r2047, %r4597, 2;
	shr.u32 	%r2048, %r2046, 31;
	add.s32 	%r2049, %r2048, %r2045;
	neg.s32 	%r2050, %r2049;
	setp.lt.s32 	%p110, %r180, 0;
	selp.b32 	%r4598, %r2050, %r2049, %p110;
	xor.b32  	%r2051, %r2046, %r180;
	shr.s32 	%r2052, %r2046, 31;
	xor.b32  	%r2053, %r2052, %r2046;
	xor.b32  	%r2054, %r2052, %r2047;
	cvt.u64.u32 	%rd888, %r2053;
	shl.b64 	%rd889, %rd888, 32;
	cvt.u64.u32 	%rd890, %r2054;
	or.b64  	%rd891, %rd889, %rd890;
	cvt.rn.f64.s64 	%fd43, %rd891;
	mul.f64 	%fd44, %fd43, 0d3BF921FB54442D19;
	cvt.rn.f32.f64 	%f839, %fd44;
	neg.f32 	%f840, %f839;
	setp.lt.s32 	%p111, %r2051, 0;
	selp.f32 	%f3003, %f840, %f839, %p111;
$L__BB1_113:
	mul.rn.f32 	%f842, %f3003, %f3003;
	and.b32  	%r2056, %r4598, 1;
	setp.eq.b32 	%p113, %r2056, 1;
	selp.f32 	%f843, 0f3F800000, %f3003, %p113;
	fma.rn.f32 	%f844, %f842, %f843, 0f00000000;
	fma.rn.f32 	%f845, %f842, 0f37CBAC00, 0fBAB607ED;
	selp.f32 	%f846, %f845, 0fB94D4153, %p113;
	selp.f32 	%f847, 0f3D2AAABB, 0f3C0885E4, %p113;
	fma.rn.f32 	%f848, %f846, %f842, %f847;
	selp.f32 	%f849, 0fBEFFFFFF, 0fBE2AAAA8, %p113;
	fma.rn.f32 	%f850, %f848, %f842, %f849;
	fma.rn.f32 	%f851, %f850, %f844, %f843;
	and.b32  	%r2057, %r4598, 2;
	setp.eq.s32 	%p114, %r2057, 0;
	mov.f32 	%f852, 0f00000000;
	sub.f32 	%f853, %f852, %f851;
	selp.f32 	%f854, %f851, %f853, %p114;
	mul.f32 	%f855, %f854, 0f00000000;
	mul.f32 	%f856, %f51, %f66;
	sub.f32 	%f70, %f856, %f855;
	mov.u32 	%r4602, %r4734;
	mov.f32 	%f3004, %f3037;
	@%p98 bra 	$L__BB1_121;
	setp.neu.f32 	%p115, %f62, 0f7F800000;
	@%p115 bra 	$L__BB1_116;
	mov.f32 	%f859, 0f00000000;
	mul.rn.f32 	%f3004, %f60, %f859;
	mov.b32 	%r4602, 0;
	bra.uni 	$L__BB1_121;
$L__BB1_116:
	mov.b32 	%r193, %f60;
	shl.b32 	%r2059, %r193, 8;
	or.b32  	%r194, %r2059, -2147483648;
	mov.b64 	%rd2128, 0;
	mov.b32 	%r4599, 0;
	mov.u64 	%rd2126, __cudart_i2opi_f;
	mov.u64 	%rd2127, %rd67;
$L__BB1_117:
	.pragma "nounroll";
	ld.global.nc.u32 	%r2060, [%rd2126];
	mad.wide.u32 	%rd894, %r2060, %r194, %rd2128;
	shr.u64 	%rd2128, %rd894, 32;
	st.local.u32 	[%rd2127], %rd894;
	add.s32 	%r4599, %r4599, 1;
	add.s64 	%rd2127, %rd2127, 4;
	add.s64 	%rd2126, %rd2126, 4;
	setp.ne.s32 	%p116, %r4599, 6;
	@%p116 bra 	$L__BB1_117;
	shr.u32 	%r2061, %r193, 23;
	st.local.u32 	[%rd67+24], %rd2128;
	and.b32  	%r197, %r2061, 31;
	and.b32  	%r2062, %r2061, 224;
	add.s32 	%r2063, %r2062, -128;
	shr.u32 	%r2064, %r2063, 5;
	mul.wide.u32 	%rd895, %r2064, 4;
	sub.s64 	%rd172, %rd67, %rd895;
	ld.local.u32 	%r4600, [%rd172+24];
	ld.local.u32 	%r4601, [%rd172+20];
	setp.eq.s32 	%p117, %r197, 0;
	@%p117 bra 	$L__BB1_120;
	shf.l.wrap.b32 	%r4600, %r4601, %r4600, %r197;
	ld.local.u32 	%r2065, [%rd172+16];
	shf.l.wrap.b32 	%r4601, %r2065, %r4601, %r197;
$L__BB1_120:
	shr.u32 	%r2066, %r4600, 30;
	shf.l.wrap.b32 	%r2067, %r4601, %r4600, 2;
	shl.b32 	%r2068, %r4601, 2;
	shr.u32 	%r2069, %r2067, 31;
	add.s32 	%r2070, %r2069, %r2066;
	neg.s32 	%r2071, %r2070;
	setp.lt.s32 	%p118, %r193, 0;
	selp.b32 	%r4602, %r2071, %r2070, %p118;
	xor.b32  	%r2072, %r2067, %r193;
	shr.s32 	%r2073, %r2067, 31;
	xor.b32  	%r2074, %r2073, %r2067;
	xor.b32  	%r2075, %r2073, %r2068;
	cvt.u64.u32 	%rd896, %r2074;
	shl.b64 	%rd897, %rd896, 32;
	cvt.u64.u32 	%rd898, %r2075;
	or.b64  	%rd899, %rd897, %rd898;
	cvt.rn.f64.s64 	%fd45, %rd899;
	mul.f64 	%fd46, %fd45, 0d3BF921FB54442D19;
	cvt.rn.f32.f64 	%f857, %fd46;
	neg.f32 	%f858, %f857;
	setp.lt.s32 	%p119, %r2072, 0;
	selp.f32 	%f3004, %f858, %f857, %p119;
$L__BB1_121:
	mul.rn.f32 	%f860, %f3004, %f3004;
	and.b32  	%r2077, %r4602, 1;
	setp.eq.b32 	%p121, %r2077, 1;
	selp.f32 	%f861, 0f3F800000, %f3004, %p121;
	fma.rn.f32 	%f862, %f860, %f861, 0f00000000;
	fma.rn.f32 	%f863, %f860, 0f37CBAC00, 0fBAB607ED;
	selp.f32 	%f864, %f863, 0fB94D4153, %p121;
	selp.f32 	%f865, 0f3D2AAABB, 0f3C0885E4, %p121;
	fma.rn.f32 	%f866, %f864, %f860, %f865;
	selp.f32 	%f867, 0fBEFFFFFF, 0fBE2AAAA8, %p121;
	fma.rn.f32 	%f868, %f866, %f860, %f867;
	fma.rn.f32 	%f869, %f868, %f862, %f861;
	and.b32  	%r2078, %r4602, 2;
	setp.eq.s32 	%p122, %r2078, 0;
	mov.f32 	%f870, 0f00000000;
	sub.f32 	%f871, %f870, %f869;
	selp.f32 	%f872, %f869, %f871, %p122;
	mul.f32 	%f74, %f51, %f872;
	mov.u32 	%r4606, %r4734;
	mov.f32 	%f3005, %f3037;
	@%p98 bra 	$L__BB1_129;
	setp.neu.f32 	%p123, %f62, 0f7F800000;
	@%p123 bra 	$L__BB1_124;
	mov.f32 	%f875, 0f00000000;
	mul.rn.f32 	%f3005, %f60, %f875;
	mov.b32 	%r4606, 0;
	bra.uni 	$L__BB1_129;
$L__BB1_124:
	mov.b32 	%r206, %f60;
	shl.b32 	%r2080, %r206, 8;
	or.b32  	%r207, %r2080, -2147483648;
	mov.b64 	%rd2131, 0;
	mov.b32 	%r4603, 0;
	mov.u64 	%rd2129, __cudart_i2opi_f;
	mov.u64 	%rd2130, %rd67;
$L__BB1_125:
	.pragma "nounroll";
	ld.global.nc.u32 	%r2081, [%rd2129];
	mad.wide.u32 	%rd902, %r2081, %r207, %rd2131;
	shr.u64 	%rd2131, %rd902, 32;
	st.local.u32 	[%rd2130], %rd902;
	add.s32 	%r4603, %r4603, 1;
	add.s64 	%rd2130, %rd2130, 4;
	add.s64 	%rd2129, %rd2129, 4;
	setp.ne.s32 	%p124, %r4603, 6;
	@%p124 bra 	$L__BB1_125;
	shr.u32 	%r2082, %r206, 23;
	st.local.u32 	[%rd67+24], %rd2131;
	and.b32  	%r210, %r2082, 31;
	and.b32  	%r2083, %r2082, 224;
	add.s32 	%r2084, %r2083, -128;
	shr.u32 	%r2085, %r2084, 5;
	mul.wide.u32 	%rd903, %r2085, 4;
	sub.s64 	%rd179, %rd67, %rd903;
	ld.local.u32 	%r4604, [%rd179+24];
	ld.local.u32 	%r4605, [%rd179+20];
	setp.eq.s32 	%p125, %r210, 0;
	@%p125 bra 	$L__BB1_128;
	shf.l.wrap.b32 	%r4604, %r4605, %r4604, %r210;
	ld.local.u32 	%r2086, [%rd179+16];
	shf.l.wrap.b32 	%r4605, %r2086, %r4605, %r210;
$L__BB1_128:
	shr.u32 	%r2087, %r4604, 30;
	shf.l.wrap.b32 	%r2088, %r4605, %r4604, 2;
	shl.b32 	%r2089, %r4605, 2;
	shr.u32 	%r2090, %r2088, 31;
	add.s32 	%r2091, %r2090, %r2087;
	neg.s32 	%r2092, %r2091;
	setp.lt.s32 	%p126, %r206, 0;
	selp.b32 	%r4606, %r2092, %r2091, %p126;
	xor.b32  	%r2093, %r2088, %r206;
	shr.s32 	%r2094, %r2088, 31;
	xor.b32  	%r2095, %r2094, %r2088;
	xor.b32  	%r2096, %r2094, %r2089;
	cvt.u64.u32 	%rd904, %r2095;
	shl.b64 	%rd905, %rd904, 32;
	cvt.u64.u32 	%rd906, %r2096;
	or.b64  	%rd907, %rd905, %rd906;
	cvt.rn.f64.s64 	%fd47, %rd907;
	mul.f64 	%fd48, %fd47, 0d3BF921FB54442D19;
	cvt.rn.f32.f64 	%f873, %fd48;
	neg.f32 	%f874, %f873;
	setp.lt.s32 	%p127, %r2093, 0;
	selp.f32 	%f3005, %f874, %f873, %p127;
$L__BB1_129:
	add.s32 	%r2098, %r4606, 1;
	mul.rn.f32 	%f876, %f3005, %f3005;
	and.b32  	%r2099, %r4606, 1;
	setp.eq.b32 	%p128, %r2099, 1;
	selp.f32 	%f877, %f3005, 0f3F800000, %p128;
	fma.rn.f32 	%f878, %f876, %f877, 0f00000000;
	fma.rn.f32 	%f879, %f876, 0f37CBAC00, 0fBAB607ED;
	selp.f32 	%f880, 0fB94D4153, %f879, %p128;
	selp.f32 	%f881, 0f3C0885E4, 0f3D2AAABB, %p128;
	fma.rn.f32 	%f882, %f880, %f876, %f881;
	selp.f32 	%f883, 0fBE2AAAA8, 0fBEFFFFFF, %p128;
	fma.rn.f32 	%f884, %f882, %f876, %f883;
	fma.rn.f32 	%f885, %f884, %f878, %f877;
	and.b32  	%r2100, %r2098, 2;
	setp.eq.s32 	%p129, %r2100, 0;
	mov.f32 	%f886, 0f00000000;
	sub.f32 	%f887, %f886, %f885;
	selp.f32 	%f888, %f885, %f887, %p129;
	fma.rn.f32 	%f78, %f888, 0f00000000, %f74;
	add.s32 	%r2101, %r5, 1;
	cvt.rn.f64.s32 	%fd49, %r2101;
	mul.f64 	%fd3, %fd49, 0d4066800000000000;
	div.rn.f64 	%fd50, %fd3, %fd2;
	cvt.rn.f32.f64 	%f889, %fd50;
	mul.f32 	%f79, %f4, %f889;
	mul.f32 	%f890, %f79, 0f3F22F983;
	cvt.rni.s32.f32 	%r4750, %f890;
	cvt.rn.f32.s32 	%f891, %r4750;
	fma.rn.f32 	%f892, %f891, 0fBFC90FDA, %f79;
	fma.rn.f32 	%f893, %f891, 0fB3A22168, %f892;
	fma.rn.f32 	%f3041, %f891, 0fA7C234C5, %f893;
	abs.f32 	%f81, %f79;
	setp.ltu.f32 	%p130, %f81, 0f47CE4780;
	mov.u32 	%r4610, %r4750;
	mov.f32 	%f3006, %f3041;
	@%p130 bra 	$L__BB1_137;
	setp.neu.f32 	%p131, %f81, 0f7F800000;
	@%p131 bra 	$L__BB1_132;
	mov.f32 	%f896, 0f00000000;
	mul.rn.f32 	%f3006, %f79, %f896;
	mov.b32 	%r4610, 0;
	bra.uni 	$L__BB1_137;
$L__BB1_132:
	mov.b32 	%r220, %f79;
	shl.b32 	%r2103, %r220, 8;
	or.b32  	%r221, %r2103, -2147483648;
	mov.b64 	%rd2134, 0;
	mov.b32 	%r4607, 0;
	mov.u64 	%rd2132, __cudart_i2opi_f;
	mov.u64 	%rd2133, %rd67;
$L__BB1_133:
	.pragma "nounroll";
	ld.global.nc.u32 	%r2104, [%rd2132];
	mad.wide.u32 	%rd910, %r2104, %r221, %rd2134;
	shr.u64 	%rd2134, %rd910, 32;
	st.local.u32 	[%rd2133], %rd910;
	add.s32 	%r4607, %r4607, 1;
	add.s64 	%rd2133, %rd2133, 4;
	add.s64 	%rd2132, %rd2132, 4;
	setp.ne.s32 	%p132, %r4607, 6;
	@%p132 bra 	$L__BB1_133;
	shr.u32 	%r2105, %r220, 23;
	st.local.u32 	[%rd67+24], %rd2134;
	and.b32  	%r224, %r2105, 31;
	and.b32  	%r2106, %r2105, 224;
	add.s32 	%r2107, %r2106, -128;
	shr.u32 	%r2108, %r2107, 5;
	mul.wide.u32 	%rd911, %r2108, 4;
	sub.s64 	%rd186, %rd67, %rd911;
	ld.local.u32 	%r4608, [%rd186+24];
	ld.local.u32 	%r4609, [%rd186+20];
	setp.eq.s32 	%p133, %r224, 0;
	@%p133 bra 	$L__BB1_136;
	shf.l.wrap.b32 	%r4608, %r4609, %r4608, %r224;
	ld.local.u32 	%r2109, [%rd186+16];
	shf.l.wrap.b32 	%r4609, %r2109, %r4609, %r224;
$L__BB1_136:
	shr.u32 	%r2110, %r4608, 30;
	shf.l.wrap.b32 	%r2111, %r4609, %r4608, 2;
	shl.b32 	%r2112, %r4609, 2;
	shr.u32 	%r2113, %r2111, 31;
	add.s32 	%r2114, %r2113, %r2110;
	neg.s32 	%r2115, %r2114;
	setp.lt.s32 	%p134, %r220, 0;
	selp.b32 	%r4610, %r2115, %r2114, %p134;
	xor.b32  	%r2116, %r2111, %r220;
	shr.s32 	%r2117, %r2111, 31;
	xor.b32  	%r2118, %r2117, %r2111;
	xor.b32  	%r2119, %r2117, %r2112;
	cvt.u64.u32 	%rd912, %r2118;
	shl.b64 	%rd913, %rd912, 32;
	cvt.u64.u32 	%rd914, %r2119;
	or.b64  	%rd915, %rd913, %rd914;
	cvt.rn.f64.s64 	%fd51, %rd915;
	mul.f64 	%fd52, %fd51, 0d3BF921FB54442D19;
	cvt.rn.f32.f64 	%f894, %fd52;
	neg.f32 	%f895, %f894;
	setp.lt.s32 	%p135, %r2116, 0;
	selp.f32 	%f3006, %f895, %f894, %p135;
$L__BB1_137:
	add.s32 	%r2121, %r4610, 1;
	mul.rn.f32 	%f897, %f3006, %f3006;
	and.b32  	%r2122, %r4610, 1;
	setp.eq.b32 	%p137, %r2122, 1;
	selp.f32 	%f898, %f3006, 0f3F800000, %p137;
	fma.rn.f32 	%f899, %f897, %f898, 0f00000000;
	fma.rn.f32 	%f900, %f897, 0f37CBAC00, 0fBAB607ED;
	selp.f32 	%f901, 0fB94D4153, %f900, %p137;
	selp.f32 	%f902, 0f3C0885E4, 0f3D2AAABB, %p137;
	fma.rn.f32 	%f903, %f901, %f897, %f902;
	selp.f32 	%f904, 0fBE2AAAA8, 0fBEFFFFFF, %p137;
	fma.rn.f32 	%f905, %f903, %f897, %f904;
	fma.rn.f32 	%f906, %f905, %f899, %f898;
	and.b32  	%r2123, %r2121, 2;
	setp.eq.s32 	%p138, %r2123, 0;
	mov.f32 	%f907, 0f00000000;
	sub.f32 	%f908, %f907, %f906;
	selp.f32 	%f85, %f906, %f908, %p138;
	mov.u32 	%r4614, %r4750;
	mov.f32 	%f3007, %f3041;
	@%p130 bra 	$L__BB1_145;
	setp.neu.f32 	%p139, %f81, 0f7F800000;
	@%p139 bra 	$L__BB1_140;
	mov.f32 	%f911, 0f00000000;
	mul.rn.f32 	%f3007, %f79, %f911;
	mov.b32 	%r4614, 0;
	bra.uni 	$L__BB1_145;
$L__BB1_140:
	mov.b32 	%r233, %f79;
	shl.b32 	%r2125, %r233, 8;
	or.b32  	%r234, %r2125, -2147483648;
	mov.b64 	%rd2137, 0;
	mov.b32 	%r4611, 0;
	mov.u64 	%rd2135, __cudart_i2opi_f;
	mov.u64 	%rd2136, %rd67;
$L__BB1_141:
	.pragma "nounroll";
	ld.global.nc.u32 	%r2126, [%rd2135];
	mad.wide.u32 	%rd918, %r2126, %r234, %rd2137;
	shr.u64 	%rd2137, %rd918, 32;
	st.local.u32 	[%rd2136], %rd918;
	add.s32 	%r4611, %r4611, 1;
	add.s64 	%rd2136, %rd2136, 4;
	add.s64 	%rd2135, %rd2135, 4;
	setp.ne.s32 	%p140, %r4611, 6;
	@%p140 bra 	$L__BB1_141;
	shr.u32 	%r2127, %r233, 23;
	st.local.u32 	[%rd67+24], %rd2137;
	and.b32  	%r237, %r2127, 31;
	and.b32  	%r2128, %r2127, 224;
	add.s32 	%r2129, %r2128, -128;
	shr.u32 	%r2130, %r2129, 5;
	mul.wide.u32 	%rd919, %r2130, 4;
	sub.s64 	%rd193, %rd67, %rd919;
	ld.local.u32 	%r4612, [%rd193+24];
	ld.local.u32 	%r4613, [%rd193+20];
	setp.eq.s32 	%p141, %r237, 0;
	@%p141 bra 	$L__BB1_144;
	shf.l.wrap.b32 	%r4612, %r4613, %r4612, %r237;
	ld.local.u32 	%r2131, [%rd193+16];
	shf.l.wrap.b32 	%r4613, %r2131, %r4613, %r237;
$L__BB1_144:
	shr.u32 	%r2132, %r4612, 30;
	shf.l.wrap.b32 	%r2133, %r4613, %r4612, 2;
	shl.b32 	%r2134, %r4613, 2;
	shr.u32 	%r2135, %r2133, 31;
	add.s32 	%r2136, %r2135, %r2132;
	neg.s32 	%r2137, %r2136;
	setp.lt.s32 	%p142, %r233, 0;
	selp.b32 	%r4614, %r2137, %r2136, %p142;
	xor.b32  	%r2138, %r2133, %r233;
	shr.s32 	%r2139, %r2133, 31;
	xor.b32  	%r2140, %r2139, %r2133;
	xor.b32  	%r2141, %r2139, %r2134;
	cvt.u64.u32 	%rd920, %r2140;
	shl.b64 	%rd921, %rd920, 32;
	cvt.u64.u32 	%rd922, %r2141;
	or.b64  	%rd923, %rd921, %rd922;
	cvt.rn.f64.s64 	%fd53, %rd923;
	mul.f64 	%fd54, %fd53, 0d3BF921FB54442D19;
	cvt.rn.f32.f64 	%f909, %fd54;
	neg.f32 	%f910, %f909;
	setp.lt.s32 	%p143, %r2138, 0;
	selp.f32 	%f3007, %f910, %f909, %p143;
$L__BB1_145:
	mul.rn.f32 	%f912, %f3007, %f3007;
	and.b32  	%r2143, %r4614, 1;
	setp.eq.b32 	%p145, %r2143, 1;
	selp.f32 	%f913, 0f3F800000, %f3007, %p145;
	fma.rn.f32 	%f914, %f912, %f913, 0f00000000;
	fma.rn.f32 	%f915, %f912, 0f37CBAC00, 0fBAB607ED;
	selp.f32 	%f916, %f915, 0fB94D4153, %p145;
	selp.f32 	%f917, 0f3D2AAABB, 0f3C0885E4, %p145;
	fma.rn.f32 	%f918, %f916, %f912, %f917;
	selp.f32 	%f919, 0fBEFFFFFF, 0fBE2AAAA8, %p145;
	fma.rn.f32 	%f920, %f918, %f912, %f919;
	fma.rn.f32 	%f921, %f920, %f914, %f913;
	and.b32  	%r2144, %r4614, 2;
	setp.eq.s32 	%p146, %r2144, 0;
	mov.f32 	%f922, 0f00000000;
	sub.f32 	%f923, %f922, %f921;
	selp.f32 	%f924, %f921, %f923, %p146;
	mul.f32 	%f925, %f924, 0f00000000;
	fma.rn.f32 	%f89, %f3, %f85, %f925;
	mov.u32 	%r4618, %r4750;
	mov.f32 	%f3008, %f3041;
	@%p130 bra 	$L__BB1_153;
	setp.neu.f32 	%p147, %f81, 0f7F800000;
	@%p147 bra 	$L__BB1_148;
	mov.f32 	%f928, 0f00000000;
	mul.rn.f32 	%f3008, %f79, %f928;
	mov.b32 	%r4618, 0;
	bra.uni 	$L__BB1_153;
$L__BB1_148:
	mov.b32 	%r246, %f79;
	shl.b32 	%r2146, %r246, 8;
	or.b32  	%r247, %r2146, -2147483648;
	mov.b64 	%rd2140, 0;
	mov.b32 	%r4615, 0;
	mov.u64 	%rd2138, __cudart_i2opi_f;
	mov.u64 	%rd2139, %rd67;
$L__BB1_149:
	.pragma "nounroll";
	ld.global.nc.u32 	%r2147, [%rd2138];
	mad.wide.u32 	%rd926, %r2147, %r247, %rd2140;
	shr.u64 	%rd2140, %rd926, 32;
	st.local.u32 	[%rd2139], %rd926;
	add.s32 	%r4615, %r4615, 1;
	add.s64 	%rd2139, %rd2139, 4;
	add.s64 	%rd2138, %rd2138, 4;
	setp.ne.s32 	%p148, %r4615, 6;
	@%p148 bra 	$L__BB1_149;
	shr.u32 	%r2148, %r246, 23;
	st.local.u32 	[%rd67+24], %rd2140;
	and.b32  	%r250, %r2148, 31;
	and.b32  	%r2149, %r2148, 224;
	add.s32 	%r2150, %r2149, -128;
	shr.u32 	%r2151, %r2150, 5;
	mul.wide.u32 	%rd927, %r2151, 4;
	sub.s64 	%rd200, %rd67, %rd927;
	ld.local.u32 	%r4616, [%rd200+24];
	ld.local.u32 	%r4617, [%rd200+20];
	setp.eq.s32 	%p149, %r250, 0;
	@%p149 bra 	$L__BB1_152;
	shf.l.wrap.b32 	%r4616, %r4617, %r4616, %r250;
	ld.local.u32 	%r2152, [%rd200+16];
	shf.l.wrap.b32 	%r4617, %r2152, %r4617, %r250;
$L__BB1_152:
	shr.u32 	%r2153, %r4616, 30;
	shf.l.wrap.b32 	%r2154, %r4617, %r4616, 2;
	shl.b32 	%r2155, %r4617, 2;
	shr.u32 	%r2156, %r2154, 31;
	add.s32 	%r2157, %r2156, %r2153;
	neg.s32 	%r2158, %r2157;
	setp.lt.s32 	%p150, %r246, 0;
	selp.b32 	%r4618, %r2158, %r2157, %p150;
	xor.b32  	%r2159, %r2154, %r246;
	shr.s32 	%r2160, %r2154, 31;
	xor.b32  	%r2161, %r2160, %r2154;
	xor.b32  	%r2162, %r2160, %r2155;
	cvt.u64.u32 	%rd928, %r2161;
	shl.b64 	%rd929, %rd928, 32;
	cvt.u64.u32 	%rd930, %r2162;
	or.b64  	%rd931, %rd929, %rd930;
	cvt.rn.f64.s64 	%fd55, %rd931;
	mul.f64 	%fd56, %fd55, 0d3BF921FB54442D19;
	cvt.rn.f32.f64 	%f926, %fd56;
	neg.f32 	%f927, %f926;
	setp.lt.s32 	%p151, %r2159, 0;
	selp.f32 	%f3008, %f927, %f926, %p151;
$L__BB1_153:
	mul.rn.f32 	%f929, %f3008, %f3008;
	and.b32  	%r2164, %r4618, 1;
	setp.eq.b32 	%p153, %r2164, 1;
	selp.f32 	%f930, 0f3F800000, %f3008, %p153;
	fma.rn.f32 	%f931, %f929, %f930, 0f00000000;
	fma.rn.f32 	%f932, %f929, 0f37CBAC00, 0fBAB607ED;
	selp.f32 	%f933, %f932, 0fB94D4153, %p153;
	selp.f32 	%f934, 0f3D2AAABB, 0f3C0885E4, %p153;
	fma.rn.f32 	%f935, %f933, %f929, %f934;
	selp.f32 	%f936, 0fBEFFFFFF, 0fBE2AAAA8, %p153;
	fma.rn.f32 	%f937, %f935, %f929, %f936;
	fma.rn.f32 	%f938, %f937, %f931, %f930;
	and.b32  	%r2165, %r4618, 2;
	setp.eq.s32 	%p154, %r2165, 0;
	mov.f32 	%f939, 0f00000000;
	sub.f32 	%f940, %f939, %f938;
	selp.f32 	%f93, %f938, %f940, %p154;
	mov.u32 	%r4622, %r4750;
	mov.f32 	%f3009, %f3041;
	@%p130 bra 	$L__BB1_161;
	setp.neu.f32 	%p155, %f81, 0f7F800000;
	@%p155 bra 	$L__BB1_156;
	mov.f32 	%f943, 0f00000000;
	mul.rn.f32 	%f3009, %f79, %f943;
	mov.b32 	%r4622, 0;
	bra.uni 	$L__BB1_161;
$L__BB1_156:
	mov.b32 	%r259, %f79;
	shl.b32 	%r2167, %r259, 8;
	or.b32  	%r260, %r2167, -2147483648;
	mov.b64 	%rd2143, 0;
	mov.b32 	%r4619, 0;
	mov.u64 	%rd2141, __cudart_i2opi_f;
	mov.u64 	%rd2142, %rd67;
$L__BB1_157:
	.pragma "nounroll";
	ld.global.nc.u32 	%r2168, [%rd2141];
	mad.wide.u32 	%rd934, %r2168, %r260, %rd2143;
	shr.u64 	%rd2143, %rd934, 32;
	st.local.u32 	[%rd2142], %rd934;
	add.s32 	%r4619, %r4619, 1;
	add.s64 	%rd2142, %rd2142, 4;
	add.s64 	%rd2141, %rd2141, 4;
	setp.ne.s32 	%p156, %r4619, 6;
	@%p156 bra 	$L__BB1_157;
	shr.u32 	%r2169, %r259, 23;
	st.local.u32 	[%rd67+24], %rd2143;
	and.b32  	%r263, %r2169, 31;
	and.b32  	%r2170, %r2169, 224;
	add.s32 	%r2171, %r2170, -128;
	shr.u32 	%r2172, %r2171, 5;
	mul.wide.u32 	%rd935, %r2172, 4;
	sub.s64 	%rd207, %rd67, %rd935;
	ld.local.u32 	%r4620, [%rd207+24];
	ld.local.u32 	%r4621, [%rd207+20];
	setp.eq.s32 	%p157, %r263, 0;
	@%p157 bra 	$L__BB1_160;
	shf.l.wrap.b32 	%r4620, %r4621, %r4620, %r263;
	ld.local.u32 	%r2173, [%rd207+16];
	shf.l.wrap.b32 	%r4621, %r2173, %r4621, %r263;
$L__BB1_160:
	shr.u32 	%r2174, %r4620, 30;
	shf.l.wrap.b32 	%r2175, %r4621, %r4620, 2;
	shl.b32 	%r2176, %r4621, 2;
	shr.u32 	%r2177, %r2175, 31;
	add.s32 	%r2178, %r2177, %r2174;
	neg.s32 	%r2179, %r2178;
	setp.lt.s32 	%p158, %r259, 0;
	selp.b32 	%r4622, %r2179, %r2178, %p158;
	xor.b32  	%r2180, %r2175, %r259;
	shr.s32 	%r2181, %r2175, 31;
	xor.b32  	%r2182, %r2181, %r2175;
	xor.b32  	%r2183, %r2181, %r2176;
	cvt.u64.u32 	%rd936, %r2182;
	shl.b64 	%rd937, %rd936, 32;
	cvt.u64.u32 	%rd938, %r2183;
	or.b64  	%rd939, %rd937, %rd938;
	cvt.rn.f64.s64 	%fd57, %rd939;
	mul.f64 	%fd58, %fd57, 0d3BF921FB54442D19;
	cvt.rn.f32.f64 	%f941, %fd58;
	neg.f32 	%f942, %f941;
	setp.lt.s32 	%p159, %r2180, 0;
	selp.f32 	%f3009, %f942, %f941, %p159;
$L__BB1_161:
	add.s32 	%r2185, %r4622, 1;
	mul.rn.f32 	%f944, %f3009, %f3009;
	and.b32  	%r2186, %r4622, 1;
	setp.eq.b32 	%p161, %r2186, 1;
	selp.f32 	%f945, %f3009, 0f3F800000, %p161;
	fma.rn.f32 	%f946, %f944, %f945, 0f00000000;
	fma.rn.f32 	%f947, %f944, 0f37CBAC00, 0fBAB607ED;
	selp.f32 	%f948, 0fB94D4153, %f947, %p161;
	selp.f32 	%f949, 0f3C0885E4, 0f3D2AAABB, %p161;
	fma.rn.f32 	%f950, %f948, %f944, %f949;
	selp.f32 	%f951, 0fBE2AAAA8, 0fBEFFFFFF, %p161;
	fma.rn.f32 	%f952, %f950, %f944, %f951;
	fma.rn.f32 	%f953, %f952, %f946, %f945;
	and.b32  	%r2187, %r2185, 2;
	setp.eq.s32 	%p162, %r2187, 0;
	mov.f32 	%f954, 0f00000000;
	sub.f32 	%f955, %f954, %f953;
	selp.f32 	%f956, %f953, %f955, %p162;
	mul.f32 	%f957, %f956, 0f00000000;
	mul.f32 	%f958, %f3, %f93;
	sub.f32 	%f97, %f957, %f958;
	mov.u32 	%r4626, %r4766;
	mov.f32 	%f3010, %f3045;
	@%p34 bra 	$L__BB1_169;
	setp.neu.f32 	%p163, %f26, 0f7F800000;
	@%p163 bra 	$L__BB1_164;
	mov.f32 	%f961, 0f00000000;
	mul.rn.f32 	%f3010, %f24, %f961;
	mov.b32 	%r4626, 0;
	bra.uni 	$L__BB1_169;
$L__BB1_164:
	mov.b32 	%r272, %f24;
	shl.b32 	%r2189, %r272, 8;
	or.b32  	%r273, %r2189, -2147483648;
	mov.b64 	%rd2146, 0;
	mov.b32 	%r4623, 0;
	mov.u64 	%rd2144, __cudart_i2opi_f;
	mov.u64 	%rd2145, %rd67;
$L__BB1_165:
	.pragma "nounroll";
	ld.global.nc.u32 	%r2190, [%rd2144];
	mad.wide.u32 	%rd942, %r2190, %r273, %rd2146;
	shr.u64 	%rd2146, %rd942, 32;
	st.local.u32 	[%rd2145], %rd942;
	add.s32 	%r4623, %r4623, 1;
	add.s64 	%rd2145, %rd2145, 4;
	add.s64 	%rd2144, %rd2144, 4;
	setp.ne.s32 	%p164, %r4623, 6;
	@%p164 bra 	$L__BB1_165;
	shr.u32 	%r2191, %r272, 23;
	st.local.u32 	[%rd67+24], %rd2146;
	and.b32  	%r276, %r2191, 31;
	and.b32  	%r2192, %r2191, 224;
	add.s32 	%r2193, %r2192, -128;
	shr.u32 	%r2194, %r2193, 5;
	mul.wide.u32 	%rd943, %r2194, 4;
	sub.s64 	%rd214, %rd67, %rd943;
	ld.local.u32 	%r4624, [%rd214+24];
	ld.local.u32 	%r4625, [%rd214+20];
	setp.eq.s32 	%p165, %r276, 0;
	@%p165 bra 	$L__BB1_168;
	shf.l.wrap.b32 	%r4624, %r4625, %r4624, %r276;
	ld.local.u32 	%r2195, [%rd214+16];
	shf.l.wrap.b32 	%r4625, %r2195, %r4625, %r276;
$L__BB1_168:
	shr.u32 	%r2196, %r4624, 30;
	shf.l.wrap.b32 	%r2197, %r4625, %r4624, 2;
	shl.b32 	%r2198, %r4625, 2;
	shr.u32 	%r2199, %r2197, 31;
	add.s32 	%r2200, %r2199, %r2196;
	neg.s32 	%r2201, %r2200;
	setp.lt.s32 	%p166, %r272, 0;
	selp.b32 	%r4626, %r2201, %r2200, %p166;
	xor.b32  	%r2202, %r2197, %r272;
	shr.s32 	%r2203, %r2197, 31;
	xor.b32  	%r2204, %r2203, %r2197;
	xor.b32  	%r2205, %r2203, %r2198;
	cvt.u64.u32 	%rd944, %r2204;
	shl.b64 	%rd945, %rd944, 32;
	cvt.u64.u32 	%rd946, %r2205;
	or.b64  	%rd947, %rd945, %rd946;
	cvt.rn.f64.s64 	%fd59, %rd947;
	mul.f64 	%fd60, %fd59, 0d3BF921FB54442D19;
	cvt.rn.f32.f64 	%f959, %fd60;
	neg.f32 	%f960, %f959;
	setp.lt.s32 	%p167, %r2202, 0;
	selp.f32 	%f3010, %f960, %f959, %p167;
$L__BB1_169:
	add.s32 	%r2207, %r4626, 1;
	mul.rn.f32 	%f962, %f3010, %f3010;
	and.b32  	%r2208, %r4626, 1;
	setp.eq.b32 	%p169, %r2208, 1;
	selp.f32 	%f963, %f3010, 0f3F800000, %p169;
	fma.rn.f32 	%f964, %f962, %f963, 0f00000000;
	fma.rn.f32 	%f965, %f962, 0f37CBAC00, 0fBAB607ED;
	selp.f32 	%f966, 0fB94D4153, %f965, %p169;
	selp.f32 	%f967, 0f3C0885E4, 0f3D2AAABB, %p169;
	fma.rn.f32 	%f968, %f966, %f962, %f967;
	selp.f32 	%f969, 0fBE2AAAA8, 0fBEFFFFFF, %p169;
	fma.rn.f32 	%f970, %f968, %f962, %f969;
	fma.rn.f32 	%f971, %f970, %f964, %f963;
	and.b32  	%r2209, %r2207, 2;
	setp.eq.s32 	%p170, %r2209, 0;
	mov.f32 	%f972, 0f00000000;
	sub.f32 	%f973, %f972, %f971;
	selp.f32 	%f101, %f971, %f973, %p170;
	mov.u32 	%r4630, %r4766;
	mov.f32 	%f3011, %f3045;
	@%p34 bra 	$L__BB1_177;
	setp.neu.f32 	%p171, %f26, 0f7F800000;
	@%p171 bra 	$L__BB1_172;
	mov.f32 	%f976, 0f00000000;
	mul.rn.f32 	%f3011, %f24, %f976;
	mov.b32 	%r4630, 0;
	bra.uni 	$L__BB1_177;
$L__BB1_172:
	mov.b32 	%r285, %f24;
	shl.b32 	%r2211, %r285, 8;
	or.b32  	%r286, %r2211, -2147483648;
	mov.b64 	%rd2149, 0;
	mov.b32 	%r4627, 0;
	mov.u64 	%rd2147, __cudart_i2opi_f;
	mov.u64 	%rd2148, %rd67;
$L__BB1_173:
	.pragma "nounroll";
	ld.global.nc.u32 	%r2212, [%rd2147];
	mad.wide.u32 	%rd950, %r2212, %r286, %rd2149;
	shr.u64 	%rd2149, %rd950, 32;
	st.local.u32 	[%rd2148], %rd950;
	add.s32 	%r4627, %r4627, 1;
	add.s64 	%rd2148, %rd2148, 4;
	add.s64 	%rd2147, %rd2147, 4;
	setp.ne.s32 	%p172, %r4627, 6;
	@%p172 bra 	$L__BB1_173;
	shr.u32 	%r2213, %r285, 23;
	st.local.u32 	[%rd67+24], %rd2149;
	and.b32  	%r289, %r2213, 31;
	and.b32  	%r2214, %r2213, 224;
	add.s32 	%r2215, %r2214, -128;
	shr.u32 	%r2216, %r2215, 5;
	mul.wide.u32 	%rd951, %r2216, 4;
	sub.s64 	%rd221, %rd67, %rd951;
	ld.local.u32 	%r4628, [%rd221+24];
	ld.local.u32 	%r4629, [%rd221+20];
	setp.eq.s32 	%p173, %r289, 0;
	@%p173 bra 	$L__BB1_176;
	shf.l.wrap.b32 	%r4628, %r4629, %r4628, %r289;
	ld.local.u32 	%r2217, [%rd221+16];
	shf.l.wrap.b32 	%r4629, %r2217, %r4629, %r289;
$L__BB1_176:
	shr.u32 	%r2218, %r4628, 30;
	shf.l.wrap.b32 	%r2219, %r4629, %r4628, 2;
	shl.b32 	%r2220, %r4629, 2;
	shr.u32 	%r2221, %r2219, 31;
	add.s32 	%r2222, %r2221, %r2218;
	neg.s32 	%r2223, %r2222;
	setp.lt.s32 	%p174, %r285, 0;
	selp.b32 	%r4630, %r2223, %r2222, %p174;
	xor.b32  	%r2224, %r2219, %r285;
	shr.s32 	%r2225, %r2219, 31;
	xor.b32  	%r2226, %r2225, %r2219;
	xor.b32  	%r2227, %r2225, %r2220;
	cvt.u64.u32 	%rd952, %r2226;
	shl.b64 	%rd953, %rd952, 32;
	cvt.u64.u32 	%rd954, %r2227;
	or.b64  	%rd955, %rd953, %rd954;
	cvt.rn.f64.s64 	%fd61, %rd955;
	mul.f64 	%fd62, %fd61, 0d3BF921FB54442D19;
	cvt.rn.f32.f64 	%f974, %fd62;
	neg.f32 	%f975, %f974;
	setp.lt.s32 	%p175, %r2224, 0;
	selp.f32 	%f3011, %f975, %f974, %p175;
$L__BB1_177:
	mul.rn.f32 	%f977, %f3011, %f3011;
	and.b32  	%r2229, %r4630, 1;
	setp.eq.b32 	%p177, %r2229, 1;
	selp.f32 	%f978, 0f3F800000, %f3011, %p177;
	fma.rn.f32 	%f979, %f977, %f978, 0f00000000;
	fma.rn.f32 	%f980, %f977, 0f37CBAC00, 0fBAB607ED;
	selp.f32 	%f981, %f980, 0fB94D4153, %p177;
	selp.f32 	%f982, 0f3D2AAABB, 0f3C0885E4, %p177;
	fma.rn.f32 	%f983, %f981, %f977, %f982;
	selp.f32 	%f984, 0fBEFFFFFF, 0fBE2AAAA8, %p177;
	fma.rn.f32 	%f985, %f983, %f977, %f984;
	fma.rn.f32 	%f986, %f985, %f979, %f978;
	and.b32  	%r2230, %r4630, 2;
	setp.eq.s32 	%p178, %r2230, 0;
	mov.f32 	%f987, 0f00000000;
	sub.f32 	%f988, %f987, %f986;
	selp.f32 	%f989, %f986, %f988, %p178;
	mul.f32 	%f990, %f989, 0f00000000;
	mul.f32 	%f991, %f89, %f101;
	sub.f32 	%f105, %f991, %f990;
	mov.u32 	%r4634, %r4766;
	mov.f32 	%f3012, %f3045;
	@%p34 bra 	$L__BB1_185;
	setp.neu.f32 	%p179, %f26, 0f7F800000;
	@%p179 bra 	$L__BB1_180;
	mov.f32 	%f994, 0f00000000;
	mul.rn.f32 	%f3012, %f24, %f994;
	mov.b32 	%r4634, 0;
	bra.uni 	$L__BB1_185;
$L__BB1_180:
	mov.b32 	%r298, %f24;
	shl.b32 	%r2232, %r298, 8;
	or.b32  	%r299, %r2232, -2147483648;
	mov.b64 	%rd2152, 0;
	mov.b32 	%r4631, 0;
	mov.u64 	%rd2150, __cudart_i2opi_f;
	mov.u64 	%rd2151, %rd67;
$L__BB1_181:
	.pragma "nounroll";
	ld.global.nc.u32 	%r2233, [%rd2150];
	mad.wide.u32 	%rd958, %r2233, %r299, %rd2152;
	shr.u64 	%rd2152, %rd958, 32;
	st.local.u32 	[%rd2151], %rd958;
	add.s32 	%r4631, %r4631, 1;
	add.s64 	%rd2151, %rd2151, 4;
	add.s64 	%rd2150, %rd2150, 4;
	setp.ne.s32 	%p180, %r4631, 6;
	@%p180 bra 	$L__BB1_181;
	shr.u32 	%r2234, %r298, 23;
	st.local.u32 	[%rd67+24], %rd2152;
	and.b32  	%r302, %r2234, 31;
	and.b32  	%r2235, %r2234, 224;
	add.s32 	%r2236, %r2235, -128;
	shr.u32 	%r2237, %r2236, 5;
	mul.wide.u32 	%rd959, %r2237, 4;
	sub.s64 	%rd228, %rd67, %rd959;
	ld.local.u32 	%r4632, [%rd228+24];
	ld.local.u32 	%r4633, [%rd228+20];
	setp.eq.s32 	%p181, %r302, 0;
	@%p181 bra 	$L__BB1_184;
	shf.l.wrap.b32 	%r4632, %r4633, %r4632, %r302;
	ld.local.u32 	%r2238, [%rd228+16];
	shf.l.wrap.b32 	%r4633, %r2238, %r4633, %r302;
$L__BB1_184:
	shr.u32 	%r2239, %r4632, 30;
	shf.l.wrap.b32 	%r2240, %r4633, %r4632, 2;
	shl.b32 	%r2241, %r4633, 2;
	shr.u32 	%r2242, %r2240, 31;
	add.s32 	%r2243, %r2242, %r2239;
	neg.s32 	%r2244, %r2243;
	setp.lt.s32 	%p182, %r298, 0;
	selp.b32 	%r4634, %r2244, %r2243, %p182;
	xor.b32  	%r2245, %r2240, %r298;
	shr.s32 	%r2246, %r2240, 31;
	xor.b32  	%r2247, %r2246, %r2240;
	xor.b32  	%r2248, %r2246, %r2241;
	cvt.u64.u32 	%rd960, %r2247;
	shl.b64 	%rd961, %rd960, 32;
	cvt.u64.u32 	%rd962, %r2248;
	or.b64  	%rd963, %rd961, %rd962;
	cvt.rn.f64.s64 	%fd63, %rd963;
	mul.f64 	%fd64, %fd63, 0d3BF921FB54442D19;
	cvt.rn.f32.f64 	%f992, %fd64;
	neg.f32 	%f993, %f992;
	setp.lt.s32 	%p183, %r2245, 0;
	selp.f32 	%f3012, %f993, %f992, %p183;
$L__BB1_185:
	mul.rn.f32 	%f995, %f3012, %f3012;
	and.b32  	%r2250, %r4634, 1;
	setp.eq.b32 	%p185, %r2250, 1;
	selp.f32 	%f996, 0f3F800000, %f3012, %p185;
	fma.rn.f32 	%f997, %f995, %f996, 0f00000000;
	fma.rn.f32 	%f998, %f995, 0f37CBAC00, 0fBAB607ED;
	selp.f32 	%f999, %f998, 0fB94D4153, %p185;
	selp.f32 	%f1000, 0f3D2AAABB, 0f3C0885E4, %p185;
	fma.rn.f32 	%f1001, %f999, %f995, %f1000;
	selp.f32 	%f1002, 0fBEFFFFFF, 0fBE2AAAA8, %p185;
	fma.rn.f32 	%f1003, %f1001, %f995, %f1002;
	fma.rn.f32 	%f1004, %f1003, %f997, %f996;
	and.b32  	%r2251, %r4634, 2;
	setp.eq.s32 	%p186, %r2251, 0;
	mov.f32 	%f1005, 0f00000000;
	sub.f32 	%f1006, %f1005, %f1004;
	selp.f32 	%f1007, %f1004, %f1006, %p186;
	mul.f32 	%f109, %f89, %f1007;
	mov.u32 	%r4638, %r4766;
	mov.f32 	%f3013, %f3045;
	@%p34 bra 	$L__BB1_193;
	setp.neu.f32 	%p187, %f26, 0f7F800000;
	@%p187 bra 	$L__BB1_188;
	mov.f32 	%f1010, 0f00000000;
	mul.rn.f32 	%f3013, %f24, %f1010;
	mov.b32 	%r4638, 0;
	bra.uni 	$L__BB1_193;
$L__BB1_188:
	mov.b32 	%r311, %f24;
	shl.b32 	%r2253, %r311, 8;
	or.b32  	%r312, %r2253, -2147483648;
	mov.b64 	%rd2155, 0;
	mov.b32 	%r4635, 0;
	mov.u64 	%rd2153, __cudart_i2opi_f;
	mov.u64 	%rd2154, %rd67;
$L__BB1_189:
	.pragma "nounroll";
	ld.global.nc.u32 	%r2254, [%rd2153];
	mad.wide.u32 	%rd966, %r2254, %r312, %rd2155;
	shr.u64 	%rd2155, %rd966, 32;
	st.local.u32 	[%rd2154], %rd966;
	add.s32 	%r4635, %r4635, 1;
	add.s64 	%rd2154, %rd2154, 4;
	add.s64 	%rd2153, %rd2153, 4;
	setp.ne.s32 	%p188, %r4635, 6;
	@%p188 bra 	$L__BB1_189;
	shr.u32 	%r2255, %r311, 23;
	st.local.u32 	[%rd67+24], %rd2155;
	and.b32  	%r315, %r2255, 31;
	and.b32  	%r2256, %r2255, 224;
	add.s32 	%r2257, %r2256, -128;
	shr.u32 	%r2258, %r2257, 5;
	mul.wide.u32 	%rd967, %r2258, 4;
	sub.s64 	%rd235, %rd67, %rd967;
	ld.local.u32 	%r4636, [%rd235+24];
	ld.local.u32 	%r4637, [%rd235+20];
	setp.eq.s32 	%p189, %r315, 0;
	@%p189 bra 	$L__BB1_192;
	shf.l.wrap.b32 	%r4636, %r4637, %r4636, %r315;
	ld.local.u32 	%r2259, [%rd235+16];
	shf.l.wrap.b32 	%r4637, %r2259, %r4637, %r315;
$L__BB1_192:
	shr.u32 	%r2260, %r4636, 30;
	shf.l.wrap.b32 	%r2261, %r4637, %r4636, 2;
	shl.b32 	%r2262, %r4637, 2;
	shr.u32 	%r2263, %r2261, 31;
	add.s32 	%r2264, %r2263, %r2260;
	neg.s32 	%r2265, %r2264;
	setp.lt.s32 	%p190, %r311, 0;
	selp.b32 	%r4638, %r2265, %r2264, %p190;
	xor.b32  	%r2266, %r2261, %r311;
	shr.s32 	%r2267, %r2261, 31;
	xor.b32  	%r2268, %r2267, %r2261;
	xor.b32  	%r2269, %r2267, %r2262;
	cvt.u64.u32 	%rd968, %r2268;
	shl.b64 	%rd969, %rd968, 32;
	cvt.u64.u32 	%rd970, %r2269;
	or.b64  	%rd971, %rd969, %rd970;
	cvt.rn.f64.s64 	%fd65, %rd971;
	mul.f64 	%fd66, %fd65, 0d3BF921FB54442D19;
	cvt.rn.f32.f64 	%f1008, %fd66;
	neg.f32 	%f1009, %f1008;
	setp.lt.s32 	%p191, %r2266, 0;
	selp.f32 	%f3013, %f1009, %f1008, %p191;
$L__BB1_193:
	add.s32 	%r2271, %r4638, 1;
	mul.rn.f32 	%f1011, %f3013, %f3013;
	and.b32  	%r2272, %r4638, 1;
	setp.eq.b32 	%p193, %r2272, 1;
	selp.f32 	%f1012, %f3013, 0f3F800000, %p193;
	fma.rn.f32 	%f1013, %f1011, %f1012, 0f00000000;
	fma.rn.f32 	%f1014, %f1011, 0f37CBAC00, 0fBAB607ED;
	selp.f32 	%f1015, 0fB94D4153, %f1014, %p193;
	selp.f32 	%f1016, 0f3C0885E4, 0f3D2AAABB, %p193;
	fma.rn.f32 	%f1017, %f1015, %f1011, %f1016;
	selp.f32 	%f1018, 0fBE2AAAA8, 0fBEFFFFFF, %p193;
	fma.rn.f32 	%f1019, %f1017, %f1011, %f1018;
	fma.rn.f32 	%f1020, %f1019, %f1013, %f1012;
	and.b32  	%r2273, %r2271, 2;
	setp.eq.s32 	%p194, %r2273, 0;
	mov.f32 	%f1021, 0f00000000;
	sub.f32 	%f1022, %f1021, %f1020;
	selp.f32 	%f1023, %f1020, %f1022, %p194;
	fma.rn.f32 	%f113, %f1023, 0f00000000, %f109;
	mov.u32 	%r4642, %r4750;
	mov.f32 	%f3014, %f3041;
	@%p130 bra 	$L__BB1_201;
	setp.neu.f32 	%p195, %f81, 0f7F800000;
	@%p195 bra 	$L__BB1_196;
	mov.f32 	%f1026, 0f00000000;
	mul.rn.f32 	%f3014, %f79, %f1026;
	mov.b32 	%r4642, 0;
	bra.uni 	$L__BB1_201;
$L__BB1_196:
	mov.b32 	%r324, %f79;
	shl.b32 	%r2275, %r324, 8;
	or.b32  	%r325, %r2275, -2147483648;
	mov.b64 	%rd2158, 0;
	mov.b32 	%r4639, 0;
	mov.u64 	%rd2156, __cudart_i2opi_f;
	mov.u64 	%rd2157, %rd67;
$L__BB1_197:
	.pragma "nounroll";
	ld.global.nc.u32 	%r2276, [%rd2156];
	mad.wide.u32 	%rd974, %r2276, %r325, %rd2158;
	shr.u64 	%rd2158, %rd974, 32;
	st.local.u32 	[%rd2157], %rd974;
	add.s32 	%r4639, %r4639, 1;
	add.s64 	%rd2157, %rd2157, 4;
	add.s64 	%rd2156, %rd2156, 4;
	setp.ne.s32 	%p196, %r4639, 6;
	@%p196 bra 	$L__BB1_197;
	shr.u32 	%r2277, %r324, 23;
	st.local.u32 	[%rd67+24], %rd2158;
	and.b32  	%r328, %r2277, 31;
	and.b32  	%r2278, %r2277, 224;
	add.s32 	%r2279, %r2278, -128;
	shr.u32 	%r2280, %r2279, 5;
	mul.wide.u32 	%rd975, %r2280, 4;
	sub.s64 	%rd242, %rd67, %rd975;
	ld.local.u32 	%r4640, [%rd242+24];
	ld.local.u32 	%r4641, [%rd242+20];
	setp.eq.s32 	%p197, %r328, 0;
	@%p197 bra 	$L__BB1_200;
	shf.l.wrap.b32 	%r4640, %r4641, %r4640, %r328;
	ld.local.u32 	%r2281, [%rd242+16];
	shf.l.wrap.b32 	%r4641, %r2281, %r4641, %r328;
$L__BB1_200:
	shr.u32 	%r2282, %r4640, 30;
	shf.l.wrap.b32 	%r2283, %r4641, %r4640, 2;
	shl.b32 	%r2284, %r4641, 2;
	shr.u32 	%r2285, %r2283, 31;
	add.s32 	%r2286, %r2285, %r2282;
	neg.s32 	%r2287, %r2286;
	setp.lt.s32 	%p198, %r324, 0;
	selp.b32 	%r4642, %r2287, %r2286, %p198;
	xor.b32  	%r2288, %r2283, %r324;
	shr.s32 	%r2289, %r2283, 31;
	xor.b32  	%r2290, %r2289, %r2283;
	xor.b32  	%r2291, %r2289, %r2284;
	cvt.u64.u32 	%rd976, %r2290;
	shl.b64 	%rd977, %rd976, 32;
	cvt.u64.u32 	%rd978, %r2291;
	or.b64  	%rd979, %rd977, %rd978;
	cvt.rn.f64.s64 	%fd67, %rd979;
	mul.f64 	%fd68, %fd67, 0d3BF921FB54442D19;
	cvt.rn.f32.f64 	%f1024, %fd68;
	neg.f32 	%f1025, %f1024;
	setp.lt.s32 	%p199, %r2288, 0;
	selp.f32 	%f3014, %f1025, %f1024, %p199;
$L__BB1_201:
	add.s32 	%r2293, %r4642, 1;
	mul.rn.f32 	%f1027, %f3014, %f3014;
	and.b32  	%r2294, %r4642, 1;
	setp.eq.b32 	%p201, %r2294, 1;
	selp.f32 	%f1028, %f3014, 0f3F800000, %p201;
	fma.rn.f32 	%f1029, %f1027, %f1028, 0f00000000;
	fma.rn.f32 	%f1030, %f1027, 0f37CBAC00, 0fBAB607ED;
	selp.f32 	%f1031, 0fB94D4153, %f1030, %p201;
	selp.f32 	%f1032, 0f3C0885E4, 0f3D2AAABB, %p201;
	fma.rn.f32 	%f1033, %f1031, %f1027, %f1032;
	selp.f32 	%f1034, 0fBE2AAAA8, 0fBEFFFFFF, %p201;
	fma.rn.f32 	%f1035, %f1033, %f1027, %f1034;
	fma.rn.f32 	%f1036, %f1035, %f1029, %f1028;
	and.b32  	%r2295, %r2293, 2;
	setp.eq.s32 	%p202, %r2295, 0;
	mov.f32 	%f1037, 0f00000000;
	sub.f32 	%f1038, %f1037, %f1036;
	selp.f32 	%f117, %f1036, %f1038, %p202;
	mov.u32 	%r4646, %r4750;
	mov.f32 	%f3015, %f3041;
	@%p130 bra 	$L__BB1_209;
	setp.neu.f32 	%p203, %f81, 0f7F800000;
	@%p203 bra 	$L__BB1_204;
	mov.f32 	%f1041, 0f00000000;
	mul.rn.f32 	%f3015, %f79, %f1041;
	mov.b32 	%r4646, 0;
	bra.uni 	$L__BB1_209;
$L__BB1_204:
	mov.b32 	%r337, %f79;
	shl.b32 	%r2297, %r337, 8;
	or.b32  	%r338, %r2297, -2147483648;
	mov.b64 	%rd2161, 0;
	mov.b32 	%r4643, 0;
	mov.u64 	%rd2159, __cudart_i2opi_f;
	mov.u64 	%rd2160, %rd67;
$L__BB1_205:
	.pragma "nounroll";
	ld.global.nc.u32 	%r2298, [%rd2159];
	mad.wide.u32 	%rd982, %r2298, %r338, %rd2161;
	shr.u64 	%rd2161, %rd982, 32;
	st.local.u32 	[%rd2160], %rd982;
	add.s32 	%r4643, %r4643, 1;
	add.s64 	%rd2160, %rd2160, 4;
	add.s64 	%rd2159, %rd2159, 4;
	setp.ne.s32 	%p204, %r4643, 6;
	@%p204 bra 	$L__BB1_205;
	shr.u32 	%r2299, %r337, 23;
	st.local.u32 	[%rd67+24], %rd2161;
	and.b32  	%r341, %r2299, 31;
	and.b32  	%r2300, %r2299, 224;
	add.s32 	%r2301, %r2300, -128;
	shr.u32 	%r2302, %r2301, 5;
	mul.wide.u32 	%rd983, %r2302, 4;
	sub.s64 	%rd249, %rd67, %rd983;
	ld.local.u32 	%r4644, [%rd249+24];
	ld.local.u32 	%r4645, [%rd249+20];
	setp.eq.s32 	%p205, %r341, 0;
	@%p205 bra 	$L__BB1_208;
	shf.l.wrap.b32 	%r4644, %r4645, %r4644, %r341;
	ld.local.u32 	%r2303, [%rd249+16];
	shf.l.wrap.b32 	%r4645, %r2303, %r4645, %r341;
$L__BB1_208:
	shr.u32 	%r2304, %r4644, 30;
	shf.l.wrap.b32 	%r2305, %r4645, %r4644, 2;
	shl.b32 	%r2306, %r4645, 2;
	shr.u32 	%r2307, %r2305, 31;
	add.s32 	%r2308, %r2307, %r2304;
	neg.s32 	%r2309, %r2308;
	setp.lt.s32 	%p206, %r337, 0;
	selp.b32 	%r4646, %r2309, %r2308, %p206;
	xor.b32  	%r2310, %r2305, %r337;
	shr.s32 	%r2311, %r2305, 31;
	xor.b32  	%r2312, %r2311, %r2305;
	xor.b32  	%r2313, %r2311, %r2306;
	cvt.u64.u32 	%rd984, %r2312;
	shl.b64 	%rd985, %rd984, 32;
	cvt.u64.u32 	%rd986, %r2313;
	or.b64  	%rd987, %rd985, %rd986;
	cvt.rn.f64.s64 	%fd69, %rd987;
	mul.f64 	%fd70, %fd69, 0d3BF921FB54442D19;
	cvt.rn.f32.f64 	%f1039, %fd70;
	neg.f32 	%f1040, %f1039;
	setp.lt.s32 	%p207, %r2310, 0;
	selp.f32 	%f3015, %f1040, %f1039, %p207;
$L__BB1_209:
	mul.rn.f32 	%f1042, %f3015, %f3015;
	and.b32  	%r2315, %r4646, 1;
	setp.eq.b32 	%p209, %r2315, 1;
	selp.f32 	%f1043, 0f3F800000, %f3015, %p209;
	fma.rn.f32 	%f1044, %f1042, %f1043, 0f00000000;
	fma.rn.f32 	%f1045, %f1042, 0f37CBAC00, 0fBAB607ED;
	selp.f32 	%f1046, %f1045, 0fB94D4153, %p209;
	selp.f32 	%f1047, 0f3D2AAABB, 0f3C0885E4, %p209;
	fma.rn.f32 	%f1048, %f1046, %f1042, %f1047;
	selp.f32 	%f1049, 0fBEFFFFFF, 0fBE2AAAA8, %p209;
	fma.rn.f32 	%f1050, %f1048, %f1042, %f1049;
	fma.rn.f32 	%f1051, %f1050, %f1044, %f1043;
	and.b32  	%r2316, %r4646, 2;
	setp.eq.s32 	%p210, %r2316, 0;
	mov.f32 	%f1052, 0f00000000;
	sub.f32 	%f1053, %f1052, %f1051;
	selp.f32 	%f1054, %f1051, %f1053, %p210;
	mul.f32 	%f1055, %f1054, 0f00000000;
	fma.rn.f32 	%f121, %f3, %f117, %f1055;
	mov.u32 	%r4650, %r4750;
	mov.f32 	%f3016, %f3041;
	@%p130 bra 	$L__BB1_217;
	setp.neu.f32 	%p211, %f81, 0f7F800000;
	@%p211 bra 	$L__BB1_212;
	mov.f32 	%f1058, 0f00000000;
	mul.rn.f32 	%f3016, %f79, %f1058;
	mov.b32 	%r4650, 0;
	bra.uni 	$L__BB1_217;
$L__BB1_212:
	mov.b32 	%r350, %f79;
	shl.b32 	%r2318, %r350, 8;
	or.b32  	%r351, %r2318, -2147483648;
	mov.b64 	%rd2164, 0;
	mov.b32 	%r4647, 0;
	mov.u64 	%rd2162, __cudart_i2opi_f;
	mov.u64 	%rd2163, %rd67;
$L__BB1_213:
	.pragma "nounroll";
	ld.global.nc.u32 	%r2319, [%rd2162];
	mad.wide.u32 	%rd990, %r2319, %r351, %rd2164;
	shr.u64 	%rd2164, %rd990, 32;
	st.local.u32 	[%rd2163], %rd990;
	add.s32 	%r4647, %r4647, 1;
	add.s64 	%rd2163, %rd2163, 4;
	add.s64 	%rd2162, %rd2162, 4;
	setp.ne.s32 	%p212, %r4647, 6;
	@%p212 bra 	$L__BB1_213;
	shr.u32 	%r2320, %r350, 23;
	st.local.u32 	[%rd67+24], %rd2164;
	and.b32  	%r354, %r2320, 31;
	and.b32  	%r2321, %r2320, 224;
	add.s32 	%r2322, %r2321, -128;
	shr.u32 	%r2323, %r2322, 5;
	mul.wide.u32 	%rd991, %r2323, 4;
	sub.s64 	%rd256, %rd67, %rd991;
	ld.local.u32 	%r4648, [%rd256+24];
	ld.local.u32 	%r4649, [%rd256+20];
	setp.eq.s32 	%p213, %r354, 0;
	@%p213 bra 	$L__BB1_216;
	shf.l.wrap.b32 	%r4648, %r4649, %r4648, %r354;
	ld.local.u32 	%r2324, [%rd256+16];
	shf.l.wrap.b32 	%r4649, %r2324, %r4649, %r354;
$L__BB1_216:
	shr.u32 	%r2325, %r4648, 30;
	shf.l.wrap.b32 	%r2326, %r4649, %r4648, 2;
	shl.b32 	%r2327, %r4649, 2;
	shr.u32 	%r2328, %r2326, 31;
	add.s32 	%r2329, %r2328, %r2325;
	neg.s32 	%r2330, %r2329;
	setp.lt.s32 	%p214, %r350, 0;
	selp.b32 	%r4650, %r2330, %r2329, %p214;
	xor.b32  	%r2331, %r2326, %r350;
	shr.s32 	%r2332, %r2326, 31;
	xor.b32  	%r2333, %r2332, %r2326;
	xor.b32  	%r2334, %r2332, %r2327;
	cvt.u64.u32 	%rd992, %r2333;
	shl.b64 	%rd993, %rd992, 32;
	cvt.u64.u32 	%rd994, %r2334;
	or.b64  	%rd995, %rd993, %rd994;
	cvt.rn.f64.s64 	%fd71, %rd995;
	mul.f64 	%fd72, %fd71, 0d3BF921FB54442D19;
	cvt.rn.f32.f64 	%f1056, %fd72;
	neg.f32 	%f1057, %f1056;
	setp.lt.s32 	%p215, %r2331, 0;
	selp.f32 	%f3016, %f1057, %f1056, %p215;
$L__BB1_217:
	mul.rn.f32 	%f1059, %f3016, %f3016;
	and.b32  	%r2336, %r4650, 1;
	setp.eq.b32 	%p217, %r2336, 1;
	selp.f32 	%f1060, 0f3F800000, %f3016, %p217;
	fma.rn.f32 	%f1061, %f1059, %f1060, 0f00000000;
	fma.rn.f32 	%f1062, %f1059, 0f37CBAC00, 0fBAB607ED;
	selp.f32 	%f1063, %f1062, 0fB94D4153, %p217;
	selp.f32 	%f1064, 0f3D2AAABB, 0f3C0885E4, %p217;
	fma.rn.f32 	%f1065, %f1063, %f1059, %f1064;
	selp.f32 	%f1066, 0fBEFFFFFF, 0fBE2AAAA8, %p217;
	fma.rn.f32 	%f1067, %f1065, %f1059, %f1066;
	fma.rn.f32 	%f1068, %f1067, %f1061, %f1060;
	and.b32  	%r2337, %r4650, 2;
	setp.eq.s32 	%p218, %r2337, 0;
	mov.f32 	%f1069, 0f00000000;
	sub.f32 	%f1070, %f1069, %f1068;
	selp.f32 	%f125, %f1068, %f1070, %p218;
	mov.u32 	%r4654, %r4750;
	mov.f32 	%f3017, %f3041;
	@%p130 bra 	$L__BB1_225;
	setp.neu.f32 	%p219, %f81, 0f7F800000;
	@%p219 bra 	$L__BB1_220;
	mov.f32 	%f1073, 0f00000000;
	mul.rn.f32 	%f3017, %f79, %f1073;
	mov.b32 	%r4654, 0;
	bra.uni 	$L__BB1_225;
$L__BB1_220:
	mov.b32 	%r363, %f79;
	shl.b32 	%r2339, %r363, 8;
	or.b32  	%r364, %r2339, -2147483648;
	mov.b64 	%rd2167, 0;
	mov.b32 	%r4651, 0;
	mov.u64 	%rd2165, __cudart_i2opi_f;
	mov.u64 	%rd2166, %rd67;
$L__BB1_221:
	.pragma "nounroll";
	ld.global.nc.u32 	%r2340, [%rd2165];
	mad.wide.u32 	%rd998, %r2340, %r364, %rd2167;
	shr.u64 	%rd2167, %rd998, 32;
	st.local.u32 	[%rd2166], %rd998;
	add.s32 	%r4651, %r4651, 1;
	add.s64 	%rd2166, %rd2166, 4;
	add.s64 	%rd2165, %rd2165, 4;
	setp.ne.s32 	%p220, %r4651, 6;
	@%p220 bra 	$L__BB1_221;
	shr.u32 	%r2341, %r363, 23;
	st.local.u32 	[%rd67+24], %rd2167;
	and.b32  	%r367, %r2341, 31;
	and.b32  	%r2342, %r2341, 224;
	add.s32 	%r2343, %r2342, -128;
	shr.u32 	%r2344, %r2343, 5;
	mul.wide.u32 	%rd999, %r2344, 4;
	sub.s64 	%rd263, %rd67, %rd999;
	ld.local.u32 	%r4652, [%rd263+24];
	ld.local.u32 	%r4653, [%rd263+20];
	setp.eq.s32 	%p221, %r367, 0;
	@%p221 bra 	$L__BB1_224;
	shf.l.wrap.b32 	%r4652, %r4653, %r4652, %r367;
	ld.local.u32 	%r2345, [%rd263+16];
	shf.l.wrap.b32 	%r4653, %r2345, %r4653, %r367;
$L__BB1_224:
	shr.u32 	%r2346, %r4652, 30;
	shf.l.wrap.b32 	%r2347, %r4653, %r4652, 2;
	shl.b32 	%r2348, %r4653, 2;
	shr.u32 	%r2349, %r2347, 31;
	add.s32 	%r2350, %r2349, %r2346;
	neg.s32 	%r2351, %r2350;
	setp.lt.s32 	%p222, %r363, 0;
	selp.b32 	%r4654, %r2351, %r2350, %p222;
	xor.b32  	%r2352, %r2347, %r363;
	shr.s32 	%r2353, %r2347, 31;
	xor.b32  	%r2354, %r2353, %r2347;
	xor.b32  	%r2355, %r2353, %r2348;
	cvt.u64.u32 	%rd1000, %r2354;
	shl.b64 	%rd1001, %rd1000, 32;
	cvt.u64.u32 	%rd1002, %r2355;
	or.b64  	%rd1003, %rd1001, %rd1002;
	cvt.rn.f64.s64 	%fd73, %rd1003;
	mul.f64 	%fd74, %fd73, 0d3BF921FB54442D19;
	cvt.rn.f32.f64 	%f1071, %fd74;
	neg.f32 	%f1072, %f1071;
	setp.lt.s32 	%p223, %r2352, 0;
	selp.f32 	%f3017, %f1072, %f1071, %p223;
$L__BB1_225:
	add.s32 	%r2357, %r4654, 1;
	mul.rn.f32 	%f1074, %f3017, %f3017;
	and.b32  	%r2358, %r4654, 1;
	setp.eq.b32 	%p225, %r2358, 1;
	selp.f32 	%f1075, %f3017, 0f3F800000, %p225;
	fma.rn.f32 	%f1076, %f1074, %f1075, 0f00000000;
	fma.rn.f32 	%f1077, %f1074, 0f37CBAC00, 0fBAB607ED;
	selp.f32 	%f1078, 0fB94D4153, %f1077, %p225;
	selp.f32 	%f1079, 0f3C0885E4, 0f3D2AAABB, %p225;
	fma.rn.f32 	%f1080, %f1078, %f1074, %f1079;
	selp.f32 	%f1081, 0fBE2AAAA8, 0fBEFFFFFF, %p225;
	fma.rn.f32 	%f1082, %f1080, %f1074, %f1081;
	fma.rn.f32 	%f1083, %f1082, %f1076, %f1075;
	and.b32  	%r2359, %r2357, 2;
	setp.eq.s32 	%p226, %r2359, 0;
	mov.f32 	%f1084, 0f00000000;
	sub.f32 	%f1085, %f1084, %f1083;
	selp.f32 	%f1086, %f1083, %f1085, %p226;
	mul.f32 	%f1087, %f1086, 0f00000000;
	mul.f32 	%f1088, %f3, %f125;
	sub.f32 	%f129, %f1087, %f1088;
	mov.u32 	%r4658, %r4734;
	mov.f32 	%f3018, %f3037;
	@%p98 bra 	$L__BB1_233;
	setp.neu.f32 	%p227, %f62, 0f7F800000;
	@%p227 bra 	$L__BB1_228;
	mov.f32 	%f1091, 0f00000000;
	mul.rn.f32 	%f3018, %f60, %f1091;
	mov.b32 	%r4658, 0;
	bra.uni 	$L__BB1_233;
$L__BB1_228:
	mov.b32 	%r376, %f60;
	shl.b32 	%r2361, %r376, 8;
	or.b32  	%r377, %r2361, -2147483648;
	mov.b64 	%rd2170, 0;
	mov.b32 	%r4655, 0;
	mov.u64 	%rd2168, __cudart_i2opi_f;
	mov.u64 	%rd2169, %rd67;
$L__BB1_229:
	.pragma "nounroll";
	ld.global.nc.u32 	%r2362, [%rd2168];
	mad.wide.u32 	%rd1006, %r2362, %r377, %rd2170;
	shr.u64 	%rd2170, %rd1006, 32;
	st.local.u32 	[%rd2169], %rd1006;
	add.s32 	%r4655, %r4655, 1;
	add.s64 	%rd2169, %rd2169, 4;
	add.s64 	%rd2168, %rd2168, 4;
	setp.ne.s32 	%p228, %r4655, 6;
	@%p228 bra 	$L__BB1_229;
	shr.u32 	%r2363, %r376, 23;
	st.local.u32 	[%rd67+24], %rd2170;
	and.b32  	%r380, %r2363, 31;
	and.b32  	%r2364, %r2363, 224;
	add.s32 	%r2365, %r2364, -128;
	shr.u32 	%r2366, %r2365, 5;
	mul.wide.u32 	%rd1007, %r2366, 4;
	sub.s64 	%rd270, %rd67, %rd1007;
	ld.local.u32 	%r4656, [%rd270+24];
	ld.local.u32 	%r4657, [%rd270+20];
	setp.eq.s32 	%p229, %r380, 0;
	@%p229 bra 	$L__BB1_232;
	shf.l.wrap.b32 	%r4656, %r4657, %r4656, %r380;
	ld.local.u32 	%r2367, [%rd270+16];
	shf.l.wrap.b32 	%r4657, %r2367, %r4657, %r380;
$L__BB1_232:
	shr.u32 	%r2368, %r4656, 30;
	shf.l.wrap.b32 	%r2369, %r4657, %r4656, 2;
	shl.b32 	%r2370, %r4657, 2;
	shr.u32 	%r2371, %r2369, 31;
	add.s32 	%r2372, %r2371, %r2368;
	neg.s32 	%r2373, %r2372;
	setp.lt.s32 	%p230, %r376, 0;
	selp.b32 	%r4658, %r2373, %r2372, %p230;
	xor.b32  	%r2374, %r2369, %r376;
	shr.s32 	%r2375, %r2369, 31;
	xor.b32  	%r2376, %r2375, %r2369;
	xor.b32  	%r2377, %r2375, %r2370;
	cvt.u64.u32 	%rd1008, %r2376;
	shl.b64 	%rd1009, %rd1008, 32;
	cvt.u64.u32 	%rd1010, %r2377;
	or.b64  	%rd1011, %rd1009, %rd1010;
	cvt.rn.f64.s64 	%fd75, %rd1011;
	mul.f64 	%fd76, %fd75, 0d3BF921FB54442D19;
	cvt.rn.f32.f64 	%f1089, %fd76;
	neg.f32 	%f1090, %f1089;
	setp.lt.s32 	%p231, %r2374, 0;
	selp.f32 	%f3018, %f1090, %f1089, %p231;
$L__BB1_233:
	add.s32 	%r2379, %r4658, 1;
	mul.rn.f32 	%f1092, %f3018, %f3018;
	and.b32  	%r2380, %r4658, 1;
	setp.eq.b32 	%p233, %r2380, 1;
	selp.f32 	%f1093, %f3018, 0f3F800000, %p233;
	fma.rn.f32 	%f1094, %f1092, %f1093, 0f00000000;
	fma.rn.f32 	%f1095, %f1092, 0f37CBAC00, 0fBAB607ED;
	selp.f32 	%f1096, 0fB94D4153, %f1095, %p233;
	selp.f32 	%f1097, 0f3C0885E4, 0f3D2AAABB, %p233;
	fma.rn.f32 	%f1098, %f1096, %f1092, %f1097;
	selp.f32 	%f1099, 0fBE2AAAA8, 0fBEFFFFFF, %p233;
	fma.rn.f32 	%f1100, %f1098, %f1092, %f1099;
	fma.rn.f32 	%f1101, %f1100, %f1094, %f1093;
	and.b32  	%r2381, %r2379, 2;
	setp.eq.s32 	%p234, %r2381, 0;
	mov.f32 	%f1102, 0f00000000;
	sub.f32 	%f1103, %f1102, %f1101;
	selp.f32 	%f133, %f1101, %f1103, %p234;
	mov.u32 	%r4662, %r4734;
	mov.f32 	%f3019, %f3037;
	@%p98 bra 	$L__BB1_241;
	setp.neu.f32 	%p235, %f62, 0f7F800000;
	@%p235 bra 	$L__BB1_236;
	mov.f32 	%f1106, 0f00000000;
	mul.rn.f32 	%f3019, %f60, %f1106;
	mov.b32 	%r4662, 0;
	bra.uni 	$L__BB1_241;
$L__BB1_236:
	mov.b32 	%r389, %f60;
	shl.b32 	%r2383, %r389, 8;
	or.b32  	%r390, %r2383, -2147483648;
	mov.b64 	%rd2173, 0;
	mov.b32 	%r4659, 0;
	mov.u64 	%rd2171, __cudart_i2opi_f;
	mov.u64 	%rd2172, %rd67;
$L__BB1_237:
	.pragma "nounroll";
	ld.global.nc.u32 	%r2384, [%rd2171];
	mad.wide.u32 	%rd1014, %r2384, %r390, %rd2173;
	shr.u64 	%rd2173, %rd1014, 32;
	st.local.u32 	[%rd2172], %rd1014;
	add.s32 	%r4659, %r4659, 1;
	add.s64 	%rd2172, %rd2172, 4;
	add.s64 	%rd2171, %rd2171, 4;
	setp.ne.s32 	%p236, %r4659, 6;
	@%p236 bra 	$L__BB1_237;
	shr.u32 	%r2385, %r389, 23;
	st.local.u32 	[%rd67+24], %rd2173;
	and.b32  	%r393, %r2385, 31;
	and.b32  	%r2386, %r2385, 224;
	add.s32 	%r2387, %r2386, -128;
	shr.u32 	%r2388, %r2387, 5;
	mul.wide.u32 	%rd1015, %r2388, 4;
	sub.s64 	%rd277, %rd67, %rd1015;
	ld.local.u32 	%r4660, [%rd277+24];
	ld.local.u32 	%r4661, [%rd277+20];
	setp.eq.s32 	%p237, %r393, 0;
	@%p237 bra 	$L__BB1_240;
	shf.l.wrap.b32 	%r4660, %r4661, %r4660, %r393;
	ld.local.u32 	%r2389, [%rd277+16];
	shf.l.wrap.b32 	%r4661, %r2389, %r4661, %r393;
$L__BB1_240:
	shr.u32 	%r2390, %r4660, 30;
	shf.l.wrap.b32 	%r2391, %r4661, %r4660, 2;
	shl.b32 	%r2392, %r4661, 2;
	shr.u32 	%r2393, %r2391, 31;
	add.s32 	%r2394, %r2393, %r2390;
	neg.s32 	%r2395, %r2394;
	setp.lt.s32 	%p238, %r389, 0;
	selp.b32 	%r4662, %r2395, %r2394, %p238;
	xor.b32  	%r2396, %r2391, %r389;
	shr.s32 	%r2397, %r2391, 31;
	xor.b32  	%r2398, %r2397, %r2391;
	xor.b32  	%r2399, %r2397, %r2392;
	cvt.u64.u32 	%rd1016, %r2398;
	shl.b64 	%rd1017, %rd1016, 32;
	cvt.u64.u32 	%rd1018, %r2399;
	or.b64  	%rd1019, %rd1017, %rd1018;
	cvt.rn.f64.s64 	%fd77, %rd1019;
	mul.f64 	%fd78, %fd77, 0d3BF921FB54442D19;
	cvt.rn.f32.f64 	%f1104, %fd78;
	neg.f32 	%f1105, %f1104;
	setp.lt.s32 	%p239, %r2396, 0;
	selp.f32 	%f3019, %f1105, %f1104, %p239;
$L__BB1_241:
	mul.rn.f32 	%f1107, %f3019, %f3019;
	and.b32  	%r2401, %r4662, 1;
	setp.eq.b32 	%p241, %r2401, 1;
	selp.f32 	%f1108, 0f3F800000, %f3019, %p241;
	fma.rn.f32 	%f1109, %f1107, %f1108, 0f00000000;
	fma.rn.f32 	%f1110, %f1107, 0f37CBAC00, 0fBAB607ED;
	selp.f32 	%f1111, %f1110, 0fB94D4153, %p241;
	selp.f32 	%f1112, 0f3D2AAABB, 0f3C0885E4, %p241;
	fma.rn.f32 	%f1113, %f1111, %f1107, %f1112;
	selp.f32 	%f1114, 0fBEFFFFFF, 0fBE2AAAA8, %p241;
	fma.rn.f32 	%f1115, %f1113, %f1107, %f1114;
	fma.rn.f32 	%f1116, %f1115, %f1109, %f1108;
	and.b32  	%r2402, %r4662, 2;
	setp.eq.s32 	%p242, %r2402, 0;
	mov.f32 	%f1117, 0f00000000;
	sub.f32 	%f1118, %f1117, %f1116;
	selp.f32 	%f1119, %f1116, %f1118, %p242;
	mul.f32 	%f1120, %f1119, 0f00000000;
	mul.f32 	%f1121, %f121, %f133;
	sub.f32 	%f137, %f1121, %f1120;
	mov.u32 	%r4666, %r4734;
	mov.f32 	%f3020, %f3037;
	@%p98 bra 	$L__BB1_249;
	setp.neu.f32 	%p243, %f62, 0f7F800000;
	@%p243 bra 	$L__BB1_244;
	mov.f32 	%f1124, 0f00000000;
	mul.rn.f32 	%f3020, %f60, %f1124;
	mov.b32 	%r4666, 0;
	bra.uni 	$L__BB1_249;
$L__BB1_244:
	mov.b32 	%r402, %f60;
	shl.b32 	%r2404, %r402, 8;
	or.b32  	%r403, %r2404, -2147483648;
	mov.b64 	%rd2176, 0;
	mov.b32 	%r4663, 0;
	mov.u64 	%rd2174, __cudart_i2opi_f;
	mov.u64 	%rd2175, %rd67;
$L__BB1_245:
	.pragma "nounroll";
	ld.global.nc.u32 	%r2405, [%rd2174];
	mad.wide.u32 	%rd1022, %r2405, %r403, %rd2176;
	shr.u64 	%rd2176, %rd1022, 32;
	st.local.u32 	[%rd2175], %rd1022;
	add.s32 	%r4663, %r4663, 1;
	add.s64 	%rd2175, %rd2175, 4;
	add.s64 	%rd2174, %rd2174, 4;
	setp.ne.s32 	%p244, %r4663, 6;
	@%p244 bra 	$L__BB1_245;
	shr.u32 	%r2406, %r402, 23;
	st.local.u32 	[%rd67+24], %rd2176;
	and.b32  	%r406, %r2406, 31;
	and.b32  	%r2407, %r2406, 224;
	add.s32 	%r2408, %r2407, -128;
	shr.u32 	%r2409, %r2408, 5;
	mul.wide.u32 	%rd1023, %r2409, 4;
	sub.s64 	%rd284, %rd67, %rd1023;
	ld.local.u32 	%r4664, [%rd284+24];
	ld.local.u32 	%r4665, [%rd284+20];
	setp.eq.s32 	%p245, %r406, 0;
	@%p245 bra 	$L__BB1_248;
	shf.l.wrap.b32 	%r4664, %r4665, %r4664, %r406;
	ld.local.u32 	%r2410, [%rd284+16];
	shf.l.wrap.b32 	%r4665, %r2410, %r4665, %r406;
$L__BB1_248:
	shr.u32 	%r2411, %r4664, 30;
	shf.l.wrap.b32 	%r2412, %r4665, %r4664, 2;
	shl.b32 	%r2413, %r4665, 2;
	shr.u32 	%r2414, %r2412, 31;
	add.s32 	%r2415, %r2414, %r2411;
	neg.s32 	%r2416, %r2415;
	setp.lt.s32 	%p246, %r402, 0;
	selp.b32 	%r4666, %r2416, %r2415, %p246;
	xor.b32  	%r2417, %r2412, %r402;
	shr.s32 	%r2418, %r2412, 31;
	xor.b32  	%r2419, %r2418, %r2412;
	xor.b32  	%r2420, %r2418, %r2413;
	cvt.u64.u32 	%rd1024, %r2419;
	shl.b64 	%rd1025, %rd1024, 32;
	cvt.u64.u32 	%rd1026, %r2420;
	or.b64  	%rd1027, %rd1025, %rd1026;
	cvt.rn.f64.s64 	%fd79, %rd1027;
	mul.f64 	%fd80, %fd79, 0d3BF921FB54442D19;
	cvt.rn.f32.f64 	%f1122, %fd80;
	neg.f32 	%f1123, %f1122;
	setp.lt.s32 	%p247, %r2417, 0;
	selp.f32 	%f3020, %f1123, %f1122, %p247;
$L__BB1_249:
	mul.rn.f32 	%f1125, %f3020, %f3020;
	and.b32  	%r2422, %r4666, 1;
	setp.eq.b32 	%p249, %r2422, 1;
	selp.f32 	%f1126, 0f3F800000, %f3020, %p249;
	fma.rn.f32 	%f1127, %f1125, %f1126, 0f00000000;
	fma.rn.f32 	%f1128, %f1125, 0f37CBAC00, 0fBAB607ED;
	selp.f32 	%f1129, %f1128, 0fB94D4153, %p249;
	selp.f32 	%f1130, 0f3D2AAABB, 0f3C0885E4, %p249;
	fma.rn.f32 	%f1131, %f1129, %f1125, %f1130;
	selp.f32 	%f1132, 0fBEFFFFFF, 0fBE2AAAA8, %p249;
	fma.rn.f32 	%f1133, %f1131, %f1125, %f1132;
	fma.rn.f32 	%f1134, %f1133, %f1127, %f1126;
	and.b32  	%r2423, %r4666, 2;
	setp.eq.s32 	%p250, %r2423, 0;
	mov.f32 	%f1135, 0f00000000;
	sub.f32 	%f1136, %f1135, %f1134;
	selp.f32 	%f1137, %f1134, %f1136, %p250;
	mul.f32 	%f141, %f121, %f1137;
	mov.u32 	%r4670, %r4734;
	mov.f32 	%f3021, %f3037;
	@%p98 bra 	$L__BB1_257;
	setp.neu.f32 	%p251, %f62, 0f7F800000;
	@%p251 bra 	$L__BB1_252;
	mov.f32 	%f1140, 0f00000000;
	mul.rn.f32 	%f3021, %f60, %f1140;
	mov.b32 	%r4670, 0;
	bra.uni 	$L__BB1_257;
$L__BB1_252:
	mov.b32 	%r415, %f60;
	shl.b32 	%r2425, %r415, 8;
	or.b32  	%r416, %r2425, -2147483648;
	mov.b64 	%rd2179, 0;
	mov.b32 	%r4667, 0;
	mov.u64 	%rd2177, __cudart_i2opi_f;
	mov.u64 	%rd2178, %rd67;
$L__BB1_253:
	.pragma "nounroll";
	ld.global.nc.u32 	%r2426, [%rd2177];
	mad.wide.u32 	%rd1030, %r2426, %r416, %rd2179;
	shr.u64 	%rd2179, %rd1030, 32;
	st.local.u32 	[%rd2178], %rd1030;
	add.s32 	%r4667, %r4667, 1;
	add.s64 	%rd2178, %rd2178, 4;
	add.s64 	%rd2177, %rd2177, 4;
	setp.ne.s32 	%p252, %r4667, 6;
	@%p252 bra 	$L__BB1_253;
	shr.u32 	%r2427, %r415, 23;
	st.local.u32 	[%rd67+24], %rd2179;
	and.b32  	%r419, %r2427, 31;
	and.b32  	%r2428, %r2427, 224;
	add.s32 	%r2429, %r2428, -128;
	shr.u32 	%r2430, %r2429, 5;
	mul.wide.u32 	%rd1031, %r2430, 4;
	sub.s64 	%rd291, %rd67, %rd1031;
	ld.local.u32 	%r4668, [%rd291+24];
	ld.local.u32 	%r4669, [%rd291+20];
	setp.eq.s32 	%p253, %r419, 0;
	@%p253 bra 	$L__BB1_256;
	shf.l.wrap.b32 	%r4668, %r4669, %r4668, %r419;
	ld.local.u32 	%r2431, [%rd291+16];
	shf.l.wrap.b32 	%r4669, %r2431, %r4669, %r419;
$L__BB1_256:
	shr.u32 	%r2432, %r4668, 30;
	shf.l.wrap.b32 	%r2433, %r4669, %r4668, 2;
	shl.b32 	%r2434, %r4669, 2;
	shr.u32 	%r2435, %r2433, 31;
	add.s32 	%r2436, %r2435, %r2432;
	neg.s32 	%r2437, %r2436;
	setp.lt.s32 	%p254, %r415, 0;
	selp.b32 	%r4670, %r2437, %r2436, %p254;
	xor.b32  	%r2438, %r2433, %r415;
	shr.s32 	%r2439, %r2433, 31;
	xor.b32  	%r2440, %r2439, %r2433;
	xor.b32  	%r2441, %r2439, %r2434;
	cvt.u64.u32 	%rd1032, %r2440;
	shl.b64 	%rd1033, %rd1032, 32;
	cvt.u64.u32 	%rd1034, %r2441;
	or.b64  	%rd1035, %rd1033, %rd1034;
	cvt.rn.f64.s64 	%fd81, %rd1035;
	mul.f64 	%fd82, %fd81, 0d3BF921FB54442D19;
	cvt.rn.f32.f64 	%f1138, %fd82;
	neg.f32 	%f1139, %f1138;
	setp.lt.s32 	%p255, %r2438, 0;
	selp.f32 	%f3021, %f1139, %f1138, %p255;
$L__BB1_257:
	add.s32 	%r2443, %r4670, 1;
	mul.rn.f32 	%f1141, %f3021, %f3021;
	and.b32  	%r2444, %r4670, 1;
	setp.eq.b32 	%p257, %r2444, 1;
	selp.f32 	%f1142, %f3021, 0f3F800000, %p257;
	fma.rn.f32 	%f1143, %f1141, %f1142, 0f00000000;
	fma.rn.f32 	%f1144, %f1141, 0f37CBAC00, 0fBAB607ED;
	selp.f32 	%f1145, 0fB94D4153, %f1144, %p257;
	selp.f32 	%f1146, 0f3C0885E4, 0f3D2AAABB, %p257;
	fma.rn.f32 	%f1147, %f1145, %f1141, %f1146;
	selp.f32 	%f1148, 0fBE2AAAA8, 0fBEFFFFFF, %p257;
	fma.rn.f32 	%f1149, %f1147, %f1141, %f1148;
	fma.rn.f32 	%f1150, %f1149, %f1143, %f1142;
	and.b32  	%r2445, %r2443, 2;
	setp.eq.s32 	%p258, %r2445, 0;
	mov.f32 	%f1151, 0f00000000;
	sub.f32 	%f1152, %f1151, %f1150;
	selp.f32 	%f1153, %f1150, %f1152, %p258;
	fma.rn.f32 	%f1154, %f1153, 0f00000000, %f141;
	sub.f32 	%f1155, %f70, %f34;
	sub.f32 	%f1156, %f78, %f42;
	sub.f32 	%f1157, %f59, %f23;
	mul.f32 	%f1158, %f1156, %f1156;
	fma.rn.f32 	%f1159, %f1155, %f1155, %f1158;
	fma.rn.f32 	%f1160, %f1157, %f1157, %f1159;
	sqrt.rn.f32 	%f1161, %f1160;
	sub.f32 	%f1162, %f137, %f105;
	sub.f32 	%f1163, %f1154, %f113;
	sub.f32 	%f1164, %f129, %f97;
	mul.f32 	%f1165, %f1163, %f1163;
	fma.rn.f32 	%f1166, %f1162, %f1162, %f1165;
	fma.rn.f32 	%f1167, %f1164, %f1164, %f1166;
	sqrt.rn.f32 	%f1168, %f1167;
	mul.f32 	%f1169, %f1161, %f1168;
	mul.f32 	%f1170, %f1169, 0f3F000000;
	sub.f32 	%f1171, %f105, %f34;
	sub.f32 	%f1172, %f113, %f42;
	sub.f32 	%f1173, %f97, %f23;
	mul.f32 	%f1174, %f1172, %f1172;
	fma.rn.f32 	%f1175, %f1171, %f1171, %f1174;
	fma.rn.f32 	%f1176, %f1173, %f1173, %f1175;
	sqrt.rn.f32 	%f1177, %f1176;
	mul.f32 	%f145, %f1177, %f1170;
	add.s32 	%r428, %r7, 1;
	cvt.rn.f32.s32 	%f1178, %r428;
	mul.f32 	%f146, %f1178, 0f41480000;
	div.rn.f32 	%f1179, %f146, %f1;
	add.f32 	%f1180, %f1179, 0fBF000000;
	add.f32 	%f147, %f1180, 0f45C71800;
	mov.u32 	%r4674, %r4718;
	mov.f32 	%f3022, %f3033;
	@%p2 bra 	$L__BB1_265;
	setp.neu.f32 	%p259, %f7, 0f7F800000;
	@%p259 bra 	$L__BB1_260;
	mov.f32 	%f1183, 0f00000000;
	mul.rn.f32 	%f3022, %f5, %f1183;
	mov.b32 	%r4674, 0;
	bra.uni 	$L__BB1_265;
$L__BB1_260:
	mov.b32 	%r429, %f5;
	shl.b32 	%r2447, %r429, 8;
	or.b32  	%r430, %r2447, -2147483648;
	mov.b64 	%rd2182, 0;
	mov.b32 	%r4671, 0;
	mov.u64 	%rd2180, __cudart_i2opi_f;
	mov.u64 	%rd2181, %rd67;
$L__BB1_261:
	.pragma "nounroll";
	ld.global.nc.u32 	%r2448, [%rd2180];
	mad.wide.u32 	%rd1038, %r2448, %r430, %rd2182;
	shr.u64 	%rd2182, %rd1038, 32;
	st.local.u32 	[%rd2181], %rd1038;
	add.s32 	%r4671, %r4671, 1;
	add.s64 	%rd2181, %rd2181, 4;
	add.s64 	%rd2180, %rd2180, 4;
	setp.ne.s32 	%p260, %r4671, 6;
	@%p260 bra 	$L__BB1_261;
	shr.u32 	%r2449, %r429, 23;
	st.local.u32 	[%rd67+24], %rd2182;
	and.b32  	%r433, %r2449, 31;
	and.b32  	%r2450, %r2449, 224;
	add.s32 	%r2451, %r2450, -128;
	shr.u32 	%r2452, %r2451, 5;
	mul.wide.u32 	%rd1039, %r2452, 4;
	sub.s64 	%rd298, %rd67, %rd1039;
	ld.local.u32 	%r4672, [%rd298+24];
	ld.local.u32 	%r4673, [%rd298+20];
	setp.eq.s32 	%p261, %r433, 0;
	@%p261 bra 	$L__BB1_264;
	shf.l.wrap.b32 	%r4672, %r4673, %r4672, %r433;
	ld.local.u32 	%r2453, [%rd298+16];
	shf.l.wrap.b32 	%r4673, %r2453, %r4673, %r433;
$L__BB1_264:
	shr.u32 	%r2454, %r4672, 30;
	shf.l.wrap.b32 	%r2455, %r4673, %r4672, 2;
	shl.b32 	%r2456, %r4673, 2;
	shr.u32 	%r2457, %r2455, 31;
	add.s32 	%r2458, %r2457, %r2454;
	neg.s32 	%r2459, %r2458;
	setp.lt.s32 	%p262, %r429, 0;
	selp.b32 	%r4674, %r2459, %r2458, %p262;
	xor.b32  	%r2460, %r2455, %r429;
	shr.s32 	%r2461, %r2455, 31;
	xor.b32  	%r2462, %r2461, %r2455;
	xor.b32  	%r2463, %r2461, %r2456;
	cvt.u64.u32 	%rd1040, %r2462;
	shl.b64 	%rd1041, %rd1040, 32;
	cvt.u64.u32 	%rd1042, %r2463;
	or.b64  	%rd1043, %rd1041, %rd1042;
	cvt.rn.f64.s64 	%fd83, %rd1043;
	mul.f64 	%fd84, %fd83, 0d3BF921FB54442D19;
	cvt.rn.f32.f64 	%f1181, %fd84;
	neg.f32 	%f1182, %f1181;
	setp.lt.s32 	%p263, %r2460, 0;
	selp.f32 	%f3022, %f1182, %f1181, %p263;
$L__BB1_265:
	add.s32 	%r2465, %r4674, 1;
	mul.rn.f32 	%f1184, %f3022, %f3022;
	and.b32  	%r2466, %r4674, 1;
	setp.eq.b32 	%p265, %r2466, 1;
	selp.f32 	%f1185, %f3022, 0f3F800000, %p265;
	fma.rn.f32 	%f1186, %f1184, %f1185, 0f00000000;
	fma.rn.f32 	%f1187, %f1184, 0f37CBAC00, 0fBAB607ED;
	selp.f32 	%f1188, 0fB94D4153, %f1187, %p265;
	selp.f32 	%f1189, 0f3C0885E4, 0f3D2AAABB, %p265;
	fma.rn.f32 	%f1190, %f1188, %f1184, %f1189;
	selp.f32 	%f1191, 0fBE2AAAA8, 0fBEFFFFFF, %p265;
	fma.rn.f32 	%f1192, %f1190, %f1184, %f1191;
	fma.rn.f32 	%f1193, %f1192, %f1186, %f1185;
	and.b32  	%r2467, %r2465, 2;
	setp.eq.s32 	%p266, %r2467, 0;
	mov.f32 	%f1194, 0f00000000;
	sub.f32 	%f1195, %f1194, %f1193;
	selp.f32 	%f151, %f1193, %f1195, %p266;
	mov.u32 	%r4678, %r4718;
	mov.f32 	%f3023, %f3033;
	@%p2 bra 	$L__BB1_273;
	setp.neu.f32 	%p267, %f7, 0f7F800000;
	@%p267 bra 	$L__BB1_268;
	mov.f32 	%f1198, 0f00000000;
	mul.rn.f32 	%f3023, %f5, %f1198;
	mov.b32 	%r4678, 0;
	bra.uni 	$L__BB1_273;
$L__BB1_268:
	mov.b32 	%r442, %f5;
	shl.b32 	%r2469, %r442, 8;
	or.b32  	%r443, %r2469, -2147483648;
	mov.b64 	%rd2185, 0;
	mov.b32 	%r4675, 0;
	mov.u64 	%rd2183, __cudart_i2opi_f;
	mov.u64 	%rd2184, %rd67;
$L__BB1_269:
	.pragma "nounroll";
	ld.global.nc.u32 	%r2470, [%rd2183];
	mad.wide.u32 	%rd1046, %r2470, %r443, %rd2185;
	shr.u64 	%rd2185, %rd1046, 32;
	st.local.u32 	[%rd2184], %rd1046;
	add.s32 	%r4675, %r4675, 1;
	add.s64 	%rd2184, %rd2184, 4;
	add.s64 	%rd2183, %rd2183, 4;
	setp.ne.s32 	%p268, %r4675, 6;
	@%p268 bra 	$L__BB1_269;
	shr.u32 	%r2471, %r442, 23;
	st.local.u32 	[%rd67+24], %rd2185;
	and.b32  	%r446, %r2471, 31;
	and.b32  	%r2472, %r2471, 224;
	add.s32 	%r2473, %r2472, -128;
	shr.u32 	%r2474, %r2473, 5;
	mul.wide.u32 	%rd1047, %r2474, 4;
	sub.s64 	%rd305, %rd67, %rd1047;
	ld.local.u32 	%r4676, [%rd305+24];
	ld.local.u32 	%r4677, [%rd305+20];
	setp.eq.s32 	%p269, %r446, 0;
	@%p269 bra 	$L__BB1_272;
	shf.l.wrap.b32 	%r4676, %r4677, %r4676, %r446;
	ld.local.u32 	%r2475, [%rd305+16];
	shf.l.wrap.b32 	%r4677, %r2475, %r4677, %r446;
$L__BB1_272:
	shr.u32 	%r2476, %r4676, 30;
	shf.l.wrap.b32 	%r2477, %r4677, %r4676, 2;
	shl.b32 	%r2478, %r4677, 2;
	shr.u32 	%r2479, %r2477, 31;
	add.s32 	%r2480, %r2479, %r2476;
	neg.s32 	%r2481, %r2480;
	setp.lt.s32 	%p270, %r442, 0;
	selp.b32 	%r4678, %r2481, %r2480, %p270;
	xor.b32  	%r2482, %r2477, %r442;
	shr.s32 	%r2483, %r2477, 31;
	xor.b32  	%r2484, %r2483, %r2477;
	xor.b32  	%r2485, %r2483, %r2478;
	cvt.u64.u32 	%rd1048, %r2484;
	shl.b64 	%rd1049, %rd1048, 32;
	cvt.u64.u32 	%rd1050, %r2485;
	or.b64  	%rd1051, %rd1049, %rd1050;
	cvt.rn.f64.s64 	%fd85, %rd1051;
	mul.f64 	%fd86, %fd85, 0d3BF921FB54442D19;
	cvt.rn.f32.f64 	%f1196, %fd86;
	neg.f32 	%f1197, %f1196;
	setp.lt.s32 	%p271, %r2482, 0;
	selp.f32 	%f3023, %f1197, %f1196, %p271;
$L__BB1_273:
	mul.rn.f32 	%f1199, %f3023, %f3023;
	and.b32  	%r2487, %r4678, 1;
	setp.eq.b32 	%p273, %r2487, 1;
	selp.f32 	%f1200, 0f3F800000, %f3023, %p273;
	fma.rn.f32 	%f1201, %f1199, %f1200, 0f00000000;
	fma.rn.f32 	%f1202, %f1199, 0f37CBAC00, 0fBAB607ED;
	selp.f32 	%f1203, %f1202, 0fB94D4153, %p273;
	selp.f32 	%f1204, 0f3D2AAABB, 0f3C0885E4, %p273;
	fma.rn.f32 	%f1205, %f1203, %f1199, %f1204;
	selp.f32 	%f1206, 0fBEFFFFFF, 0fBE2AAAA8, %p273;
	fma.rn.f32 	%f1207, %f1205, %f1199, %f1206;
	fma.rn.f32 	%f1208, %f1207, %f1201, %f1200;
	and.b32  	%r2488, %r4678, 2;
	setp.eq.s32 	%p274, %r2488, 0;
	mov.f32 	%f1209, 0f00000000;
	sub.f32 	%f1210, %f1209, %f1208;
	selp.f32 	%f1211, %f1208, %f1210, %p274;
	mul.f32 	%f1212, %f1211, 0f00000000;
	fma.rn.f32 	%f155, %f147, %f151, %f1212;
	mov.u32 	%r4682, %r4718;
	mov.f32 	%f3024, %f3033;
	@%p2 bra 	$L__BB1_281;
	setp.neu.f32 	%p275, %f7, 0f7F800000;
	@%p275 bra 	$L__BB1_276;
	mov.f32 	%f1215, 0f00000000;
	mul.rn.f32 	%f3024, %f5, %f1215;
	mov.b32 	%r4682, 0;
	bra.uni 	$L__BB1_281;
$L__BB1_276:
	mov.b32 	%r455, %f5;
	shl.b32 	%r2490, %r455, 8;
	or.b32  	%r456, %r2490, -2147483648;
	mov.b64 	%rd2188, 0;
	mov.b32 	%r4679, 0;
	mov.u64 	%rd2186, __cudart_i2opi_f;
	mov.u64 	%rd2187, %rd67;
$L__BB1_277:
	.pragma "nounroll";
	ld.global.nc.u32 	%r2491, [%rd2186];
	mad.wide.u32 	%rd1054, %r2491, %r456, %rd2188;
	shr.u64 	%rd2188, %rd1054, 32;
	st.local.u32 	[%rd2187], %rd1054;
	add.s32 	%r4679, %r4679, 1;
	add.s64 	%rd2187, %rd2187, 4;
	add.s64 	%rd2186, %rd2186, 4;
	setp.ne.s32 	%p276, %r4679, 6;
	@%p276 bra 	$L__BB1_277;
	shr.u32 	%r2492, %r455, 23;
	st.local.u32 	[%rd67+24], %rd2188;
	and.b32  	%r459, %r2492, 31;
	and.b32  	%r2493, %r2492, 224;
	add.s32 	%r2494, %r2493, -128;
	shr.u32 	%r2495, %r2494, 5;
	mul.wide.u32 	%rd1055, %r2495, 4;
	sub.s64 	%rd312, %rd67, %rd1055;
	ld.local.u32 	%r4680, [%rd312+24];
	ld.local.u32 	%r4681, [%rd312+20];
	setp.eq.s32 	%p277, %r459, 0;
	@%p277 bra 	$L__BB1_280;
	shf.l.wrap.b32 	%r4680, %r4681, %r4680, %r459;
	ld.local.u32 	%r2496, [%rd312+16];
	shf.l.wrap.b32 	%r4681, %r2496, %r4681, %r459;
$L__BB1_280:
	shr.u32 	%r2497, %r4680, 30;
	shf.l.wrap.b32 	%r2498, %r4681, %r4680, 2;
	shl.b32 	%r2499, %r4681, 2;
	shr.u32 	%r2500, %r2498, 31;
	add.s32 	%r2501, %r2500, %r2497;
	neg.s32 	%r2502, %r2501;
	setp.lt.s32 	%p278, %r455, 0;
	selp.b32 	%r4682, %r2502, %r2501, %p278;
	xor.b32  	%r2503, %r2498, %r455;
	shr.s32 	%r2504, %r2498, 31;
	xor.b32  	%r2505, %r2504, %r2498;
	xor.b32  	%r2506, %r2504, %r2499;
	cvt.u64.u32 	%rd1056, %r2505;
	shl.b64 	%rd1057, %rd1056, 32;
	cvt.u64.u32 	%rd1058, %r2506;
	or.b64  	%rd1059, %rd1057, %rd1058;
	cvt.rn.f64.s64 	%fd87, %rd1059;
	mul.f64 	%fd88, %fd87, 0d3BF921FB54442D19;
	cvt.rn.f32.f64 	%f1213, %fd88;
	neg.f32 	%f1214, %f1213;
	setp.lt.s32 	%p279, %r2503, 0;
	selp.f32 	%f3024, %f1214, %f1213, %p279;
$L__BB1_281:
	mul.rn.f32 	%f1216, %f3024, %f3024;
	and.b32  	%r2508, %r4682, 1;
	setp.eq.b32 	%p281, %r2508, 1;
	selp.f32 	%f1217, 0f3F800000, %f3024, %p281;
	fma.rn.f32 	%f1218, %f1216, %f1217, 0f00000000;
	fma.rn.f32 	%f1219, %f1216, 0f37CBAC00, 0fBAB607ED;
	selp.f32 	%f1220, %f1219, 0fB94D4153, %p281;
	selp.f32 	%f1221, 0f3D2AAABB, 0f3C0885E4, %p281;
	fma.rn.f32 	%f1222, %f1220, %f1216, %f1221;
	selp.f32 	%f1223, 0fBEFFFFFF, 0fBE2AAAA8, %p281;
	fma.rn.f32 	%f1224, %f1222, %f1216, %f1223;
	fma.rn.f32 	%f1225, %f1224, %f1218, %f1217;
	and.b32  	%r2509, %r4682, 2;
	setp.eq.s32 	%p282, %r2509, 0;
	mov.f32 	%f1226, 0f00000000;
	sub.f32 	%f1227, %f1226, %f1225;
	selp.f32 	%f159, %f1225, %f1227, %p282;
	mov.u32 	%r4686, %r4718;
	mov.f32 	%f3025, %f3033;
	@%p2 bra 	$L__BB1_289;
	setp.neu.f32 	%p283, %f7, 0f7F800000;
	@%p283 bra 	$L__BB1_284;
	mov.f32 	%f1230, 0f00000000;
	mul.rn.f32 	%f3025, %f5, %f1230;
	mov.b32 	%r4686, 0;
	bra.uni 	$L__BB1_289;
$L__BB1_284:
	mov.b32 	%r468, %f5;
	shl.b32 	%r2511, %r468, 8;
	or.b32  	%r469, %r2511, -2147483648;
	mov.b64 	%rd2191, 0;
	mov.b32 	%r4683, 0;
	mov.u64 	%rd2189, __cudart_i2opi_f;
	mov.u64 	%rd2190, %rd67;
$L__BB1_285:
	.pragma "nounroll";
	ld.global.nc.u32 	%r2512, [%rd2189];
	mad.wide.u32 	%rd1062, %r2512, %r469, %rd2191;
	shr.u64 	%rd2191, %rd1062, 32;
	st.local.u32 	[%rd2190], %rd1062;
	add.s32 	%r4683, %r4683, 1;
	add.s64 	%rd2190, %rd2190, 4;
	add.s64 	%rd2189, %rd2189, 4;
	setp.ne.s32 	%p284, %r4683, 6;
	@%p284 bra 	$L__BB1_285;
	shr.u32 	%r2513, %r468, 23;
	st.local.u32 	[%rd67+24], %rd2191;
	and.b32  	%r472, %r2513, 31;
	and.b32  	%r2514, %r2513, 224;
	add.s32 	%r2515, %r2514, -128;
	shr.u32 	%r2516, %r2515, 5;
	mul.wide.u32 	%rd1063, %r2516, 4;
	sub.s64 	%rd319, %rd67, %rd1063;
	ld.local.u32 	%r4684, [%rd319+24];
	ld.local.u32 	%r4685, [%rd319+20];
	setp.eq.s32 	%p285, %r472, 0;
	@%p285 bra 	$L__BB1_288;
	shf.l.wrap.b32 	%r4684, %r4685, %r4684, %r472;
	ld.local.u32 	%r2517, [%rd319+16];
	shf.l.wrap.b32 	%r4685, %r2517, %r4685, %r472;
$L__BB1_288:
	shr.u32 	%r2518, %r4684, 30;
	shf.l.wrap.b32 	%r2519, %r4685, %r4684, 2;
	shl.b32 	%r2520, %r4685, 2;
	shr.u32 	%r2521, %r2519, 31;
	add.s32 	%r2522, %r2521, %r2518;
	neg.s32 	%r2523, %r2522;
	setp.lt.s32 	%p286, %r468, 0;
	selp.b32 	%r4686, %r2523, %r2522, %p286;
	xor.b32  	%r2524, %r2519, %r468;
	shr.s32 	%r2525, %r2519, 31;
	xor.b32  	%r2526, %r2525, %r2519;
	xor.b32  	%r2527, %r2525, %r2520;
	cvt.u64.u32 	%rd1064, %r2526;
	shl.b64 	%rd1065, %rd1064, 32;
	cvt.u64.u32 	%rd1066, %r2527;
	or.b64  	%rd1067, %rd1065, %rd1066;
	cvt.rn.f64.s64 	%fd89, %rd1067;
	mul.f64 	%fd90, %fd89, 0d3BF921FB54442D19;
	cvt.rn.f32.f64 	%f1228, %fd90;
	neg.f32 	%f1229, %f1228;
	setp.lt.s32 	%p287, %r2524, 0;
	selp.f32 	%f3025, %f1229, %f1228, %p287;
$L__BB1_289:
	add.s32 	%r2529, %r4686, 1;
	mul.rn.f32 	%f1231, %f3025, %f3025;
	and.b32  	%r2530, %r4686, 1;
	setp.eq.b32 	%p289, %r2530, 1;
	selp.f32 	%f1232, %f3025, 0f3F800000, %p289;
	fma.rn.f32 	%f1233, %f1231, %f1232, 0f00000000;
	fma.rn.f32 	%f1234, %f1231, 0f37CBAC00, 0fBAB607ED;
	selp.f32 	%f1235, 0fB94D4153, %f1234, %p289;
	selp.f32 	%f1236, 0f3C0885E4, 0f3D2AAABB, %p289;
	fma.rn.f32 	%f1237, %f1235, %f1231, %f1236;
	selp.f32 	%f1238, 0fBE2AAAA8, 0fBEFFFFFF, %p289;
	fma.rn.f32 	%f1239, %f1237, %f1231, %f1238;
	fma.rn.f32 	%f1240, %f1239, %f1233, %f1232;
	and.b32  	%r2531, %r2529, 2;
	setp.eq.s32 	%p290, %r2531, 0;
	mov.f32 	%f1241, 0f00000000;
	sub.f32 	%f1242, %f1241, %f1240;
	selp.f32 	%f1243, %f1240, %f1242, %p290;
	mul.f32 	%f1244, %f1243, 0f00000000;
	mul.f32 	%f1245, %f147, %f159;
	sub.f32 	%f163, %f1244, %f1245;
	mov.u32 	%r4690, %r4766;
	mov.f32 	%f3026, %f3045;
	@%p34 bra 	$L__BB1_297;
	setp.neu.f32 	%p291, %f26, 0f7F800000;
	@%p291 bra 	$L__BB1_292;
	mov.f32 	%f1248, 0f00000000;
	mul.rn.f32 	%f3026, %f24, %f1248;
	mov.b32 	%r4690, 0;
	bra.uni 	$L__BB1_297;
$L__BB1_292:
	mov.b32 	%r481, %f24;
	shl.b32 	%r2533, %r481, 8;
	or.b32  	%r482, %r2533, -2147483648;
	mov.b64 	%rd2194, 0;
	mov.b32 	%r4687, 0;
	mov.u64 	%rd2192, __cudart_i2opi_f;
	mov.u64 	%rd2193, %rd67;
$L__BB1_293:
	.pragma "nounroll";
	ld.global.nc.u32 	%r2534, [%rd2192];
	mad.wide.u32 	%rd1070, %r2534, %r482, %rd2194;
	shr.u64 	%rd2194, %rd1070, 32;
	st.local.u32 	[%rd2193], %rd1070;
	add.s32 	%r4687, %r4687, 1;
	add.s64 	%rd2193, %rd2193, 4;
	add.s64 	%rd2192, %rd2192, 4;
	setp.ne.s32 	%p292, %r4687, 6;
	@%p292 bra 	$L__BB1_293;
	shr.u32 	%r2535, %r481, 23;
	st.local.u32 	[%rd67+24], %rd2194;
	and.b32  	%r485, %r2535, 31;
	and.b32  	%r2536, %r2535, 224;
	add.s32 	%r2537, %r2536, -128;
	shr.u32 	%r2538, %r2537, 5;
	mul.wide.u32 	%rd1071, %r2538, 4;
	sub.s64 	%rd326, %rd67, %rd1071;
	ld.local.u32 	%r4688, [%rd326+24];
	ld.local.u32 	%r4689, [%rd326+20];
	setp.eq.s32 	%p293, %r485, 0;
	@%p293 bra 	$L__BB1_296;
	shf.l.wrap.b32 	%r4688, %r4689, %r4688, %r485;
	ld.local.u32 	%r2539, [%rd326+16];
	shf.l.wrap.b32 	%r4689, %r2539, %r4689, %r485;
$L__BB1_296:
	shr.u32 	%r2540, %r4688, 30;
	shf.l.wrap.b32 	%r2541, %r4689, %r4688, 2;
	shl.b32 	%r2542, %r4689, 2;
	shr.u32 	%r2543, %r2541, 31;
	add.s32 	%r2544, %r2543, %r2540;
	neg.s32 	%r2545, %r2544;
	setp.lt.s32 	%p294, %r481, 0;
	selp.b32 	%r4690, %r2545, %r2544, %p294;
	xor.b32  	%r2546, %r2541, %r481;
	shr.s32 	%r2547, %r2541, 31;
	xor.b32  	%r2548, %r2547, %r2541;
	xor.b32  	%r2549, %r2547, %r2542;
	cvt.u64.u32 	%rd1072, %r2548;
	shl.b64 	%rd1073, %rd1072, 32;
	cvt.u64.u32 	%rd1074, %r2549;
	or.b64  	%rd1075, %rd1073, %rd1074;
	cvt.rn.f64.s64 	%fd91, %rd1075;
	mul.f64 	%fd92, %fd91, 0d3BF921FB54442D19;
	cvt.rn.f32.f64 	%f1246, %fd92;
	neg.f32 	%f1247, %f1246;
	setp.lt.s32 	%p295, %r2546, 0;
	selp.f32 	%f3026, %f1247, %f1246, %p295;
$L__BB1_297:
	add.s32 	%r2551, %r4690, 1;
	mul.rn.f32 	%f1249, %f3026, %f3026;
	and.b32  	%r2552, %r4690, 1;
	setp.eq.b32 	%p297, %r2552, 1;
	selp.f32 	%f1250, %f3026, 0f3F800000, %p297;
	fma.rn.f32 	%f1251, %f1249, %f1250, 0f00000000;
	fma.rn.f32 	%f1252, %f1249, 0f37CBAC00, 0fBAB607ED;
	selp.f32 	%f1253, 0fB94D4153, %f1252, %p297;
	selp.f32 	%f1254, 0f3C0885E4, 0f3D2AAABB, %p297;
	fma.rn.f32 	%f1255, %f1253, %f1249, %f1254;
	selp.f32 	%f1256, 0fBE2AAAA8, 0fBEFFFFFF, %p297;
	fma.rn.f32 	%f1257, %f1255, %f1249, %f1256;
	fma.rn.f32 	%f1258, %f1257, %f1251, %f1250;
	and.b32  	%r2553, %r2551, 2;
	setp.eq.s32 	%p298, %r2553, 0;
	mov.f32 	%f1259, 0f00000000;
	sub.f32 	%f1260, %f1259, %f1258;
	selp.f32 	%f167, %f1258, %f1260, %p298;
	mov.u32 	%r4694, %r4766;
	mov.f32 	%f3027, %f3045;
	@%p34 bra 	$L__BB1_305;
	setp.neu.f32 	%p299, %f26, 0f7F800000;
	@%p299 bra 	$L__BB1_300;
	mov.f32 	%f1263, 0f00000000;
	mul.rn.f32 	%f3027, %f24, %f1263;
	mov.b32 	%r4694, 0;
	bra.uni 	$L__BB1_305;
$L__BB1_300:
	mov.b32 	%r494, %f24;
	shl.b32 	%r2555, %r494, 8;
	or.b32  	%r495, %r2555, -2147483648;
	mov.b64 	%rd2197, 0;
	mov.b32 	%r4691, 0;
	mov.u64 	%rd2195, __cudart_i2opi_f;
	mov.u64 	%rd2196, %rd67;
$L__BB1_301:
	.pragma "nounroll";
	ld.global.nc.u32 	%r2556, [%rd2195];
	mad.wide.u32 	%rd1078, %r2556, %r495, %rd2197;
	shr.u64 	%rd2197, %rd1078, 32;
	st.local.u32 	[%rd2196], %rd1078;
	add.s32 	%r4691, %r4691, 1;
	add.s64 	%rd2196, %rd2196, 4;
	add.s64 	%rd2195, %rd2195, 4;
	setp.ne.s32 	%p300, %r4691, 6;
	@%p300 bra 	$L__BB1_301;
	shr.u32 	%r2557, %r494, 23;
	st.local.u32 	[%rd67+24], %rd2197;
	and.b32  	%r498, %r2557, 31;
	and.b32  	%r2558, %r2557, 224;
	add.s32 	%r2559, %r2558, -128;
	shr.u32 	%r2560, %r2559, 5;
	mul.wide.u32 	%rd1079, %r2560, 4;
	sub.s64 	%rd333, %rd67, %rd1079;
	ld.local.u32 	%r4692, [%rd333+24];
	ld.local.u32 	%r4693, [%rd333+20];
	setp.eq.s32 	%p301, %r498, 0;
	@%p301 bra 	$L__BB1_304;
	shf.l.wrap.b32 	%r4692, %r4693, %r4692, %r498;
	ld.local.u32 	%r2561, [%rd333+16];
	shf.l.wrap.b32 	%r4693, %r2561, %r4693, %r498;
$L__BB1_304:
	shr.u32 	%r2562, %r4692, 30;
	shf.l.wrap.b32 	%r2563, %r4693, %r4692, 2;
	shl.b32 	%r2564, %r4693, 2;
	shr.u32 	%r2565, %r2563, 31;
	add.s32 	%r2566, %r2565, %r2562;
	neg.s32 	%r2567, %r2566;
	setp.lt.s32 	%p302, %r494, 0;
	selp.b32 	%r4694, %r2567, %r2566, %p302;
	xor.b32  	%r2568, %r2563, %r494;
	shr.s32 	%r2569, %r2563, 31;
	xor.b32  	%r2570, %r2569, %r2563;
	xor.b32  	%r2571, %r2569, %r2564;
	cvt.u64.u32 	%rd1080, %r2570;
	shl.b64 	%rd1081, %rd1080, 32;
	cvt.u64.u32 	%rd1082, %r2571;
	or.b64  	%rd1083, %rd1081, %rd1082;
	cvt.rn.f64.s64 	%fd93, %rd1083;
	mul.f64 	%fd94, %fd93, 0d3BF921FB54442D19;
	cvt.rn.f32.f64 	%f1261, %fd94;
	neg.f32 	%f1262, %f1261;
	setp.lt.s32 	%p303, %r2568, 0;
	selp.f32 	%f3027, %f1262, %f1261, %p303;
$L__BB1_305:
	mul.rn.f32 	%f1264, %f3027, %f3027;
	and.b32  	%r2573, %r4694, 1;
	setp.eq.b32 	%p305, %r2573, 1;
	selp.f32 	%f1265, 0f3F800000, %f3027, %p305;
	fma.rn.f32 	%f1266, %f1264, %f1265, 0f00000000;
	fma.rn.f32 	%f1267, %f1264, 0f37CBAC00, 0fBAB607ED;
	selp.f32 	%f1268, %f1267, 0fB94D4153, %p305;
	selp.f32 	%f1269, 0f3D2AAABB, 0f3C0885E4, %p305;
	fma.rn.f32 	%f1270, %f1268, %f1264, %f1269;
	selp.f32 	%f1271, 0fBEFFFFFF, 0fBE2AAAA8, %p305;
	fma.rn.f32 	%f1272, %f1270, %f1264, %f1271;
	fma.rn.f32 	%f1273, %f1272, %f1266, %f1265;
	and.b32  	%r2574, %r4694, 2;
	setp.eq.s32 	%p306, %r2574, 0;
	mov.f32 	%f1274, 0f00000000;
	sub.f32 	%f1275, %f1274, %f1273;
	selp.f32 	%f1276, %f1273, %f1275, %p306;
	mul.f32 	%f1277, %f1276, 0f00000000;
	mul.f32 	%f1278, %f155, %f167;
	sub.f32 	%f171, %f1278, %f1277;
	mov.u32 	%r4698, %r4766;
	mov.f32 	%f3028, %f3045;
	@%p34 bra 	$L__BB1_313;
	setp.neu.f32 	%p307, %f26, 0f7F800000;
	@%p307 bra 	$L__BB1_308;
	mov.f32 	%f1281, 0f00000000;
	mul.rn.f32 	%f3028, %f24, %f1281;
	mov.b32 	%r4698, 0;
	bra.uni 	$L__BB1_313;
$L__BB1_308:
	mov.b32 	%r507, %f24;
	shl.b32 	%r2576, %r507, 8;
	or.b32  	%r508, %r2576, -2147483648;
	mov.b64 	%rd2200, 0;
	mov.b32 	%r4695, 0;
	mov.u64 	%rd2198, __cudart_i2opi_f;
	mov.u64 	%rd2199, %rd67;
$L__BB1_309:
	.pragma "nounroll";
	ld.global.nc.u32 	%r2577, [%rd2198];
	mad.wide.u32 	%rd1086, %r2577, %r508, %rd2200;
	shr.u64 	%rd2200, %rd1086, 32;
	st.local.u32 	[%rd2199], %rd1086;
	add.s32 	%r4695, %r4695, 1;
	add.s64 	%rd2199, %rd2199, 4;
	add.s64 	%rd2198, %rd2198, 4;
	setp.ne.s32 	%p308, %r4695, 6;
	@%p308 bra 	$L__BB1_309;
	shr.u32 	%r2578, %r507, 23;
	st.local.u32 	[%rd67+24], %rd2200;
	and.b32  	%r511, %r2578, 31;
	and.b32  	%r2579, %r2578, 224;
	add.s32 	%r2580, %r2579, -128;
	shr.u32 	%r2581, %r2580, 5;
	mul.wide.u32 	%rd1087, %r2581, 4;
	sub.s64 	%rd340, %rd67, %rd1087;
	ld.local.u32 	%r4696, [%rd340+24];
	ld.local.u32 	%r4697, [%rd340+20];
	setp.eq.s32 	%p309, %r511, 0;
	@%p309 bra 	$L__BB1_312;
	shf.l.wrap.b32 	%r4696, %r4697, %r4696, %r511;
	ld.local.u32 	%r2582, [%rd340+16];
	shf.l.wrap.b32 	%r4697, %r2582, %r4697, %r511;
$L__BB1_312:
	shr.u32 	%r2583, %r4696, 30;
	shf.l.wrap.b32 	%r2584, %r4697, %r4696, 2;
	shl.b32 	%r2585, %r4697, 2;
	shr.u32 	%r2586, %r2584, 31;
	add.s32 	%r2587, %r2586, %r2583;
	neg.s32 	%r2588, %r2587;
	setp.lt.s32 	%p310, %r507, 0;
	selp.b32 	%r4698, %r2588, %r2587, %p310;
	xor.b32  	%r2589, %r2584, %r507;
	shr.s32 	%r2590, %r2584, 31;
	xor.b32  	%r2591, %r2590, %r2584;
	xor.b32  	%r2592, %r2590, %r2585;
	cvt.u64.u32 	%rd1088, %r2591;
	shl.b64 	%rd1089, %rd1088, 32;
	cvt.u64.u32 	%rd1090, %r2592;
	or.b64  	%rd1091, %rd1089, %rd1090;
	cvt.rn.f64.s64 	%fd95, %rd1091;
	mul.f64 	%fd96, %fd95, 0d3BF921FB54442D19;
	cvt.rn.f32.f64 	%f1279, %fd96;
	neg.f32 	%f1280, %f1279;
	setp.lt.s32 	%p311, %r2589, 0;
	selp.f32 	%f3028, %f1280, %f1279, %p311;
$L__BB1_313:
	mul.rn.f32 	%f1282, %f3028, %f3028;
	and.b32  	%r2594, %r4698, 1;
	setp.eq.b32 	%p313, %r2594, 1;
	selp.f32 	%f1283, 0f3F800000, %f3028, %p313;
	fma.rn.f32 	%f1284, %f1282, %f1283, 0f00000000;
	fma.rn.f32 	%f1285, %f1282, 0f37CBAC00, 0fBAB607ED;
	selp.f32 	%f1286, %f1285, 0fB94D4153, %p313;
	selp.f32 	%f1287, 0f3D2AAABB, 0f3C0885E4, %p313;
	fma.rn.f32 	%f1288, %f1286, %f1282, %f1287;
	selp.f32 	%f1289, 0fBEFFFFFF, 0fBE2AAAA8, %p313;
	fma.rn.f32 	%f1290, %f1288, %f1282, %f1289;
	fma.rn.f32 	%f1291, %f1290, %f1284, %f1283;
	and.b32  	%r2595, %r4698, 2;
	setp.eq.s32 	%p314, %r2595, 0;
	mov.f32 	%f1292, 0f00000000;
	sub.f32 	%f1293, %f1292, %f1291;
	selp.f32 	%f1294, %f1291, %f1293, %p314;
	mul.f32 	%f175, %f155, %f1294;
	mov.u32 	%r4702, %r4766;
	mov.f32 	%f3029, %f3045;
	@%p34 bra 	$L__BB1_321;
	setp.neu.f32 	%p315, %f26, 0f7F800000;
	@%p315 bra 	$L__BB1_316;
	mov.f32 	%f1297, 0f00000000;
	mul.rn.f32 	%f3029, %f24, %f1297;
	mov.b32 	%r4702, 0;
	bra.uni 	$L__BB1_321;
$L__BB1_316:
	mov.b32 	%r520, %f24;
	shl.b32 	%r2597, %r520, 8;
	or.b32  	%r521, %r2597, -2147483648;
	mov.b64 	%rd2203, 0;
	mov.b32 	%r4699, 0;
	mov.u64 	%rd2201, __cudart_i2opi_f;
	mov.u64 	%rd2202, %rd67;
$L__BB1_317:
	.pragma "nounroll";
	ld.global.nc.u32 	%r2598, [%rd2201];
	mad.wide.u32 	%rd1094, %r2598, %r521, %rd2203;
	shr.u64 	%rd2203, %rd1094, 32;
	st.local.u32 	[%rd2202], %rd1094;
	add.s32 	%r4699, %r4699, 1;
	add.s64 	%rd2202, %rd2202, 4;
	add.s64 	%rd2201, %rd2201, 4;
	setp.ne.s32 	%p316, %r4699, 6;
	@%p316 bra 	$L__BB1_317;
	shr.u32 	%r2599, %r520, 23;
	st.local.u32 	[%rd67+24], %rd2203;
	and.b32  	%r524, %r2599, 31;
	and.b32  	%r2600, %r2599, 224;
	add.s32 	%r2601, %r2600, -128;
	shr.u32 	%r2602, %r2601, 5;
	mul.wide.u32 	%rd1095, %r2602, 4;
	sub.s64 	%rd347, %rd67, %rd1095;
	ld.local.u32 	%r4700, [%rd347+24];
	ld.local.u32 	%r4701, [%rd347+20];
	setp.eq.s32 	%p317, %r524, 0;
	@%p317 bra 	$L__BB1_320;
	shf.l.wrap.b32 	%r4700, %r4701, %r4700, %r524;
	ld.local.u32 	%r2603, [%rd347+16];
	shf.l.wrap.b32 	%r4701, %r2603, %r4701, %r524;
$L__BB1_320:
	shr.u32 	%r2604, %r4700, 30;
	shf.l.wrap.b32 	%r2605, %r4701, %r4700, 2;
	shl.b32 	%r2606, %r4701, 2;
	shr.u32 	%r2607, %r2605, 31;
	add.s32 	%r2608, %r2607, %r2604;
	neg.s32 	%r2609, %r2608;
	setp.lt.s32 	%p318, %r520, 0;
	selp.b32 	%r4702, %r2609, %r2608, %p318;
	xor.b32  	%r2610, %r2605, %r520;
	shr.s32 	%r2611, %r2605, 31;
	xor.b32  	%r2612, %r2611, %r2605;
	xor.b32  	%r2613, %r2611, %r2606;
	cvt.u64.u32 	%rd1096, %r2612;
	shl.b64 	%rd1097, %rd1096, 32;
	cvt.u64.u32 	%rd1098, %r2613;
	or.b64  	%rd1099, %rd1097, %rd1098;
	cvt.rn.f64.s64 	%fd97, %rd1099;
	mul.f64 	%fd98, %fd97, 0d3BF921FB54442D19;
	cvt.rn.f32.f64 	%f1295, %fd98;
	neg.f32 	%f1296, %f1295;
	setp.lt.s32 	%p319, %r2610, 0;
	selp.f32 	%f3029, %f1296, %f1295, %p319;
$L__BB1_321:
	add.s32 	%r2615, %r4702, 1;
	mul.rn.f32 	%f1298, %f3029, %f3029;
	and.b32  	%r2616, %r4702, 1;
	setp.eq.b32 	%p321, %r2616, 1;
	selp.f32 	%f1299, %f3029, 0f3F800000, %p321;
	fma.rn.f32 	%f1300, %f1298, %f1299, 0f00000000;
	fma.rn.f32 	%f1301, %f1298, 0f37CBAC00, 0fBAB607ED;
	selp.f32 	%f1302, 0fB94D4153, %f1301, %p321;
	selp.f32 	%f1303, 0f3C0885E4, 0f3D2AAABB, %p321;
	fma.rn.f32 	%f1304, %f1302, %f1298, %f1303;
	selp.f32 	%f1305, 0fBE2AAAA8, 0fBEFFFFFF, %p321;
	fma.rn.f32 	%f1306, %f1304, %f1298, %f1305;
	fma.rn.f32 	%f1307, %f1306, %f1300, %f1299;
	and.b32  	%r2617, %r2615, 2;
	setp.eq.s32 	%p322, %r2617, 0;
	mov.f32 	%f1308, 0f00000000;
	sub.f32 	%f1309, %f1308, %f1307;
	selp.f32 	%f1310, %f1307, %f1309, %p322;
	fma.rn.f32 	%f179, %f1310, 0f00000000, %f175;
	mov.u32 	%r4706, %r4718;
	mov.f32 	%f3030, %f3033;
	@%p2 bra 	$L__BB1_329;
	setp.neu.f32 	%p323, %f7, 0f7F800000;
	@%p323 bra 	$L__BB1_324;
	mov.f32 	%f1313, 0f00000000;
	mul.rn.f32 	%f3030, %f5, %f1313;
	mov.b32 	%r4706, 0;
	bra.uni 	$L__BB1_329;
$L__BB1_324:
	mov.b32 	%r533, %f5;
	shl.b32 	%r2619, %r533, 8;
	or.b32  	%r534, %r2619, -2147483648;
	mov.b64 	%rd2206, 0;
	mov.b32 	%r4703, 0;
	mov.u64 	%rd2204, __cudart_i2opi_f;
	mov.u64 	%rd2205, %rd67;
$L__BB1_325:
	.pragma "nounroll";
	ld.global.nc.u32 	%r2620, [%rd2204];
	mad.wide.u32 	%rd1102, %r2620, %r534, %rd2206;
	shr.u64 	%rd2206, %rd1102, 32;
	st.local.u32 	[%rd2205], %rd1102;
	add.s32 	%r4703, %r4703, 1;
	add.s64 	%rd2205, %rd2205, 4;
	add.s64 	%rd2204, %rd2204, 4;
	setp.ne.s32 	%p324, %r4703, 6;
	@%p324 bra 	$L__BB1_325;
	shr.u32 	%r2621, %r533, 23;
	st.local.u32 	[%rd67+24], %rd2206;
	and.b32  	%r537, %r2621, 31;
	and.b32  	%r2622, %r2621, 224;
	add.s32 	%r2623, %r2622, -128;
	shr.u32 	%r2624, %r2623, 5;
	mul.wide.u32 	%rd1103, %r2624, 4;
	sub.s64 	%rd354, %rd67, %rd1103;
	ld.local.u32 	%r4704, [%rd354+24];
	ld.local.u32 	%r4705, [%rd354+20];
	setp.eq.s32 	%p325, %r537, 0;
	@%p325 bra 	$L__BB1_328;
	shf.l.wrap.b32 	%r4704, %r4705, %r4704, %r537;
	ld.local.u32 	%r2625, [%rd354+16];
	shf.l.wrap.b32 	%r4705, %r2625, %r4705, %r537;
$L__BB1_328:
	shr.u32 	%r2626, %r4704, 30;
	shf.l.wrap.b32 	%r2627, %r4705, %r4704, 2;
	shl.b32 	%r2628, %r4705, 2;
	shr.u32 	%r2629, %r2627, 31;
	add.s32 	%r2630, %r2629, %r2626;
	neg.s32 	%r2631, %r2630;
	setp.lt.s32 	%p326, %r533, 0;
	selp.b32 	%r4706, %r2631, %r2630, %p326;
	xor.b32  	%r2632, %r2627, %r533;
	shr.s32 	%r2633, %r2627, 31;
	xor.b32  	%r2634, %r2633, %r2627;
	xor.b32  	%r2635, %r2633, %r2628;
	cvt.u64.u32 	%rd1104, %r2634;
	shl.b64 	%rd1105, %rd1104, 32;
	cvt.u64.u32 	%rd1106, %r2635;
	or.b64  	%rd1107, %rd1105, %rd1106;
	cvt.rn.f64.s64 	%fd99, %rd1107;
	mul.f64 	%fd100, %fd99, 0d3BF921FB54442D19;
	cvt.rn.f32.f64 	%f1311, %fd100;
	neg.f32 	%f1312, %f1311;
	setp.lt.s32 	%p327, %r2632, 0;
	selp.f32 	%f3030, %f1312, %f1311, %p327;
$L__BB1_329:
	add.s32 	%r2637, %r4706, 1;
	mul.rn.f32 	%f1314, %f3030, %f3030;
	and.b32  	%r2638, %r4706, 1;
	setp.eq.b32 	%p329, %r2638, 1;
	selp.f32 	%f1315, %f3030, 0f3F800000, %p329;
	fma.rn.f32 	%f1316, %f1314, %f1315, 0f00000000;
	fma.rn.f32 	%f1317, %f1314, 0f37CBAC00, 0fBAB607ED;
	selp.f32 	%f1318, 0fB94D4153, %f1317, %p329;
	selp.f32 	%f1319, 0f3C0885E4, 0f3D2AAABB, %p329;
	fma.rn.f32 	%f1320, %f1318, %f1314, %f1319;
	selp.f32 	%f1321, 0fBE2AAAA8, 0fBEFFFFFF, %p329;
	fma.rn.f32 	%f1322, %f1320, %f1314, %f1321;
	fma.rn.f32 	%f1323, %f1322, %f1316, %f1315;
	and.b32  	%r2639, %r2637, 2;
	setp.eq.s32 	%p330, %r2639, 0;
	mov.f32 	%f1324, 0f00000000;
	sub.f32 	%f1325, %f1324, %f1323;
	selp.f32 	%f183, %f1323, %f1325, %p330;
	mov.u32 	%r4710, %r4718;
	mov.f32 	%f3031, %f3033;
	@%p2 bra 	$L__BB1_337;
	setp.neu.f32 	%p331, %f7, 0f7F800000;
	@%p331 bra 	$L__BB1_332;
	mov.f32 	%f1328, 0f00000000;
	mul.rn.f32 	%f3031, %f5, %f1328;
	mov.b32 	%r4710, 0;
	bra.uni 	$L__BB1_337;
$L__BB1_332:
	mov.b32 	%r546, %f5;
	shl.b32 	%r2641, %r546, 8;
	or.b32  	%r547, %r2641, -2147483648;
	mov.b64 	%rd2209, 0;
	mov.b32 	%r4707, 0;
	mov.u64 	%rd2207, __cudart_i2opi_f;
	mov.u64 	%rd2208, %rd67;
$L__BB1_333:
	.pragma "nounroll";
	ld.global.nc.u32 	%r2642, [%rd2207];
	mad.wide.u32 	%rd1110, %r2642, %r547, %rd2209;
	shr.u64 	%rd2209, %rd1110, 32;
	st.local.u32 	[%rd2208], %rd1110;
	add.s32 	%r4707, %r4707, 1;
	add.s64 	%rd2208, %rd2208, 4;
	add.s64 	%rd2207, %rd2207, 4;
	setp.ne.s32 	%p332, %r4707, 6;
	@%p332 bra 	$L__BB1_333;
	shr.u32 	%r2643, %r546, 23;
	st.local.u32 	[%rd67+24], %rd2209;
	and.b32  	%r550, %r2643, 31;
	and.b32  	%r2644, %r2643, 224;
	add.s32 	%r2645, %r2644, -128;
	shr.u32 	%r2646, %r2645, 5;
	mul.wide.u32 	%rd1111, %r2646, 4;
	sub.s64 	%rd361, %rd67, %rd1111;
	ld.local.u32 	%r4708, [%rd361+24];
	ld.local.u32 	%r4709, [%rd361+20];
	setp.eq.s32 	%p333, %r550, 0;
	@%p333 bra 	$L__BB1_336;
	shf.l.wrap.b32 	%r4708, %r4709, %r4708, %r550;
	ld.local.u32 	%r2647, [%rd361+16];
	shf.l.wrap.b32 	%r4709, %r2647, %r4709, %r550;
$L__BB1_336:
	shr.u32 	%r2648, %r4708, 30;
	shf.l.wrap.b32 	%r2649, %r4709, %r4708, 2;
	shl.b32 	%r2650, %r4709, 2;
	shr.u32 	%r2651, %r2649, 31;
	add.s32 	%r2652, %r2651, %r2648;
	neg.s32 	%r2653, %r2652;
	setp.lt.s32 	%p334, %r546, 0;
	selp.b32 	%r4710, %r2653, %r2652, %p334;
	xor.b32  	%r2654, %r2649, %r546;
	shr.s32 	%r2655, %r2649, 31;
	xor.b32  	%r2656, %r2655, %r2649;
	xor.b32  	%r2657, %r2655, %r2650;
	cvt.u64.u32 	%rd1112, %r2656;
	shl.b64 	%rd1113, %rd1112, 32;
	cvt.u64.u32 	%rd1114, %r2657;
	or.b64  	%rd1115, %rd1113, %rd1114;
	cvt.rn.f64.s64 	%fd101, %rd1115;
	mul.f64 	%fd102, %fd101, 0d3BF921FB54442D19;
	cvt.rn.f32.f64 	%f1326, %fd102;
	neg.f32 	%f1327, %f1326;
	setp.lt.s32 	%p335, %r2654, 0;
	selp.f32 	%f3031, %f1327, %f1326, %p335;
$L__BB1_337:
	mul.rn.f32 	%f1329, %f3031, %f3031;
	and.b32  	%r2659, %r4710, 1;
	setp.eq.b32 	%p337, %r2659, 1;
	selp.f32 	%f1330, 0f3F800000, %f3031, %p337;
	fma.rn.f32 	%f1331, %f1329, %f1330, 0f00000000;
	fma.rn.f32 	%f1332, %f1329, 0f37CBAC00, 0fBAB607ED;
	selp.f32 	%f1333, %f1332, 0fB94D4153, %p337;
	selp.f32 	%f1334, 0f3D2AAABB, 0f3C0885E4, %p337;
	fma.rn.f32 	%f1335, %f1333, %f1329, %f1334;
	selp.f32 	%f1336, 0fBEFFFFFF, 0fBE2AAAA8, %p337;
	fma.rn.f32 	%f1337, %f1335, %f1329, %f1336;
	fma.rn.f32 	%f1338, %f1337, %f1331, %f1330;
	and.b32  	%r2660, %r4710, 2;
	setp.eq.s32 	%p338, %r2660, 0;
	mov.f32 	%f1339, 0f00000000;
	sub.f32 	%f1340, %f1339, %f1338;
	selp.f32 	%f1341, %f1338, %f1340, %p338;
	mul.f32 	%f1342, %f1341, 0f00000000;
	fma.rn.f32 	%f187, %f147, %f183, %f1342;
	mov.u32 	%r4714, %r4718;
	mov.f32 	%f3032, %f3033;
	@%p2 bra 	$L__BB1_345;
	setp.neu.f32 	%p339, %f7, 0f7F800000;
	@%p339 bra 	$L__BB1_340;
	mov.f32 	%f1345, 0f00000000;
	mul.rn.f32 	%f3032, %f5, %f1345;
	mov.b32 	%r4714, 0;
	bra.uni 	$L__BB1_345;
$L__BB1_340:
	mov.b32 	%r559, %f5;
	shl.b32 	%r2662, %r559, 8;
	or.b32  	%r560, %r2662, -2147483648;
	mov.b64 	%rd2212, 0;
	mov.b32 	%r4711, 0;
	mov.u64 	%rd2210, __cudart_i2opi_f;
	mov.u64 	%rd2211, %rd67;
$L__BB1_341:
	.pragma "nounroll";
	ld.global.nc.u32 	%r2663, [%rd2210];
	mad.wide.u32 	%rd1118, %r2663, %r560, %rd2212;
	shr.u64 	%rd2212, %rd1118, 32;
	st.local.u32 	[%rd2211], %rd1118;
	add.s32 	%r4711, %r4711, 1;
	add.s64 	%rd2211, %rd2211, 4;
	add.s64 	%rd2210, %rd2210, 4;
	setp.ne.s32 	%p340, %r4711, 6;
	@%p340 bra 	$L__BB1_341;
	shr.u32 	%r2664, %r559, 23;
	st.local.u32 	[%rd67+24], %rd2212;
	and.b32  	%r563, %r2664, 31;
	and.b32  	%r2665, %r2664, 224;
	add.s32 	%r2666, %r2665, -128;
	shr.u32 	%r2667, %r2666, 5;
	mul.wide.u32 	%rd1119, %r2667, 4;
	sub.s64 	%rd368, %rd67, %rd1119;
	ld.local.u32 	%r4712, [%rd368+24];
	ld.local.u32 	%r4713, [%rd368+20];
	setp.eq.s32 	%p341, %r563, 0;
	@%p341 bra 	$L__BB1_344;
	shf.l.wrap.b32 	%r4712, %r4713, %r4712, %r563;
	ld.local.u32 	%r2668, [%rd368+16];
	shf.l.wrap.b32 	%r4713, %r2668, %r4713, %r563;
$L__BB1_344:
	shr.u32 	%r2669, %r4712, 30;
	shf.l.wrap.b32 	%r2670, %r4713, %r4712, 2;
	shl.b32 	%r2671, %r4713, 2;
	shr.u32 	%r2672, %r2670, 31;
	add.s32 	%r2673, %r2672, %r2669;
	neg.s32 	%r2674, %r2673;
	setp.lt.s32 	%p342, %r559, 0;
	selp.b32 	%r4714, %r2674, %r2673, %p342;
	xor.b32  	%r2675, %r2670, %r559;
	shr.s32 	%r2676, %r2670, 31;
	xor.b32  	%r2677, %r2676, %r2670;
	xor.b32  	%r2678, %r2676, %r2671;
	cvt.u64.u32 	%rd1120, %r2677;
	shl.b64 	%rd1121, %rd1120, 32;
	cvt.u64.u32 	%rd1122, %r2678;
	or.b64  	%rd1123, %rd1121, %rd1122;
	cvt.rn.f64.s64 	%fd103, %rd1123;
	mul.f64 	%fd104, %fd103, 0d3BF921FB54442D19;
	cvt.rn.f32.f64 	%f1343, %fd104;
	neg.f32 	%f1344, %f1343;
	setp.lt.s32 	%p343, %r2675, 0;
	selp.f32 	%f3032, %f1344, %f1343, %p343;
$L__BB1_345:
	mul.rn.f32 	%f1346, %f3032, %f3032;
	and.b32  	%r2680, %r4714, 1;
	setp.eq.b32 	%p345, %r2680, 1;
	selp.f32 	%f1347, 0f3F800000, %f3032, %p345;
	fma.rn.f32 	%f1348, %f1346, %f1347, 0f00000000;
	fma.rn.f32 	%f1349, %f1346, 0f37CBAC00, 0fBAB607ED;
	selp.f32 	%f1350, %f1349, 0fB94D4153, %p345;
	selp.f32 	%f1351, 0f3D2AAABB, 0f3C0885E4, %p345;
	fma.rn.f32 	%f1352, %f1350, %f1346, %f1351;
	selp.f32 	%f1353, 0fBEFFFFFF, 0fBE2AAAA8, %p345;
	fma.rn.f32 	%f1354, %f1352, %f1346, %f1353;
	fma.rn.f32 	%f1355, %f1354, %f1348, %f1347;
	and.b32  	%r2681, %r4714, 2;
	setp.eq.s32 	%p346, %r2681, 0;
	mov.f32 	%f1356, 0f00000000;
	sub.f32 	%f1357, %f1356, %f1355;
	selp.f32 	%f191, %f1355, %f1357, %p346;
	@%p2 bra 	$L__BB1_353;
	setp.neu.f32 	%p347, %f7, 0f7F800000;
	@%p347 bra 	$L__BB1_348;
	mov.f32 	%f1360, 0f00000000;
	mul.rn.f32 	%f3033, %f5, %f1360;
	mov.b32 	%r4718, 0;
	bra.uni 	$L__BB1_353;
$L__BB1_348:
	mov.b32 	%r572, %f5;
	shl.b32 	%r2683, %r572, 8;
	or.b32  	%r573, %r2683, -2147483648;
	mov.b64 	%rd2215, 0;
	mov.b32 	%r4715, 0;
	mov.u64 	%rd2213, __cudart_i2opi_f;
	mov.u64 	%rd2214, %rd67;
$L__BB1_349:
	.pragma "nounroll";
	ld.global.nc.u32 	%r2684, [%rd2213];
	mad.wide.u32 	%rd1126, %r2684, %r573, %rd2215;
	shr.u64 	%rd2215, %rd1126, 32;
	st.local.u32 	[%rd2214], %rd1126;
	add.s32 	%r4715, %r4715, 1;
	add.s64 	%rd2214, %rd2214, 4;
	add.s64 	%rd2213, %rd2213, 4;
	setp.ne.s32 	%p348, %r4715, 6;
	@%p348 bra 	$L__BB1_349;
	shr.u32 	%r2685, %r572, 23;
	st.local.u32 	[%rd67+24], %rd2215;
	and.b32  	%r576, %r2685, 31;
	and.b32  	%r2686, %r2685, 224;
	add.s32 	%r2687, %r2686, -128;
	shr.u32 	%r2688, %r2687, 5;
	mul.wide.u32 	%rd1127, %r2688, 4;
	sub.s64 	%rd375, %rd67, %rd1127;
	ld.local.u32 	%r4716, [%rd375+24];
	ld.local.u32 	%r4717, [%rd375+20];
	setp.eq.s32 	%p349, %r576, 0;
	@%p349 bra 	$L__BB1_352;
	shf.l.wrap.b32 	%r4716, %r4717, %r4716, %r576;
	ld.local.u32 	%r2689, [%rd375+16];
	shf.l.wrap.b32 	%r4717, %r2689, %r4717, %r576;
$L__BB1_352:
	shr.u32 	%r2690, %r4716, 30;
	shf.l.wrap.b32 	%r2691, %r4717, %r4716, 2;
	shl.b32 	%r2692, %r4717, 2;
	shr.u32 	%r2693, %r2691, 31;
	add.s32 	%r2694, %r2693, %r2690;
	neg.s32 	%r2695, %r2694;
	setp.lt.s32 	%p350, %r572, 0;
	selp.b32 	%r4718, %r2695, %r2694, %p350;
	xor.b32  	%r2696, %r2691, %r572;
	shr.s32 	%r2697, %r2691, 31;
	xor.b32  	%r2698, %r2697, %r2691;
	xor.b32  	%r2699, %r2697, %r2692;
	cvt.u64.u32 	%rd1128, %r2698;
	shl.b64 	%rd1129, %rd1128, 32;
	cvt.u64.u32 	%rd1130, %r2699;
	or.b64  	%rd1131, %rd1129, %rd1130;
	cvt.rn.f64.s64 	%fd105, %rd1131;
	mul.f64 	%fd106, %fd105, 0d3BF921FB54442D19;
	cvt.rn.f32.f64 	%f1358, %fd106;
	neg.f32 	%f1359, %f1358;
	setp.lt.s32 	%p351, %r2696, 0;
	selp.f32 	%f3033, %f1359, %f1358, %p351;
$L__BB1_353:
	add.s32 	%r2701, %r4718, 1;
	mul.rn.f32 	%f1361, %f3033, %f3033;
	and.b32  	%r2702, %r4718, 1;
	setp.eq.b32 	%p353, %r2702, 1;
	selp.f32 	%f1362, %f3033, 0f3F800000, %p353;
	fma.rn.f32 	%f1363, %f1361, %f1362, 0f00000000;
	fma.rn.f32 	%f1364, %f1361, 0f37CBAC00, 0fBAB607ED;
	selp.f32 	%f1365, 0fB94D4153, %f1364, %p353;
	selp.f32 	%f1366, 0f3C0885E4, 0f3D2AAABB, %p353;
	fma.rn.f32 	%f1367, %f1365, %f1361, %f1366;
	selp.f32 	%f1368, 0fBE2AAAA8, 0fBEFFFFFF, %p353;
	fma.rn.f32 	%f1369, %f1367, %f1361, %f1368;
	fma.rn.f32 	%f1370, %f1369, %f1363, %f1362;
	and.b32  	%r2703, %r2701, 2;
	setp.eq.s32 	%p354, %r2703, 0;
	mov.f32 	%f1371, 0f00000000;
	sub.f32 	%f1372, %f1371, %f1370;
	selp.f32 	%f1373, %f1370, %f1372, %p354;
	mul.f32 	%f1374, %f1373, 0f00000000;
	mul.f32 	%f1375, %f147, %f191;
	sub.f32 	%f195, %f1374, %f1375;
	mov.u32 	%r4722, %r4734;
	mov.f32 	%f3034, %f3037;
	@%p98 bra 	$L__BB1_361;
	setp.neu.f32 	%p355, %f62, 0f7F800000;
	@%p355 bra 	$L__BB1_356;
	mov.f32 	%f1378, 0f00000000;
	mul.rn.f32 	%f3034, %f60, %f1378;
	mov.b32 	%r4722, 0;
	bra.uni 	$L__BB1_361;
$L__BB1_356:
	mov.b32 	%r585, %f60;
	shl.b32 	%r2705, %r585, 8;
	or.b32  	%r586, %r2705, -2147483648;
	mov.b64 	%rd2218, 0;
	mov.b32 	%r4719, 0;
	mov.u64 	%rd2216, __cudart_i2opi_f;
	mov.u64 	%rd2217, %rd67;
$L__BB1_357:
	.pragma "nounroll";
	ld.global.nc.u32 	%r2706, [%rd2216];
	mad.wide.u32 	%rd1134, %r2706, %r586, %rd2218;
	shr.u64 	%rd2218, %rd1134, 32;
	st.local.u32 	[%rd2217], %rd1134;
	add.s32 	%r4719, %r4719, 1;
	add.s64 	%rd2217, %rd2217, 4;
	add.s64 	%rd2216, %rd2216, 4;
	setp.ne.s32 	%p356, %r4719, 6;
	@%p356 bra 	$L__BB1_357;
	shr.u32 	%r2707, %r585, 23;
	st.local.u32 	[%rd67+24], %rd2218;
	and.b32  	%r589, %r2707, 31;
	and.b32  	%r2708, %r2707, 224;
	add.s32 	%r2709, %r2708, -128;
	shr.u32 	%r2710, %r2709, 5;
	mul.wide.u32 	%rd1135, %r2710, 4;
	sub.s64 	%rd382, %rd67, %rd1135;
	ld.local.u32 	%r4720, [%rd382+24];
	ld.local.u32 	%r4721, [%rd382+20];
	setp.eq.s32 	%p357, %r589, 0;
	@%p357 bra 	$L__BB1_360;
	shf.l.wrap.b32 	%r4720, %r4721, %r4720, %r589;
	ld.local.u32 	%r2711, [%rd382+16];
	shf.l.wrap.b32 	%r4721, %r2711, %r4721, %r589;
$L__BB1_360:
	shr.u32 	%r2712, %r4720, 30;
	shf.l.wrap.b32 	%r2713, %r4721, %r4720, 2;
	shl.b32 	%r2714, %r4721, 2;
	shr.u32 	%r2715, %r2713, 31;
	add.s32 	%r2716, %r2715, %r2712;
	neg.s32 	%r2717, %r2716;
	setp.lt.s32 	%p358, %r585, 0;
	selp.b32 	%r4722, %r2717, %r2716, %p358;
	xor.b32  	%r2718, %r2713, %r585;
	shr.s32 	%r2719, %r2713, 31;
	xor.b32  	%r2720, %r2719, %r2713;
	xor.b32  	%r2721, %r2719, %r2714;
	cvt.u64.u32 	%rd1136, %r2720;
	shl.b64 	%rd1137, %rd1136, 32;
	cvt.u64.u32 	%rd1138, %r2721;
	or.b64  	%rd1139, %rd1137, %rd1138;
	cvt.rn.f64.s64 	%fd107, %rd1139;
	mul.f64 	%fd108, %fd107, 0d3BF921FB54442D19;
	cvt.rn.f32.f64 	%f1376, %fd108;
	neg.f32 	%f1377, %f1376;
	setp.lt.s32 	%p359, %r2718, 0;
	selp.f32 	%f3034, %f1377, %f1376, %p359;
$L__BB1_361:
	add.s32 	%r2723, %r4722, 1;
	mul.rn.f32 	%f1379, %f3034, %f3034;
	and.b32  	%r2724, %r4722, 1;
	setp.eq.b32 	%p361, %r2724, 1;
	selp.f32 	%f1380, %f3034, 0f3F800000, %p361;
	fma.rn.f32 	%f1381, %f1379, %f1380, 0f00000000;
	fma.rn.f32 	%f1382, %f1379, 0f37CBAC00, 0fBAB607ED;
	selp.f32 	%f1383, 0fB94D4153, %f1382, %p361;
	selp.f32 	%f1384, 0f3C0885E4, 0f3D2AAABB, %p361;
	fma.rn.f32 	%f1385, %f1383, %f1379, %f1384;
	selp.f32 	%f1386, 0fBE2AAAA8, 0fBEFFFFFF, %p361;
	fma.rn.f32 	%f1387, %f1385, %f1379, %f1386;
	fma.rn.f32 	%f1388, %f1387, %f1381, %f1380;
	and.b32  	%r2725, %r2723, 2;
	setp.eq.s32 	%p362, %r2725, 0;
	mov.f32 	%f1389, 0f00000000;
	sub.f32 	%f1390, %f1389, %f1388;
	selp.f32 	%f199, %f1388, %f1390, %p362;
	mov.u32 	%r4726, %r4734;
	mov.f32 	%f3035, %f3037;
	@%p98 bra 	$L__BB1_369;
	setp.neu.f32 	%p363, %f62, 0f7F800000;
	@%p363 bra 	$L__BB1_364;
	mov.f32 	%f1393, 0f00000000;
	mul.rn.f32 	%f3035, %f60, %f1393;
	mov.b32 	%r4726, 0;
	bra.uni 	$L__BB1_369;
$L__BB1_364:
	mov.b32 	%r598, %f60;
	shl.b32 	%r2727, %r598, 8;
	or.b32  	%r599, %r2727, -2147483648;
	mov.b64 	%rd2221, 0;
	mov.b32 	%r4723, 0;
	mov.u64 	%rd2219, __cudart_i2opi_f;
	mov.u64 	%rd2220, %rd67;
$L__BB1_365:
	.pragma "nounroll";
	ld.global.nc.u32 	%r2728, [%rd2219];
	mad.wide.u32 	%rd1142, %r2728, %r599, %rd2221;
	shr.u64 	%rd2221, %rd1142, 32;
	st.local.u32 	[%rd2220], %rd1142;
	add.s32 	%r4723, %r4723, 1;
	add.s64 	%rd2220, %rd2220, 4;
	add.s64 	%rd2219, %rd2219, 4;
	setp.ne.s32 	%p364, %r4723, 6;
	@%p364 bra 	$L__BB1_365;
	shr.u32 	%r2729, %r598, 23;
	st.local.u32 	[%rd67+24], %rd2221;
	and.b32  	%r602, %r2729, 31;
	and.b32  	%r2730, %r2729, 224;
	add.s32 	%r2731, %r2730, -128;
	shr.u32 	%r2732, %r2731, 5;
	mul.wide.u32 	%rd1143, %r2732, 4;
	sub.s64 	%rd389, %rd67, %rd1143;
	ld.local.u32 	%r4724, [%rd389+24];
	ld.local.u32 	%r4725, [%rd389+20];
	setp.eq.s32 	%p365, %r602, 0;
	@%p365 bra 	$L__BB1_368;
	shf.l.wrap.b32 	%r4724, %r4725, %r4724, %r602;
	ld.local.u32 	%r2733, [%rd389+16];
	shf.l.wrap.b32 	%r4725, %r2733, %r4725, %r602;
$L__BB1_368:
	shr.u32 	%r2734, %r4724, 30;
	shf.l.wrap.b32 	%r2735, %r4725, %r4724, 2;
	shl.b32 	%r2736, %r4725, 2;
	shr.u32 	%r2737, %r2735, 31;
	add.s32 	%r2738, %r2737, %r2734;
	neg.s32 	%r2739, %r2738;
	setp.lt.s32 	%p366, %r598, 0;
	selp.b32 	%r4726, %r2739, %r2738, %p366;
	xor.b32  	%r2740, %r2735, %r598;
	shr.s32 	%r2741, %r2735, 31;
	xor.b32  	%r2742, %r2741, %r2735;
	xor.b32  	%r2743, %r2741, %r2736;
	cvt.u64.u32 	%rd1144, %r2742;
	shl.b64 	%rd1145, %rd1144, 32;
	cvt.u64.u32 	%rd1146, %r2743;
	or.b64  	%rd1147, %rd1145, %rd1146;
	cvt.rn.f64.s64 	%fd109, %rd1147;
	mul.f64 	%fd110, %fd109, 0d3BF921FB54442D19;
	cvt.rn.f32.f64 	%f1391, %fd110;
	neg.f32 	%f1392, %f1391;
	setp.lt.s32 	%p367, %r2740, 0;
	selp.f32 	%f3035, %f1392, %f1391, %p367;
$L__BB1_369:
	mul.rn.f32 	%f1394, %f3035, %f3035;
	and.b32  	%r2745, %r4726, 1;
	setp.eq.b32 	%p369, %r2745, 1;
	selp.f32 	%f1395, 0f3F800000, %f3035, %p369;
	fma.rn.f32 	%f1396, %f1394, %f1395, 0f00000000;
	fma.rn.f32 	%f1397, %f1394, 0f37CBAC00, 0fBAB607ED;
	selp.f32 	%f1398, %f1397, 0fB94D4153, %p369;
	selp.f32 	%f1399, 0f3D2AAABB, 0f3C0885E4, %p369;
	fma.rn.f32 	%f1400, %f1398, %f1394, %f1399;
	selp.f32 	%f1401, 0fBEFFFFFF, 0fBE2AAAA8, %p369;
	fma.rn.f32 	%f1402, %f1400, %f1394, %f1401;
	fma.rn.f32 	%f1403, %f1402, %f1396, %f1395;
	and.b32  	%r2746, %r4726, 2;
	setp.eq.s32 	%p370, %r2746, 0;
	mov.f32 	%f1404, 0f00000000;
	sub.f32 	%f1405, %f1404, %f1403;
	selp.f32 	%f1406, %f1403, %f1405, %p370;
	mul.f32 	%f1407, %f1406, 0f00000000;
	mul.f32 	%f1408, %f187, %f199;
	sub.f32 	%f203, %f1408, %f1407;
	mov.u32 	%r4730, %r4734;
	mov.f32 	%f3036, %f3037;
	@%p98 bra 	$L__BB1_377;
	setp.neu.f32 	%p371, %f62, 0f7F800000;
	@%p371 bra 	$L__BB1_372;
	mov.f32 	%f1411, 0f00000000;
	mul.rn.f32 	%f3036, %f60, %f1411;
	mov.b32 	%r4730, 0;
	bra.uni 	$L__BB1_377;
$L__BB1_372:
	mov.b32 	%r611, %f60;
	shl.b32 	%r2748, %r611, 8;
	or.b32  	%r612, %r2748, -2147483648;
	mov.b64 	%rd2224, 0;
	mov.b32 	%r4727, 0;
	mov.u64 	%rd2222, __cudart_i2opi_f;
	mov.u64 	%rd2223, %rd67;
$L__BB1_373:
	.pragma "nounroll";
	ld.global.nc.u32 	%r2749, [%rd2222];
	mad.wide.u32 	%rd1150, %r2749, %r612, %rd2224;
	shr.u64 	%rd2224, %rd1150, 32;
	st.local.u32 	[%rd2223], %rd1150;
	add.s32 	%r4727, %r4727, 1;
	add.s64 	%rd2223, %rd2223, 4;
	add.s64 	%rd2222, %rd2222, 4;
	setp.ne.s32 	%p372, %r4727, 6;
	@%p372 bra 	$L__BB1_373;
	shr.u32 	%r2750, %r611, 23;
	st.local.u32 	[%rd67+24], %rd2224;
	and.b32  	%r615, %r2750, 31;
	and.b32  	%r2751, %r2750, 224;
	add.s32 	%r2752, %r2751, -128;
	shr.u32 	%r2753, %r2752, 5;
	mul.wide.u32 	%rd1151, %r2753, 4;
	sub.s64 	%rd396, %rd67, %rd1151;
	ld.local.u32 	%r4728, [%rd396+24];
	ld.local.u32 	%r4729, [%rd396+20];
	setp.eq.s32 	%p373, %r615, 0;
	@%p373 bra 	$L__BB1_376;
	shf.l.wrap.b32 	%r4728, %r4729, %r4728, %r615;
	ld.local.u32 	%r2754, [%rd396+16];
	shf.l.wrap.b32 	%r4729, %r2754, %r4729, %r615;
$L__BB1_376:
	shr.u32 	%r2755, %r4728, 30;
	shf.l.wrap.b32 	%r2756, %r4729, %r4728, 2;
	shl.b32 	%r2757, %r4729, 2;
	shr.u32 	%r2758, %r2756, 31;
	add.s32 	%r2759, %r2758, %r2755;
	neg.s32 	%r2760, %r2759;
	setp.lt.s32 	%p374, %r611, 0;
	selp.b32 	%r4730, %r2760, %r2759, %p374;
	xor.b32  	%r2761, %r2756, %r611;
	shr.s32 	%r2762, %r2756, 31;
	xor.b32  	%r2763, %r2762, %r2756;
	xor.b32  	%r2764, %r2762, %r2757;
	cvt.u64.u32 	%rd1152, %r2763;
	shl.b64 	%rd1153, %rd1152, 32;
	cvt.u64.u32 	%rd1154, %r2764;
	or.b64  	%rd1155, %rd1153, %rd1154;
	cvt.rn.f64.s64 	%fd111, %rd1155;
	mul.f64 	%fd112, %fd111, 0d3BF921FB54442D19;
	cvt.rn.f32.f64 	%f1409, %fd112;
	neg.f32 	%f1410, %f1409;
	setp.lt.s32 	%p375, %r2761, 0;
	selp.f32 	%f3036, %f1410, %f1409, %p375;
$L__BB1_377:
	mul.rn.f32 	%f1412, %f3036, %f3036;
	and.b32  	%r2766, %r4730, 1;
	setp.eq.b32 	%p377, %r2766, 1;
	selp.f32 	%f1413, 0f3F800000, %f3036, %p377;
	fma.rn.f32 	%f1414, %f1412, %f1413, 0f00000000;
	fma.rn.f32 	%f1415, %f1412, 0f37CBAC00, 0fBAB607ED;
	selp.f32 	%f1416, %f1415, 0fB94D4153, %p377;
	selp.f32 	%f1417, 0f3D2AAABB, 0f3C0885E4, %p377;
	fma.rn.f32 	%f1418, %f1416, %f1412, %f1417;
	selp.f32 	%f1419, 0fBEFFFFFF, 0fBE2AAAA8, %p377;
	fma.rn.f32 	%f1420, %f1418, %f1412, %f1419;
	fma.rn.f32 	%f1421, %f1420, %f1414, %f1413;
	and.b32  	%r2767, %r4730, 2;
	setp.eq.s32 	%p378, %r2767, 0;
	mov.f32 	%f1422, 0f00000000;
	sub.f32 	%f1423, %f1422, %f1421;
	selp.f32 	%f1424, %f1421, %f1423, %p378;
	mul.f32 	%f207, %f187, %f1424;
	@%p98 bra 	$L__BB1_385;
	setp.neu.f32 	%p379, %f62, 0f7F800000;
	@%p379 bra 	$L__BB1_380;
	mov.f32 	%f1427, 0f00000000;
	mul.rn.f32 	%f3037, %f60, %f1427;
	mov.b32 	%r4734, 0;
	bra.uni 	$L__BB1_385;
$L__BB1_380:
	mov.b32 	%r624, %f60;
	shl.b32 	%r2769, %r624, 8;
	or.b32  	%r625, %r2769, -2147483648;
	mov.b64 	%rd2227, 0;
	mov.b32 	%r4731, 0;
	mov.u64 	%rd2225, __cudart_i2opi_f;
	mov.u64 	%rd2226, %rd67;
$L__BB1_381:
	.pragma "nounroll";
	ld.global.nc.u32 	%r2770, [%rd2225];
	mad.wide.u32 	%rd1158, %r2770, %r625, %rd2227;
	shr.u64 	%rd2227, %rd1158, 32;
	st.local.u32 	[%rd2226], %rd1158;
	add.s32 	%r4731, %r4731, 1;
	add.s64 	%rd2226, %rd2226, 4;
	add.s64 	%rd2225, %rd2225, 4;
	setp.ne.s32 	%p380, %r4731, 6;
	@%p380 bra 	$L__BB1_381;
	shr.u32 	%r2771, %r624, 23;
	st.local.u32 	[%rd67+24], %rd2227;
	and.b32  	%r628, %r2771, 31;
	and.b32  	%r2772, %r2771, 224;
	add.s32 	%r2773, %r2772, -128;
	shr.u32 	%r2774, %r2773, 5;
	mul.wide.u32 	%rd1159, %r2774, 4;
	sub.s64 	%rd403, %rd67, %rd1159;
	ld.local.u32 	%r4732, [%rd403+24];
	ld.local.u32 	%r4733, [%rd403+20];
	setp.eq.s32 	%p381, %r628, 0;
	@%p381 bra 	$L__BB1_384;
	shf.l.wrap.b32 	%r4732, %r4733, %r4732, %r628;
	ld.local.u32 	%r2775, [%rd403+16];
	shf.l.wrap.b32 	%r4733, %r2775, %r4733, %r628;
$L__BB1_384:
	shr.u32 	%r2776, %r4732, 30;
	shf.l.wrap.b32 	%r2777, %r4733, %r4732, 2;
	shl.b32 	%r2778, %r4733, 2;
	shr.u32 	%r2779, %r2777, 31;
	add.s32 	%r2780, %r2779, %r2776;
	neg.s32 	%r2781, %r2780;
	setp.lt.s32 	%p382, %r624, 0;
	selp.b32 	%r4734, %r2781, %r2780, %p382;
	xor.b32  	%r2782, %r2777, %r624;
	shr.s32 	%r2783, %r2777, 31;
	xor.b32  	%r2784, %r2783, %r2777;
	xor.b32  	%r2785, %r2783, %r2778;
	cvt.u64.u32 	%rd1160, %r2784;
	shl.b64 	%rd1161, %rd1160, 32;
	cvt.u64.u32 	%rd1162, %r2785;
	or.b64  	%rd1163, %rd1161, %rd1162;
	cvt.rn.f64.s64 	%fd113, %rd1163;
	mul.f64 	%fd114, %fd113, 0d3BF921FB54442D19;
	cvt.rn.f32.f64 	%f1425, %fd114;
	neg.f32 	%f1426, %f1425;
	setp.lt.s32 	%p383, %r2782, 0;
	selp.f32 	%f3037, %f1426, %f1425, %p383;
$L__BB1_385:
	add.s32 	%r2787, %r4734, 1;
	mul.rn.f32 	%f1428, %f3037, %f3037;
	and.b32  	%r2788, %r4734, 1;
	setp.eq.b32 	%p385, %r2788, 1;
	selp.f32 	%f1429, %f3037, 0f3F800000, %p385;
	fma.rn.f32 	%f1430, %f1428, %f1429, 0f00000000;
	fma.rn.f32 	%f1431, %f1428, 0f37CBAC00, 0fBAB607ED;
	selp.f32 	%f1432, 0fB94D4153, %f1431, %p385;
	selp.f32 	%f1433, 0f3C0885E4, 0f3D2AAABB, %p385;
	fma.rn.f32 	%f1434, %f1432, %f1428, %f1433;
	selp.f32 	%f1435, 0fBE2AAAA8, 0fBEFFFFFF, %p385;
	fma.rn.f32 	%f1436, %f1434, %f1428, %f1435;
	fma.rn.f32 	%f1437, %f1436, %f1430, %f1429;
	and.b32  	%r2789, %r2787, 2;
	setp.eq.s32 	%p386, %r2789, 0;
	mov.f32 	%f1438, 0f00000000;
	sub.f32 	%f1439, %f1438, %f1437;
	selp.f32 	%f1440, %f1437, %f1439, %p386;
	fma.rn.f32 	%f211, %f1440, 0f00000000, %f207;
	mov.u32 	%r4738, %r4750;
	mov.f32 	%f3038, %f3041;
	@%p130 bra 	$L__BB1_393;
	setp.neu.f32 	%p387, %f81, 0f7F800000;
	@%p387 bra 	$L__BB1_388;
	mov.f32 	%f1443, 0f00000000;
	mul.rn.f32 	%f3038, %f79, %f1443;
	mov.b32 	%r4738, 0;
	bra.uni 	$L__BB1_393;
$L__BB1_388:
	mov.b32 	%r637, %f79;
	shl.b32 	%r2791, %r637, 8;
	or.b32  	%r638, %r2791, -2147483648;
	mov.b64 	%rd2230, 0;
	mov.b32 	%r4735, 0;
	mov.u64 	%rd2228, __cudart_i2opi_f;
	mov.u64 	%rd2229, %rd67;
$L__BB1_389:
	.pragma "nounroll";
	ld.global.nc.u32 	%r2792, [%rd2228];
	mad.wide.u32 	%rd1166, %r2792, %r638, %rd2230;
	shr.u64 	%rd2230, %rd1166, 32;
	st.local.u32 	[%rd2229], %rd1166;
	add.s32 	%r4735, %r4735, 1;
	add.s64 	%rd2229, %rd2229, 4;
	add.s64 	%rd2228, %rd2228, 4;
	setp.ne.s32 	%p388, %r4735, 6;
	@%p388 bra 	$L__BB1_389;
	shr.u32 	%r2793, %r637, 23;
	st.local.u32 	[%rd67+24], %rd2230;
	and.b32  	%r641, %r2793, 31;
	and.b32  	%r2794, %r2793, 224;
	add.s32 	%r2795, %r2794, -128;
	shr.u32 	%r2796, %r2795, 5;
	mul.wide.u32 	%rd1167, %r2796, 4;
	sub.s64 	%rd410, %rd67, %rd1167;
	ld.local.u32 	%r4736, [%rd410+24];
	ld.local.u32 	%r4737, [%rd410+20];
	setp.eq.s32 	%p389, %r641, 0;
	@%p389 bra 	$L__BB1_392;
	shf.l.wrap.b32 	%r4736, %r4737, %r4736, %r641;
	ld.local.u32 	%r2797, [%rd410+16];
	shf.l.wrap.b32 	%r4737, %r2797, %r4737, %r641;
$L__BB1_392:
	shr.u32 	%r2798, %r4736, 30;
	shf.l.wrap.b32 	%r2799, %r4737, %r4736, 2;
	shl.b32 	%r2800, %r4737, 2;
	shr.u32 	%r2801, %r2799, 31;
	add.s32 	%r2802, %r2801, %r2798;
	neg.s32 	%r2803, %r2802;
	setp.lt.s32 	%p390, %r637, 0;
	selp.b32 	%r4738, %r2803, %r2802, %p390;
	xor.b32  	%r2804, %r2799, %r637;
	shr.s32 	%r2805, %r2799, 31;
	xor.b32  	%r2806, %r2805, %r2799;
	xor.b32  	%r2807, %r2805, %r2800;
	cvt.u64.u32 	%rd1168, %r2806;
	shl.b64 	%rd1169, %rd1168, 32;
	cvt.u64.u32 	%rd1170, %r2807;
	or.b64  	%rd1171, %rd1169, %rd1170;
	cvt.rn.f64.s64 	%fd115, %rd1171;
	mul.f64 	%fd116, %fd115, 0d3BF921FB54442D19;
	cvt.rn.f32.f64 	%f1441, %fd116;
	neg.f32 	%f1442, %f1441;
	setp.lt.s32 	%p391, %r2804, 0;
	selp.f32 	%f3038, %f1442, %f1441, %p391;
$L__BB1_393:
	add.s32 	%r2809, %r4738, 1;
	mul.rn.f32 	%f1444, %f3038, %f3038;
	and.b32  	%r2810, %r4738, 1;
	setp.eq.b32 	%p393, %r2810, 1;
	selp.f32 	%f1445, %f3038, 0f3F800000, %p393;
	fma.rn.f32 	%f1446, %f1444, %f1445, 0f00000000;
	fma.rn.f32 	%f1447, %f1444, 0f37CBAC00, 0fBAB607ED;
	selp.f32 	%f1448, 0fB94D4153, %f1447, %p393;
	selp.f32 	%f1449, 0f3C0885E4, 0f3D2AAABB, %p393;
	fma.rn.f32 	%f1450, %f1448, %f1444, %f1449;
	selp.f32 	%f1451, 0fBE2AAAA8, 0fBEFFFFFF, %p393;
	fma.rn.f32 	%f1452, %f1450, %f1444, %f1451;
	fma.rn.f32 	%f1453, %f1452, %f1446, %f1445;
	and.b32  	%r2811, %r2809, 2;
	setp.eq.s32 	%p394, %r2811, 0;
	mov.f32 	%f1454, 0f00000000;
	sub.f32 	%f1455, %f1454, %f1453;
	selp.f32 	%f215, %f1453, %f1455, %p394;
	mov.u32 	%r4742, %r4750;
	mov.f32 	%f3039, %f3041;
	@%p130 bra 	$L__BB1_401;
	setp.neu.f32 	%p395, %f81, 0f7F800000;
	@%p395 bra 	$L__BB1_396;
	mov.f32 	%f1458, 0f00000000;
	mul.rn.f32 	%f3039, %f79, %f1458;
	mov.b32 	%r4742, 0;
	bra.uni 	$L__BB1_401;
$L__BB1_396:
	mov.b32 	%r650, %f79;
	shl.b32 	%r2813, %r650, 8;
	or.b32  	%r651, %r2813, -2147483648;
	mov.b64 	%rd2233, 0;
	mov.b32 	%r4739, 0;
	mov.u64 	%rd2231, __cudart_i2opi_f;
	mov.u64 	%rd2232, %rd67;
$L__BB1_397:
	.pragma "nounroll";
	ld.global.nc.u32 	%r2814, [%rd2231];
	mad.wide.u32 	%rd1174, %r2814, %r651, %rd2233;
	shr.u64 	%rd2233, %rd1174, 32;
	st.local.u32 	[%rd2232], %rd1174;
	add.s32 	%r4739, %r4739, 1;
	add.s64 	%rd2232, %rd2232, 4;
	add.s64 	%rd2231, %rd2231, 4;
	setp.ne.s32 	%p396, %r4739, 6;
	@%p396 bra 	$L__BB1_397;
	shr.u32 	%r2815, %r650, 23;
	st.local.u32 	[%rd67+24], %rd2233;
	and.b32  	%r654, %r2815, 31;
	and.b32  	%r2816, %r2815, 224;
	add.s32 	%r2817, %r2816, -128;
	shr.u32 	%r2818, %r2817, 5;
	mul.wide.u32 	%rd1175, %r2818, 4;
	sub.s64 	%rd417, %rd67, %rd1175;
	ld.local.u32 	%r4740, [%rd417+24];
	ld.local.u32 	%r4741, [%rd417+20];
	setp.eq.s32 	%p397, %r654, 0;
	@%p397 bra 	$L__BB1_400;
	shf.l.wrap.b32 	%r4740, %r4741, %r4740, %r654;
	ld.local.u32 	%r2819, [%rd417+16];
	shf.l.wrap.b32 	%r4741, %r2819, %r4741, %r654;
$L__BB1_400:
	shr.u32 	%r2820, %r4740, 30;
	shf.l.wrap.b32 	%r2821, %r4741, %r4740, 2;
	shl.b32 	%r2822, %r4741, 2;
	shr.u32 	%r2823, %r2821, 31;
	add.s32 	%r2824, %r2823, %r2820;
	neg.s32 	%r2825, %r2824;
	setp.lt.s32 	%p398, %r650, 0;
	selp.b32 	%r4742, %r2825, %r2824, %p398;
	xor.b32  	%r2826, %r2821, %r650;
	shr.s32 	%r2827, %r2821, 31;
	xor.b32  	%r2828, %r2827, %r2821;
	xor.b32  	%r2829, %r2827, %r2822;
	cvt.u64.u32 	%rd1176, %r2828;
	shl.b64 	%rd1177, %rd1176, 32;
	cvt.u64.u32 	%rd1178, %r2829;
	or.b64  	%rd1179, %rd1177, %rd1178;
	cvt.rn.f64.s64 	%fd117, %rd1179;
	mul.f64 	%fd118, %fd117, 0d3BF921FB54442D19;
	cvt.rn.f32.f64 	%f1456, %fd118;
	neg.f32 	%f1457, %f1456;
	setp.lt.s32 	%p399, %r2826, 0;
	selp.f32 	%f3039, %f1457, %f1456, %p399;
$L__BB1_401:
	mul.rn.f32 	%f1459, %f3039, %f3039;
	and.b32  	%r2831, %r4742, 1;
	setp.eq.b32 	%p401, %r2831, 1;
	selp.f32 	%f1460, 0f3F800000, %f3039, %p401;
	fma.rn.f32 	%f1461, %f1459, %f1460, 0f00000000;
	fma.rn.f32 	%f1462, %f1459, 0f37CBAC00, 0fBAB607ED;
	selp.f32 	%f1463, %f1462, 0fB94D4153, %p401;
	selp.f32 	%f1464, 0f3D2AAABB, 0f3C0885E4, %p401;
	fma.rn.f32 	%f1465, %f1463, %f1459, %f1464;
	selp.f32 	%f1466, 0fBEFFFFFF, 0fBE2AAAA8, %p401;
	fma.rn.f32 	%f1467, %f1465, %f1459, %f1466;
	fma.rn.f32 	%f1468, %f1467, %f1461, %f1460;
	and.b32  	%r2832, %r4742, 2;
	setp.eq.s32 	%p402, %r2832, 0;
	mov.f32 	%f1469, 0f00000000;
	sub.f32 	%f1470, %f1469, %f1468;
	selp.f32 	%f1471, %f1468, %f1470, %p402;
	mul.f32 	%f1472, %f1471, 0f00000000;
	fma.rn.f32 	%f219, %f147, %f215, %f1472;
	mov.u32 	%r4746, %r4750;
	mov.f32 	%f3040, %f3041;
	@%p130 bra 	$L__BB1_409;
	setp.neu.f32 	%p403, %f81, 0f7F800000;
	@%p403 bra 	$L__BB1_404;
	mov.f32 	%f1475, 0f00000000;
	mul.rn.f32 	%f3040, %f79, %f1475;
	mov.b32 	%r4746, 0;
	bra.uni 	$L__BB1_409;
$L__BB1_404:
	mov.b32 	%r663, %f79;
	shl.b32 	%r2834, %r663, 8;
	or.b32  	%r664, %r2834, -2147483648;
	mov.b64 	%rd2236, 0;
	mov.b32 	%r4743, 0;
	mov.u64 	%rd2234, __cudart_i2opi_f;
	mov.u64 	%rd2235, %rd67;
$L__BB1_405:
	.pragma "nounroll";
	ld.global.nc.u32 	%r2835, [%rd2234];
	mad.wide.u32 	%rd1182, %r2835, %r664, %rd2236;
	shr.u64 	%rd2236, %rd1182, 32;
	st.local.u32 	[%rd2235], %rd1182;
	add.s32 	%r4743, %r4743, 1;
	add.s64 	%rd2235, %rd2235, 4;
	add.s64 	%rd2234, %rd2234, 4;
	setp.ne.s32 	%p404, %r4743, 6;
	@%p404 bra 	$L__BB1_405;
	shr.u32 	%r2836, %r663, 23;
	st.local.u32 	[%rd67+24], %rd2236;
	and.b32  	%r667, %r2836, 31;
	and.b32  	%r2837, %r2836, 224;
	add.s32 	%r2838, %r2837, -128;
	shr.u32 	%r2839, %r2838, 5;
	mul.wide.u32 	%rd1183, %r2839, 4;
	sub.s64 	%rd424, %rd67, %rd1183;
	ld.local.u32 	%r4744, [%rd424+24];
	ld.local.u32 	%r4745, [%rd424+20];
	setp.eq.s32 	%p405, %r667, 0;
	@%p405 bra 	$L__BB1_408;
	shf.l.wrap.b32 	%r4744, %r4745, %r4744, %r667;
	ld.local.u32 	%r2840, [%rd424+16];
	shf.l.wrap.b32 	%r4745, %r2840, %r4745, %r667;
$L__BB1_408:
	shr.u32 	%r2841, %r4744, 30;
	shf.l.wrap.b32 	%r2842, %r4745, %r4744, 2;
	shl.b32 	%r2843, %r4745, 2;
	shr.u32 	%r2844, %r2842, 31;
	add.s32 	%r2845, %r2844, %r2841;
	neg.s32 	%r2846, %r2845;
	setp.lt.s32 	%p406, %r663, 0;
	selp.b32 	%r4746, %r2846, %r2845, %p406;
	xor.b32  	%r2847, %r2842, %r663;
	shr.s32 	%r2848, %r2842, 31;
	xor.b32  	%r2849, %r2848, %r2842;
	xor.b32  	%r2850, %r2848, %r2843;
	cvt.u64.u32 	%rd1184, %r2849;
	shl.b64 	%rd1185, %rd1184, 32;
	cvt.u64.u32 	%rd1186, %r2850;
	or.b64  	%rd1187, %rd1185, %rd1186;
	cvt.rn.f64.s64 	%fd119, %rd1187;
	mul.f64 	%fd120, %fd119, 0d3BF921FB54442D19;
	cvt.rn.f32.f64 	%f1473, %fd120;
	neg.f32 	%f1474, %f1473;
	setp.lt.s32 	%p407, %r2847, 0;
	selp.f32 	%f3040, %f1474, %f1473, %p407;
$L__BB1_409:
	mul.rn.f32 	%f1476, %f3040, %f3040;
	and.b32  	%r2852, %r4746, 1;
	setp.eq.b32 	%p409, %r2852, 1;
	selp.f32 	%f1477, 0f3F800000, %f3040, %p409;
	fma.rn.f32 	%f1478, %f1476, %f1477, 0f00000000;
	fma.rn.f32 	%f1479, %f1476, 0f37CBAC00, 0fBAB607ED;
	selp.f32 	%f1480, %f1479, 0fB94D4153, %p409;
	selp.f32 	%f1481, 0f3D2AAABB, 0f3C0885E4, %p409;
	fma.rn.f32 	%f1482, %f1480, %f1476, %f1481;
	selp.f32 	%f1483, 0fBEFFFFFF, 0fBE2AAAA8, %p409;
	fma.rn.f32 	%f1484, %f1482, %f1476, %f1483;
	fma.rn.f32 	%f1485, %f1484, %f1478, %f1477;
	and.b32  	%r2853, %r4746, 2;
	setp.eq.s32 	%p410, %r2853, 0;
	mov.f32 	%f1486, 0f00000000;
	sub.f32 	%f1487, %f1486, %f1485;
	selp.f32 	%f223, %f1485, %f1487, %p410;
	@%p130 bra 	$L__BB1_417;
	setp.neu.f32 	%p411, %f81, 0f7F800000;
	@%p411 bra 	$L__BB1_412;
	mov.f32 	%f1490, 0f00000000;
	mul.rn.f32 	%f3041, %f79, %f1490;
	mov.b32 	%r4750, 0;
	bra.uni 	$L__BB1_417;
$L__BB1_412:
	mov.b32 	%r676, %f79;
	shl.b32 	%r2855, %r676, 8;
	or.b32  	%r677, %r2855, -2147483648;
	mov.b64 	%rd2239, 0;
	mov.b32 	%r4747, 0;
	mov.u64 	%rd2237, __cudart_i2opi_f;
	mov.u64 	%rd2238, %rd67;
$L__BB1_413:
	.pragma "nounroll";
	ld.global.nc.u32 	%r2856, [%rd2237];
	mad.wide.u32 	%rd1190, %r2856, %r677, %rd2239;
	shr.u64 	%rd2239, %rd1190, 32;
	st.local.u32 	[%rd2238], %rd1190;
	add.s32 	%r4747, %r4747, 1;
	add.s64 	%rd2238, %rd2238, 4;
	add.s64 	%rd2237, %rd2237, 4;
	setp.ne.s32 	%p412, %r4747, 6;
	@%p412 bra 	$L__BB1_413;
	shr.u32 	%r2857, %r676, 23;
	st.local.u32 	[%rd67+24], %rd2239;
	and.b32  	%r680, %r2857, 31;
	and.b32  	%r2858, %r2857, 224;
	add.s32 	%r2859, %r2858, -128;
	shr.u32 	%r2860, %r2859, 5;
	mul.wide.u32 	%rd1191, %r2860, 4;
	sub.s64 	%rd431, %rd67, %rd1191;
	ld.local.u32 	%r4748, [%rd431+24];
	ld.local.u32 	%r4749, [%rd431+20];
	setp.eq.s32 	%p413, %r680, 0;
	@%p413 bra 	$L__BB1_416;
	shf.l.wrap.b32 	%r4748, %r4749, %r4748, %r680;
	ld.local.u32 	%r2861, [%rd431+16];
	shf.l.wrap.b32 	%r4749, %r2861, %r4749, %r680;
$L__BB1_416:
	shr.u32 	%r2862, %r4748, 30;
	shf.l.wrap.b32 	%r2863, %r4749, %r4748, 2;
	shl.b32 	%r2864, %r4749, 2;
	shr.u32 	%r2865, %r2863, 31;
	add.s32 	%r2866, %r2865, %r2862;
	neg.s32 	%r2867, %r2866;
	setp.lt.s32 	%p414, %r676, 0;
	selp.b32 	%r4750, %r2867, %r2866, %p414;
	xor.b32  	%r2868, %r2863, %r676;
	shr.s32 	%r2869, %r2863, 31;
	xor.b32  	%r2870, %r2869, %r2863;
	xor.b32  	%r2871, %r2869, %r2864;
	cvt.u64.u32 	%rd1192, %r2870;
	shl.b64 	%rd1193, %rd1192, 32;
	cvt.u64.u32 	%rd1194, %r2871;
	or.b64  	%rd1195, %rd1193, %rd1194;
	cvt.rn.f64.s64 	%fd121, %rd1195;
	mul.f64 	%fd122, %fd121, 0d3BF921FB54442D19;
	cvt.rn.f32.f64 	%f1488, %fd122;
	neg.f32 	%f1489, %f1488;
	setp.lt.s32 	%p415, %r2868, 0;
	selp.f32 	%f3041, %f1489, %f1488, %p415;
$L__BB1_417:
	add.s32 	%r2873, %r4750, 1;
	mul.rn.f32 	%f1491, %f3041, %f3041;
	and.b32  	%r2874, %r4750, 1;
	setp.eq.b32 	%p417, %r2874, 1;
	selp.f32 	%f1492, %f3041, 0f3F800000, %p417;
	fma.rn.f32 	%f1493, %f1491, %f1492, 0f00000000;
	fma.rn.f32 	%f1494, %f1491, 0f37CBAC00, 0fBAB607ED;
	selp.f32 	%f1495, 0fB94D4153, %f1494, %p417;
	selp.f32 	%f1496, 0f3C0885E4, 0f3D2AAABB, %p417;
	fma.rn.f32 	%f1497, %f1495, %f1491, %f1496;
	selp.f32 	%f1498, 0fBE2AAAA8, 0fBEFFFFFF, %p417;
	fma.rn.f32 	%f1499, %f1497, %f1491, %f1498;
	fma.rn.f32 	%f1500, %f1499, %f1493, %f1492;
	and.b32  	%r2875, %r2873, 2;
	setp.eq.s32 	%p418, %r2875, 0;
	mov.f32 	%f1501, 0f00000000;
	sub.f32 	%f1502, %f1501, %f1500;
	selp.f32 	%f1503, %f1500, %f1502, %p418;
	mul.f32 	%f1504, %f1503, 0f00000000;
	mul.f32 	%f1505, %f147, %f223;
	sub.f32 	%f227, %f1504, %f1505;
	mov.u32 	%r4754, %r4766;
	mov.f32 	%f3042, %f3045;
	@%p34 bra 	$L__BB1_425;
	setp.neu.f32 	%p419, %f26, 0f7F800000;
	@%p419 bra 	$L__BB1_420;
	mov.f32 	%f1508, 0f00000000;
	mul.rn.f32 	%f3042, %f24, %f1508;
	mov.b32 	%r4754, 0;
	bra.uni 	$L__BB1_425;
$L__BB1_420:
	mov.b32 	%r689, %f24;
	shl.b32 	%r2877, %r689, 8;
	or.b32  	%r690, %r2877, -2147483648;
	mov.b64 	%rd2242, 0;
	mov.b32 	%r4751, 0;
	mov.u64 	%rd2240, __cudart_i2opi_f;
	mov.u64 	%rd2241, %rd67;
$L__BB1_421:
	.pragma "nounroll";
	ld.global.nc.u32 	%r2878, [%rd2240];
	mad.wide.u32 	%rd1198, %r2878, %r690, %rd2242;
	shr.u64 	%rd2242, %rd1198, 32;
	st.local.u32 	[%rd2241], %rd1198;
	add.s32 	%r4751, %r4751, 1;
	add.s64 	%rd2241, %rd2241, 4;
	add.s64 	%rd2240, %rd2240, 4;
	setp.ne.s32 	%p420, %r4751, 6;
	@%p420 bra 	$L__BB1_421;
	shr.u32 	%r2879, %r689, 23;
	st.local.u32 	[%rd67+24], %rd2242;
	and.b32  	%r693, %r2879, 31;
	and.b32  	%r2880, %r2879, 224;
	add.s32 	%r2881, %r2880, -128;
	shr.u32 	%r2882, %r2881, 5;
	mul.wide.u32 	%rd1199, %r2882, 4;
	sub.s64 	%rd438, %rd67, %rd1199;
	ld.local.u32 	%r4752, [%rd438+24];
	ld.local.u32 	%r4753, [%rd438+20];
	setp.eq.s32 	%p421, %r693, 0;
	@%p421 bra 	$L__BB1_424;
	shf.l.wrap.b32 	%r4752, %r4753, %r4752, %r693;
	ld.local.u32 	%r2883, [%rd438+16];
	shf.l.wrap.b32 	%r4753, %r2883, %r4753, %r693;
$L__BB1_424:
	shr.u32 	%r2884, %r4752, 30;
	shf.l.wrap.b32 	%r2885, %r4753, %r4752, 2;
	shl.b32 	%r2886, %r4753, 2;
	shr.u32 	%r2887, %r2885, 31;
	add.s32 	%r2888, %r2887, %r2884;
	neg.s32 	%r2889, %r2888;
	setp.lt.s32 	%p422, %r689, 0;
	selp.b32 	%r4754, %r2889, %r2888, %p422;
	xor.b32  	%r2890, %r2885, %r689;
	shr.s32 	%r2891, %r2885, 31;
	xor.b32  	%r2892, %r2891, %r2885;
	xor.b32  	%r2893, %r2891, %r2886;
	cvt.u64.u32 	%rd1200, %r2892;
	shl.b64 	%rd1201, %rd1200, 32;
	cvt.u64.u32 	%rd1202, %r2893;
	or.b64  	%rd1203, %rd1201, %rd1202;
	cvt.rn.f64.s64 	%fd123, %rd1203;
	mul.f64 	%fd124, %fd123, 0d3BF921FB54442D19;
	cvt.rn.f32.f64 	%f1506, %fd124;
	neg.f32 	%f1507, %f1506;
	setp.lt.s32 	%p423, %r2890, 0;
	selp.f32 	%f3042, %f1507, %f1506, %p423;
$L__BB1_425:
	add.s32 	%r2895, %r4754, 1;
	mul.rn.f32 	%f1509, %f3042, %f3042;
	and.b32  	%r2896, %r4754, 1;
	setp.eq.b32 	%p425, %r2896, 1;
	selp.f32 	%f1510, %f3042, 0f3F800000, %p425;
	fma.rn.f32 	%f1511, %f1509, %f1510, 0f00000000;
	fma.rn.f32 	%f1512, %f1509, 0f37CBAC00, 0fBAB607ED;
	selp.f32 	%f1513, 0fB94D4153, %f1512, %p425;
	selp.f32 	%f1514, 0f3C0885E4, 0f3D2AAABB, %p425;
	fma.rn.f32 	%f1515, %f1513, %f1509, %f1514;
	selp.f32 	%f1516, 0fBE2AAAA8, 0fBEFFFFFF, %p425;
	fma.rn.f32 	%f1517, %f1515, %f1509, %f1516;
	fma.rn.f32 	%f1518, %f1517, %f1511, %f1510;
	and.b32  	%r2897, %r2895, 2;
	setp.eq.s32 	%p426, %r2897, 0;
	mov.f32 	%f1519, 0f00000000;
	sub.f32 	%f1520, %f1519, %f1518;
	selp.f32 	%f231, %f1518, %f1520, %p426;
	mov.u32 	%r4758, %r4766;
	mov.f32 	%f3043, %f3045;
	@%p34 bra 	$L__BB1_433;
	setp.neu.f32 	%p427, %f26, 0f7F800000;
	@%p427 bra 	$L__BB1_428;
	mov.f32 	%f1523, 0f00000000;
	mul.rn.f32 	%f3043, %f24, %f1523;
	mov.b32 	%r4758, 0;
	bra.uni 	$L__BB1_433;
$L__BB1_428:
	mov.b32 	%r702, %f24;
	shl.b32 	%r2899, %r702, 8;
	or.b32  	%r703, %r2899, -2147483648;
	mov.b64 	%rd2245, 0;
	mov.b32 	%r4755, 0;
	mov.u64 	%rd2243, __cudart_i2opi_f;
	mov.u64 	%rd2244, %rd67;
$L__BB1_429:
	.pragma "nounroll";
	ld.global.nc.u32 	%r2900, [%rd2243];
	mad.wide.u32 	%rd1206, %r2900, %r703, %rd2245;
	shr.u64 	%rd2245, %rd1206, 32;
	st.local.u32 	[%rd2244], %rd1206;
	add.s32 	%r4755, %r4755, 1;
	add.s64 	%rd2244, %rd2244, 4;
	add.s64 	%rd2243, %rd2243, 4;
	setp.ne.s32 	%p428, %r4755, 6;
	@%p428 bra 	$L__BB1_429;
	shr.u32 	%r2901, %r702, 23;
	st.local.u32 	[%rd67+24], %rd2245;
	and.b32  	%r706, %r2901, 31;
	and.b32  	%r2902, %r2901, 224;
	add.s32 	%r2903, %r2902, -128;
	shr.u32 	%r2904, %r2903, 5;
	mul.wide.u32 	%rd1207, %r2904, 4;
	sub.s64 	%rd445, %rd67, %rd1207;
	ld.local.u32 	%r4756, [%rd445+24];
	ld.local.u32 	%r4757, [%rd445+20];
	setp.eq.s32 	%p429, %r706, 0;
	@%p429 bra 	$L__BB1_432;
	shf.l.wrap.b32 	%r4756, %r4757, %r4756, %r706;
	ld.local.u32 	%r2905, [%rd445+16];
	shf.l.wrap.b32 	%r4757, %r2905, %r4757, %r706;
$L__BB1_432:
	shr.u32 	%r2906, %r4756, 30;
	shf.l.wrap.b32 	%r2907, %r4757, %r4756, 2;
	shl.b32 	%r2908, %r4757, 2;
	shr.u32 	%r2909, %r2907, 31;
	add.s32 	%r2910, %r2909, %r2906;
	neg.s32 	%r2911, %r2910;
	setp.lt.s32 	%p430, %r702, 0;
	selp.b32 	%r4758, %r2911, %r2910, %p430;
	xor.b32  	%r2912, %r2907, %r702;
	shr.s32 	%r2913, %r2907, 31;
	xor.b32  	%r2914, %r2913, %r2907;
	xor.b32  	%r2915, %r2913, %r2908;
	cvt.u64.u32 	%rd1208, %r2914;
	shl.b64 	%rd1209, %rd1208, 32;
	cvt.u64.u32 	%rd1210, %r2915;
	or.b64  	%rd1211, %rd1209, %rd1210;
	cvt.rn.f64.s64 	%fd125, %rd1211;
	mul.f64 	%fd126, %fd125, 0d3BF921FB54442D19;
	cvt.rn.f32.f64 	%f1521, %fd126;
	neg.f32 	%f1522, %f1521;
	setp.lt.s32 	%p431, %r2912, 0;
	selp.f32 	%f3043, %f1522, %f1521, %p431;
$L__BB1_433:
	mul.rn.f32 	%f1524, %f3043, %f3043;
	and.b32  	%r2917, %r4758, 1;
	setp.eq.b32 	%p433, %r2917, 1;
	selp.f32 	%f1525, 0f3F800000, %f3043, %p433;
	fma.rn.f32 	%f1526, %f1524, %f1525, 0f00000000;
	fma.rn.f32 	%f1527, %f1524, 0f37CBAC00, 0fBAB607ED;
	selp.f32 	%f1528, %f1527, 0fB94D4153, %p433;
	selp.f32 	%f1529, 0f3D2AAABB, 0f3C0885E4, %p433;
	fma.rn.f32 	%f1530, %f1528, %f1524, %f1529;
	selp.f32 	%f1531, 0fBEFFFFFF, 0fBE2AAAA8, %p433;
	fma.rn.f32 	%f1532, %f1530, %f1524, %f1531;
	fma.rn.f32 	%f1533, %f1532, %f1526, %f1525;
	and.b32  	%r2918, %r4758, 2;
	setp.eq.s32 	%p434, %r2918, 0;
	mov.f32 	%f1534, 0f00000000;
	sub.f32 	%f1535, %f1534, %f1533;
	selp.f32 	%f1536, %f1533, %f1535, %p434;
	mul.f32 	%f1537, %f1536, 0f00000000;
	mul.f32 	%f1538, %f219, %f231;
	sub.f32 	%f235, %f1538, %f1537;
	mov.u32 	%r4762, %r4766;
	mov.f32 	%f3044, %f3045;
	@%p34 bra 	$L__BB1_441;
	setp.neu.f32 	%p435, %f26, 0f7F800000;
	@%p435 bra 	$L__BB1_436;
	mov.f32 	%f1541, 0f00000000;
	mul.rn.f32 	%f3044, %f24, %f1541;
	mov.b32 	%r4762, 0;
	bra.uni 	$L__BB1_441;
$L__BB1_436:
	mov.b32 	%r715, %f24;
	shl.b32 	%r2920, %r715, 8;
	or.b32  	%r716, %r2920, -2147483648;
	mov.b64 	%rd2248, 0;
	mov.b32 	%r4759, 0;
	mov.u64 	%rd2246, __cudart_i2opi_f;
	mov.u64 	%rd2247, %rd67;
$L__BB1_437:
	.pragma "nounroll";
	ld.global.nc.u32 	%r2921, [%rd2246];
	mad.wide.u32 	%rd1214, %r2921, %r716, %rd2248;
	shr.u64 	%rd2248, %rd1214, 32;
	st.local.u32 	[%rd2247], %rd1214;
	add.s32 	%r4759, %r4759, 1;
	add.s64 	%rd2247, %rd2247, 4;
	add.s64 	%rd2246, %rd2246, 4;
	setp.ne.s32 	%p436, %r4759, 6;
	@%p436 bra 	$L__BB1_437;
	shr.u32 	%r2922, %r715, 23;
	st.local.u32 	[%rd67+24], %rd2248;
	and.b32  	%r719, %r2922, 31;
	and.b32  	%r2923, %r2922, 224;
	add.s32 	%r2924, %r2923, -128;
	shr.u32 	%r2925, %r2924, 5;
	mul.wide.u32 	%rd1215, %r2925, 4;
	sub.s64 	%rd452, %rd67, %rd1215;
	ld.local.u32 	%r4760, [%rd452+24];
	ld.local.u32 	%r4761, [%rd452+20];
	setp.eq.s32 	%p437, %r719, 0;
	@%p437 bra 	$L__BB1_440;
	shf.l.wrap.b32 	%r4760, %r4761, %r4760, %r719;
	ld.local.u32 	%r2926, [%rd452+16];
	shf.l.wrap.b32 	%r4761, %r2926, %r4761, %r719;
$L__BB1_440:
	shr.u32 	%r2927, %r4760, 30;
	shf.l.wrap.b32 	%r2928, %r4761, %r4760, 2;
	shl.b32 	%r2929, %r4761, 2;
	shr.u32 	%r2930, %r2928, 31;
	add.s32 	%r2931, %r2930, %r2927;
	neg.s32 	%r2932, %r2931;
	setp.lt.s32 	%p438, %r715, 0;
	selp.b32 	%r4762, %r2932, %r2931, %p438;
	xor.b32  	%r2933, %r2928, %r715;
	shr.s32 	%r2934, %r2928, 31;
	xor.b32  	%r2935, %r2934, %r2928;
	xor.b32  	%r2936, %r2934, %r2929;
	cvt.u64.u32 	%rd1216, %r2935;
	shl.b64 	%rd1217, %rd1216, 32;
	cvt.u64.u32 	%rd1218, %r2936;
	or.b64  	%rd1219, %rd1217, %rd1218;
	cvt.rn.f64.s64 	%fd127, %rd1219;
	mul.f64 	%fd128, %fd127, 0d3BF921FB54442D19;
	cvt.rn.f32.f64 	%f1539, %fd128;
	neg.f32 	%f1540, %f1539;
	setp.lt.s32 	%p439, %r2933, 0;
	selp.f32 	%f3044, %f1540, %f1539, %p439;
$L__BB1_441:
	mul.rn.f32 	%f1542, %f3044, %f3044;
	and.b32  	%r2938, %r4762, 1;
	setp.eq.b32 	%p441, %r2938, 1;
	selp.f32 	%f1543, 0f3F800000, %f3044, %p441;
	fma.rn.f32 	%f1544, %f1542, %f1543, 0f00000000;
	fma.rn.f32 	%f1545, %f1542, 0f37CBAC00, 0fBAB607ED;
	selp.f32 	%f1546, %f1545, 0fB94D4153, %p441;
	selp.f32 	%f1547, 0f3D2AAABB, 0f3C0885E4, %p441;
	fma.rn.f32 	%f1548, %f1546, %f1542, %f1547;
	selp.f32 	%f1549, 0fBEFFFFFF, 0fBE2AAAA8, %p441;
	fma.rn.f32 	%f1550, %f1548, %f1542, %f1549;
	fma.rn.f32 	%f1551, %f1550, %f1544, %f1543;
	and.b32  	%r2939, %r4762, 2;
	setp.eq.s32 	%p442, %r2939, 0;
	mov.f32 	%f1552, 0f00000000;
	sub.f32 	%f1553, %f1552, %f1551;
	selp.f32 	%f1554, %f1551, %f1553, %p442;
	mul.f32 	%f239, %f219, %f1554;
	@%p34 bra 	$L__BB1_449;
	setp.neu.f32 	%p443, %f26, 0f7F800000;
	@%p443 bra 	$L__BB1_444;
	mov.f32 	%f1557, 0f00000000;
	mul.rn.f32 	%f3045, %f24, %f1557;
	mov.b32 	%r4766, 0;
	bra.uni 	$L__BB1_449;
$L__BB1_444:
	mov.b32 	%r728, %f24;
	shl.b32 	%r2941, %r728, 8;
	or.b32  	%r729, %r2941, -2147483648;
	mov.b64 	%rd2251, 0;
	mov.b32 	%r4763, 0;
	mov.u64 	%rd2249, __cudart_i2opi_f;
	mov.u64 	%rd2250, %rd67;
$L__BB1_445:
	.pragma "nounroll";
	ld.global.nc.u32 	%r2942, [%rd2249];
	mad.wide.u32 	%rd1222, %r2942, %r729, %rd2251;
	shr.u64 	%rd2251, %rd1222, 32;
	st.local.u32 	[%rd2250], %rd1222;
	add.s32 	%r4763, %r4763, 1;
	add.s64 	%rd2250, %rd2250, 4;
	add.s64 	%rd2249, %rd2249, 4;
	setp.ne.s32 	%p444, %r4763, 6;
	@%p444 bra 	$L__BB1_445;
	shr.u32 	%r2943, %r728, 23;
	st.local.u32 	[%rd67+24], %rd2251;
	and.b32  	%r732, %r2943, 31;
	and.b32  	%r2944, %r2943, 224;
	add.s32 	%r2945, %r2944, -128;
	shr.u32 	%r2946, %r2945, 5;
	mul.wide.u32 	%rd1223, %r2946, 4;
	sub.s64 	%rd459, %rd67, %rd1223;
	ld.local.u32 	%r4764, [%rd459+24];
	ld.local.u32 	%r4765, [%rd459+20];
	setp.eq.s32 	%p445, %r732, 0;
	@%p445 bra 	$L__BB1_448;
	shf.l.wrap.b32 	%r4764, %r4765, %r4764, %r732;
	ld.local.u32 	%r2947, [%rd459+16];
	shf.l.wrap.b32 	%r4765, %r2947, %r4765, %r732;
$L__BB1_448:
	shr.u32 	%r2948, %r4764, 30;
	shf.l.wrap.b32 	%r2949, %r4765, %r4764, 2;
	shl.b32 	%r2950, %r4765, 2;
	shr.u32 	%r2951, %r2949, 31;
	add.s32 	%r2952, %r2951, %r2948;
	neg.s32 	%r2953, %r2952;
	setp.lt.s32 	%p446, %r728, 0;
	selp.b32 	%r4766, %r2953, %r2952, %p446;
	xor.b32  	%r2954, %r2949, %r728;
	shr.s32 	%r2955, %r2949, 31;
	xor.b32  	%r2956, %r2955, %r2949;
	xor.b32  	%r2957, %r2955, %r2950;
	cvt.u64.u32 	%rd1224, %r2956;
	shl.b64 	%rd1225, %rd1224, 32;
	cvt.u64.u32 	%rd1226, %r2957;
	or.b64  	%rd1227, %rd1225, %rd1226;
	cvt.rn.f64.s64 	%fd129, %rd1227;
	mul.f64 	%fd130, %fd129, 0d3BF921FB54442D19;
	cvt.rn.f32.f64 	%f1555, %fd130;
	neg.f32 	%f1556, %f1555;
	setp.lt.s32 	%p447, %r2954, 0;
	selp.f32 	%f3045, %f1556, %f1555, %p447;
$L__BB1_449:
	add.s32 	%r2959, %r4766, 1;
	mul.rn.f32 	%f1558, %f3045, %f3045;
	and.b32  	%r2960, %r4766, 1;
	setp.eq.b32 	%p448, %r2960, 1;
	selp.f32 	%f1559, %f3045, 0f3F800000, %p448;
	fma.rn.f32 	%f1560, %f1558, %f1559, 0f00000000;
	fma.rn.f32 	%f1561, %f1558, 0f37CBAC00, 0fBAB607ED;
	selp.f32 	%f1562, 0fB94D4153, %f1561, %p448;
	selp.f32 	%f1563, 0f3C0885E4, 0f3D2AAABB, %p448;
	fma.rn.f32 	%f1564, %f1562, %f1558, %f1563;
	selp.f32 	%f1565, 0fBE2AAAA8, 0fBEFFFFFF, %p448;
	fma.rn.f32 	%f1566, %f1564, %f1558, %f1565;
	fma.rn.f32 	%f1567, %f1566, %f1560, %f1559;
	and.b32  	%r2961, %r2959, 2;
	setp.eq.s32 	%p449, %r2961, 0;
	mov.f32 	%f1568, 0f00000000;
	sub.f32 	%f1569, %f1568, %f1567;
	selp.f32 	%f1570, %f1567, %f1569, %p449;
	fma.rn.f32 	%f243, %f1570, 0f00000000, %f239;
	ld.global.u32 	%r4808, [%rd3+4];
	ld.global.u32 	%r4807, [%rd3];
	cvt.rn.f64.s32 	%fd131, %r4807;
	div.rn.f64 	%fd132, %fd3, %fd131;
	cvt.rn.f32.f64 	%f1571, %fd132;
	ld.global.u32 	%r4809, [%rd3+8];
	cvt.rn.f32.s32 	%f244, %r4809;
	div.rn.f32 	%f1572, %f146, %f244;
	add.f32 	%f245, %f1572, 0fBF000000;
	add.f32 	%f246, %f245, 0f45C71800;
	ld.const.f32 	%f247, [HALF_C];
	mul.f32 	%f248, %f247, %f1571;
	mul.f32 	%f1573, %f248, 0f3F22F983;
	cvt.rni.s32.f32 	%r4782, %f1573;
	cvt.rn.f32.s32 	%f1574, %r4782;
	fma.rn.f32 	%f1575, %f1574, 0fBFC90FDA, %f248;
	fma.rn.f32 	%f1576, %f1574, 0fB3A22168, %f1575;
	fma.rn.f32 	%f3049, %f1574, 0fA7C234C5, %f1576;
	abs.f32 	%f250, %f248;
	setp.ltu.f32 	%p450, %f250, 0f47CE4780;
	mov.u32 	%r4770, %r4782;
	mov.f32 	%f3046, %f3049;
	@%p450 bra 	$L__BB1_457;
	setp.neu.f32 	%p451, %f250, 0f7F800000;
	@%p451 bra 	$L__BB1_452;
	mov.f32 	%f1579, 0f00000000;
	mul.rn.f32 	%f3046, %f248, %f1579;
	mov.b32 	%r4770, 0;
	bra.uni 	$L__BB1_457;
$L__BB1_452:
	mov.b32 	%r745, %f248;
	shl.b32 	%r2963, %r745, 8;
	or.b32  	%r746, %r2963, -2147483648;
	mov.b64 	%rd2254, 0;
	mov.b32 	%r4767, 0;
	mov.u64 	%rd2252, __cudart_i2opi_f;
	mov.u64 	%rd2253, %rd67;
$L__BB1_453:
	.pragma "nounroll";
	ld.global.nc.u32 	%r2964, [%rd2252];
	mad.wide.u32 	%rd1230, %r2964, %r746, %rd2254;
	shr.u64 	%rd2254, %rd1230, 32;
	st.local.u32 	[%rd2253], %rd1230;
	add.s32 	%r4767, %r4767, 1;
	add.s64 	%rd2253, %rd2253, 4;
	add.s64 	%rd2252, %rd2252, 4;
	setp.ne.s32 	%p452, %r4767, 6;
	@%p452 bra 	$L__BB1_453;
	shr.u32 	%r2965, %r745, 23;
	st.local.u32 	[%rd67+24], %rd2254;
	and.b32  	%r749, %r2965, 31;
	and.b32  	%r2966, %r2965, 224;
	add.s32 	%r2967, %r2966, -128;
	shr.u32 	%r2968, %r2967, 5;
	mul.wide.u32 	%rd1231, %r2968, 4;
	sub.s64 	%rd466, %rd67, %rd1231;
	ld.local.u32 	%r4768, [%rd466+24];
	ld.local.u32 	%r4769, [%rd466+20];
	setp.eq.s32 	%p453, %r749, 0;
	@%p453 bra 	$L__BB1_456;
	shf.l.wrap.b32 	%r4768, %r4769, %r4768, %r749;
	ld.local.u32 	%r2969, [%rd466+16];
	shf.l.wrap.b32 	%r4769, %r2969, %r4769, %r749;
$L__BB1_456:
	shr.u32 	%r2970, %r4768, 30;
	shf.l.wrap.b32 	%r2971, %r4769, %r4768, 2;
	shl.b32 	%r2972, %r4769, 2;
	shr.u32 	%r2973, %r2971, 31;
	add.s32 	%r2974, %r2973, %r2970;
	neg.s32 	%r2975, %r2974;
	setp.lt.s32 	%p454, %r745, 0;
	selp.b32 	%r4770, %r2975, %r2974, %p454;
	xor.b32  	%r2976, %r2971, %r745;
	shr.s32 	%r2977, %r2971, 31;
	xor.b32  	%r2978, %r2977, %r2971;
	xor.b32  	%r2979, %r2977, %r2972;
	cvt.u64.u32 	%rd1232, %r2978;
	shl.b64 	%rd1233, %rd1232, 32;
	cvt.u64.u32 	%rd1234, %r2979;
	or.b64  	%rd1235, %rd1233, %rd1234;
	cvt.rn.f64.s64 	%fd133, %rd1235;
	mul.f64 	%fd134, %fd133, 0d3BF921FB54442D19;
	cvt.rn.f32.f64 	%f1577, %fd134;
	neg.f32 	%f1578, %f1577;
	setp.lt.s32 	%p455, %r2976, 0;
	selp.f32 	%f3046, %f1578, %f1577, %p455;
$L__BB1_457:
	add.s32 	%r2981, %r4770, 1;
	mul.rn.f32 	%f1580, %f3046, %f3046;
	and.b32  	%r2982, %r4770, 1;
	setp.eq.b32 	%p457, %r2982, 1;
	selp.f32 	%f1581, %f3046, 0f3F800000, %p457;
	fma.rn.f32 	%f1582, %f1580, %f1581, 0f00000000;
	fma.rn.f32 	%f1583, %f1580, 0f37CBAC00, 0fBAB607ED;
	selp.f32 	%f1584, 0fB94D4153, %f1583, %p457;
	selp.f32 	%f1585, 0f3C0885E4, 0f3D2AAABB, %p457;
	fma.rn.f32 	%f1586, %f1584, %f1580, %f1585;
	selp.f32 	%f1587, 0fBE2AAAA8, 0fBEFFFFFF, %p457;
	fma.rn.f32 	%f1588, %f1586, %f1580, %f1587;
	fma.rn.f32 	%f1589, %f1588, %f1582, %f1581;
	and.b32  	%r2983, %r2981, 2;
	setp.eq.s32 	%p458, %r2983, 0;
	mov.f32 	%f1590, 0f00000000;
	sub.f32 	%f1591, %f1590, %f1589;
	selp.f32 	%f254, %f1589, %f1591, %p458;
	mov.u32 	%r4774, %r4782;
	mov.f32 	%f3047, %f3049;
	@%p450 bra 	$L__BB1_465;
	setp.neu.f32 	%p459, %f250, 0f7F800000;
	@%p459 bra 	$L__BB1_460;
	mov.f32 	%f1594, 0f00000000;
	mul.rn.f32 	%f3047, %f248, %f1594;
	mov.b32 	%r4774, 0;
	bra.uni 	$L__BB1_465;
$L__BB1_460:
	mov.b32 	%r758, %f248;
	shl.b32 	%r2985, %r758, 8;
	or.b32  	%r759, %r2985, -2147483648;
	mov.b64 	%rd2257, 0;
	mov.b32 	%r4771, 0;
	mov.u64 	%rd2255, __cudart_i2opi_f;
	mov.u64 	%rd2256, %rd67;
$L__BB1_461:
	.pragma "nounroll";
	ld.global.nc.u32 	%r2986, [%rd2255];
	mad.wide.u32 	%rd1238, %r2986, %r759, %rd2257;
	shr.u64 	%rd2257, %rd1238, 32;
	st.local.u32 	[%rd2256], %rd1238;
	add.s32 	%r4771, %r4771, 1;
	add.s64 	%rd2256, %rd2256, 4;
	add.s64 	%rd2255, %rd2255, 4;
	setp.ne.s32 	%p460, %r4771, 6;
	@%p460 bra 	$L__BB1_461;
	shr.u32 	%r2987, %r758, 23;
	st.local.u32 	[%rd67+24], %rd2257;
	and.b32  	%r762, %r2987, 31;
	and.b32  	%r2988, %r2987, 224;
	add.s32 	%r2989, %r2988, -128;
	shr.u32 	%r2990, %r2989, 5;
	mul.wide.u32 	%rd1239, %r2990, 4;
	sub.s64 	%rd473, %rd67, %rd1239;
	ld.local.u32 	%r4772, [%rd473+24];
	ld.local.u32 	%r4773, [%rd473+20];
	setp.eq.s32 	%p461, %r762, 0;
	@%p461 bra 	$L__BB1_464;
	shf.l.wrap.b32 	%r4772, %r4773, %r4772, %r762;
	ld.local.u32 	%r2991, [%rd473+16];
	shf.l.wrap.b32 	%r4773, %r2991, %r4773, %r762;
$L__BB1_464:
	shr.u32 	%r2992, %r4772, 30;
	shf.l.wrap.b32 	%r2993, %r4773, %r4772, 2;
	shl.b32 	%r2994, %r4773, 2;
	shr.u32 	%r2995, %r2993, 31;
	add.s32 	%r2996, %r2995, %r2992;
	neg.s32 	%r2997, %r2996;
	setp.lt.s32 	%p462, %r758, 0;
	selp.b32 	%r4774, %r2997, %r2996, %p462;
	xor.b32  	%r2998, %r2993, %r758;
	shr.s32 	%r2999, %r2993, 31;
	xor.b32  	%r3000, %r2999, %r2993;
	xor.b32  	%r3001, %r2999, %r2994;
	cvt.u64.u32 	%rd1240, %r3000;
	shl.b64 	%rd1241, %rd1240, 32;
	cvt.u64.u32 	%rd1242, %r3001;
	or.b64  	%rd1243, %rd1241, %rd1242;
	cvt.rn.f64.s64 	%fd135, %rd1243;
	mul.f64 	%fd136, %fd135, 0d3BF921FB54442D19;
	cvt.rn.f32.f64 	%f1592, %fd136;
	neg.f32 	%f1593, %f1592;
	setp.lt.s32 	%p463, %r2998, 0;
	selp.f32 	%f3047, %f1593, %f1592, %p463;
$L__BB1_465:
	mul.rn.f32 	%f1595, %f3047, %f3047;
	and.b32  	%r3003, %r4774, 1;
	setp.eq.b32 	%p465, %r3003, 1;
	selp.f32 	%f1596, 0f3F800000, %f3047, %p465;
	fma.rn.f32 	%f1597, %f1595, %f1596, 0f00000000;
	fma.rn.f32 	%f1598, %f1595, 0f37CBAC00, 0fBAB607ED;
	selp.f32 	%f1599, %f1598, 0fB94D4153, %p465;
	selp.f32 	%f1600, 0f3D2AAABB, 0f3C0885E4, %p465;
	fma.rn.f32 	%f1601, %f1599, %f1595, %f1600;
	selp.f32 	%f1602, 0fBEFFFFFF, 0fBE2AAAA8, %p465;
	fma.rn.f32 	%f1603, %f1601, %f1595, %f1602;
	fma.rn.f32 	%f1604, %f1603, %f1597, %f1596;
	and.b32  	%r3004, %r4774, 2;
	setp.eq.s32 	%p466, %r3004, 0;
	mov.f32 	%f1605, 0f00000000;
	sub.f32 	%f1606, %f1605, %f1604;
	selp.f32 	%f1607, %f1604, %f1606, %p466;
	mul.f32 	%f1608, %f1607, 0f00000000;
	fma.rn.f32 	%f258, %f246, %f254, %f1608;
	mov.u32 	%r4778, %r4782;
	mov.f32 	%f3048, %f3049;
	@%p450 bra 	$L__BB1_473;
	setp.neu.f32 	%p467, %f250, 0f7F800000;
	@%p467 bra 	$L__BB1_468;
	mov.f32 	%f1611, 0f00000000;
	mul.rn.f32 	%f3048, %f248, %f1611;
	mov.b32 	%r4778, 0;
	bra.uni 	$L__BB1_473;
$L__BB1_468:
	mov.b32 	%r771, %f248;
	shl.b32 	%r3006, %r771, 8;
	or.b32  	%r772, %r3006, -2147483648;
	mov.b64 	%rd2260, 0;
	mov.b32 	%r4775, 0;
	mov.u64 	%rd2258, __cudart_i2opi_f;
	mov.u64 	%rd2259, %rd67;
$L__BB1_469:
	.pragma "nounroll";
	ld.global.nc.u32 	%r3007, [%rd2258];
	mad.wide.u32 	%rd1246, %r3007, %r772, %rd2260;
	shr.u64 	%rd2260, %rd1246, 32;
	st.local.u32 	[%rd2259], %rd1246;
	add.s32 	%r4775, %r4775, 1;
	add.s64 	%rd2259, %rd2259, 4;
	add.s64 	%rd2258, %rd2258, 4;
	setp.ne.s32 	%p468, %r4775, 6;
	@%p468 bra 	$L__BB1_469;
	shr.u32 	%r3008, %r771, 23;
	st.local.u32 	[%rd67+24], %rd2260;
	and.b32  	%r775, %r3008, 31;
	and.b32  	%r3009, %r3008, 224;
	add.s32 	%r3010, %r3009, -128;
	shr.u32 	%r3011, %r3010, 5;
	mul.wide.u32 	%rd1247, %r3011, 4;
	sub.s64 	%rd480, %rd67, %rd1247;
	ld.local.u32 	%r4776, [%rd480+24];
	ld.local.u32 	%r4777, [%rd480+20];
	setp.eq.s32 	%p469, %r775, 0;
	@%p469 bra 	$L__BB1_472;
	shf.l.wrap.b32 	%r4776, %r4777, %r4776, %r775;
	ld.local.u32 	%r3012, [%rd480+16];
	shf.l.wrap.b32 	%r4777, %r3012, %r4777, %r775;
$L__BB1_472:
	shr.u32 	%r3013, %r4776, 30;
	shf.l.wrap.b32 	%r3014, %r4777, %r4776, 2;
	shl.b32 	%r3015, %r4777, 2;
	shr.u32 	%r3016, %r3014, 31;
	add.s32 	%r3017, %r3016, %r3013;
	neg.s32 	%r3018, %r3017;
	setp.lt.s32 	%p470, %r771, 0;
	selp.b32 	%r4778, %r3018, %r3017, %p470;
	xor.b32  	%r3019, %r3014, %r771;
	shr.s32 	%r3020, %r3014, 31;
	xor.b32  	%r3021, %r3020, %r3014;
	xor.b32  	%r3022, %r3020, %r3015;
	cvt.u64.u32 	%rd1248, %r3021;
	shl.b64 	%rd1249, %rd1248, 32;
	cvt.u64.u32 	%rd1250, %r3022;
	or.b64  	%rd1251, %rd1249, %rd1250;
	cvt.rn.f64.s64 	%fd137, %rd1251;
	mul.f64 	%fd138, %fd137, 0d3BF921FB54442D19;
	cvt.rn.f32.f64 	%f1609, %fd138;
	neg.f32 	%f1610, %f1609;
	setp.lt.s32 	%p471, %r3019, 0;
	selp.f32 	%f3048, %f1610, %f1609, %p471;
$L__BB1_473:
	mul.rn.f32 	%f1612, %f3048, %f3048;
	and.b32  	%r3024, %r4778, 1;
	setp.eq.b32 	%p473, %r3024, 1;
	selp.f32 	%f1613, 0f3F800000, %f3048, %p473;
	fma.rn.f32 	%f1614, %f1612, %f1613, 0f00000000;
	fma.rn.f32 	%f1615, %f1612, 0f37CBAC00, 0fBAB607ED;
	selp.f32 	%f1616, %f1615, 0fB94D4153, %p473;
	selp.f32 	%f1617, 0f3D2AAABB, 0f3C0885E4, %p473;
	fma.rn.f32 	%f1618, %f1616, %f1612, %f1617;
	selp.f32 	%f1619, 0fBEFFFFFF, 0fBE2AAAA8, %p473;
	fma.rn.f32 	%f1620, %f1618, %f1612, %f1619;
	fma.rn.f32 	%f1621, %f1620, %f1614, %f1613;
	and.b32  	%r3025, %r4778, 2;
	setp.eq.s32 	%p474, %r3025, 0;
	mov.f32 	%f1622, 0f00000000;
	sub.f32 	%f1623, %f1622, %f1621;
	selp.f32 	%f262, %f1621, %f1623, %p474;
	@%p450 bra 	$L__BB1_481;
	setp.neu.f32 	%p475, %f250, 0f7F800000;
	@%p475 bra 	$L__BB1_476;
	mov.f32 	%f1626, 0f00000000;
	mul.rn.f32 	%f3049, %f248, %f1626;
	mov.b32 	%r4782, 0;
	bra.uni 	$L__BB1_481;
$L__BB1_476:
	mov.b32 	%r784, %f248;
	shl.b32 	%r3027, %r784, 8;
	or.b32  	%r785, %r3027, -2147483648;
	mov.b64 	%rd2263, 0;
	mov.b32 	%r4779, 0;
	mov.u64 	%rd2261, __cudart_i2opi_f;
	mov.u64 	%rd2262, %rd67;
$L__BB1_477:
	.pragma "nounroll";
	ld.global.nc.u32 	%r3028, [%rd2261];
	mad.wide.u32 	%rd1254, %r3028, %r785, %rd2263;
	shr.u64 	%rd2263, %rd1254, 32;
	st.local.u32 	[%rd2262], %rd1254;
	add.s32 	%r4779, %r4779, 1;
	add.s64 	%rd2262, %rd2262, 4;
	add.s64 	%rd2261, %rd2261, 4;
	setp.ne.s32 	%p476, %r4779, 6;
	@%p476 bra 	$L__BB1_477;
	shr.u32 	%r3029, %r784, 23;
	st.local.u32 	[%rd67+24], %rd2263;
	and.b32  	%r788, %r3029, 31;
	and.b32  	%r3030, %r3029, 224;
	add.s32 	%r3031, %r3030, -128;
	shr.u32 	%r3032, %r3031, 5;
	mul.wide.u32 	%rd1255, %r3032, 4;
	sub.s64 	%rd487, %rd67, %rd1255;
	ld.local.u32 	%r4780, [%rd487+24];
	ld.local.u32 	%r4781, [%rd487+20];
	setp.eq.s32 	%p477, %r788, 0;
	@%p477 bra 	$L__BB1_480;
	shf.l.wrap.b32 	%r4780, %r4781, %r4780, %r788;
	ld.local.u32 	%r3033, [%rd487+16];
	shf.l.wrap.b32 	%r4781, %r3033, %r4781, %r788;
$L__BB1_480:
	shr.u32 	%r3034, %r4780, 30;
	shf.l.wrap.b32 	%r3035, %r4781, %r4780, 2;
	shl.b32 	%r3036, %r4781, 2;
	shr.u32 	%r3037, %r3035, 31;
	add.s32 	%r3038, %r3037, %r3034;
	neg.s32 	%r3039, %r3038;
	setp.lt.s32 	%p478, %r784, 0;
	selp.b32 	%r4782, %r3039, %r3038, %p478;
	xor.b32  	%r3040, %r3035, %r784;
	shr.s32 	%r3041, %r3035, 31;
	xor.b32  	%r3042, %r3041, %r3035;
	xor.b32  	%r3043, %r3041, %r3036;
	cvt.u64.u32 	%rd1256, %r3042;
	shl.b64 	%rd1257, %rd1256, 32;
	cvt.u64.u32 	%rd1258, %r3043;
	or.b64  	%rd1259, %rd1257, %rd1258;
	cvt.rn.f64.s64 	%fd139, %rd1259;
	mul.f64 	%fd140, %fd139, 0d3BF921FB54442D19;
	cvt.rn.f32.f64 	%f1624, %fd140;
	neg.f32 	%f1625, %f1624;
	setp.lt.s32 	%p479, %r3040, 0;
	selp.f32 	%f3049, %f1625, %f1624, %p479;
$L__BB1_481:
	add.s32 	%r3045, %r4782, 1;
	mul.rn.f32 	%f1627, %f3049, %f3049;
	and.b32  	%r3046, %r4782, 1;
	setp.eq.b32 	%p480, %r3046, 1;
	selp.f32 	%f1628, %f3049, 0f3F800000, %p480;
	fma.rn.f32 	%f1629, %f1627, %f1628, 0f00000000;
	fma.rn.f32 	%f1630, %f1627, 0f37CBAC00, 0fBAB607ED;
	selp.f32 	%f1631, 0fB94D4153, %f1630, %p480;
	selp.f32 	%f1632, 0f3C0885E4, 0f3D2AAABB, %p480;
	fma.rn.f32 	%f1633, %f1631, %f1627, %f1632;
	selp.f32 	%f1634, 0fBE2AAAA8, 0fBEFFFFFF, %p480;
	fma.rn.f32 	%f1635, %f1633, %f1627, %f1634;
	fma.rn.f32 	%f1636, %f1635, %f1629, %f1628;
	and.b32  	%r3047, %r3045, 2;
	setp.eq.s32 	%p481, %r3047, 0;
	mov.f32 	%f1637, 0f00000000;
	sub.f32 	%f1638, %f1637, %f1636;
	selp.f32 	%f1639, %f1636, %f1638, %p481;
	mul.f32 	%f1640, %f1639, 0f00000000;
	mul.f32 	%f1641, %f246, %f262;
	sub.f32 	%f266, %f1640, %f1641;
	cvt.rn.f64.s32 	%fd141, %r4808;
	mov.f64 	%fd142, 0d4076800000000000;
	div.rn.f64 	%fd143, %fd142, %fd141;
	cvt.rn.f32.f64 	%f1642, %fd143;
	mul.f32 	%f267, %f247, %f1642;
	mul.f32 	%f1643, %f267, 0f3F22F983;
	cvt.rni.s32.f32 	%r4798, %f1643;
	cvt.rn.f32.s32 	%f1644, %r4798;
	fma.rn.f32 	%f1645, %f1644, 0fBFC90FDA, %f267;
	fma.rn.f32 	%f1646, %f1644, 0fB3A22168, %f1645;
	fma.rn.f32 	%f3053, %f1644, 0fA7C234C5, %f1646;
	abs.f32 	%f269, %f267;
	setp.ltu.f32 	%p482, %f269, 0f47CE4780;
	mov.u32 	%r4786, %r4798;
	mov.f32 	%f3050, %f3053;
	@%p482 bra 	$L__BB1_489;
	setp.neu.f32 	%p483, %f269, 0f7F800000;
	@%p483 bra 	$L__BB1_484;
	mov.f32 	%f1649, 0f00000000;
	mul.rn.f32 	%f3050, %f267, %f1649;
	mov.b32 	%r4786, 0;
	bra.uni 	$L__BB1_489;
$L__BB1_484:
	mov.b32 	%r798, %f267;
	shl.b32 	%r3049, %r798, 8;
	or.b32  	%r799, %r3049, -2147483648;
	mov.b64 	%rd2266, 0;
	mov.b32 	%r4783, 0;
	mov.u64 	%rd2264, __cudart_i2opi_f;
	mov.u64 	%rd2265, %rd67;
$L__BB1_485:
	.pragma "nounroll";
	ld.global.nc.u32 	%r3050, [%rd2264];
	mad.wide.u32 	%rd1262, %r3050, %r799, %rd2266;
	shr.u64 	%rd2266, %rd1262, 32;
	st.local.u32 	[%rd2265], %rd1262;
	add.s32 	%r4783, %r4783, 1;
	add.s64 	%rd2265, %rd2265, 4;
	add.s64 	%rd2264, %rd2264, 4;
	setp.ne.s32 	%p484, %r4783, 6;
	@%p484 bra 	$L__BB1_485;
	shr.u32 	%r3051, %r798, 23;
	st.local.u32 	[%rd67+24], %rd2266;
	and.b32  	%r802, %r3051, 31;
	and.b32  	%r3052, %r3051, 224;
	add.s32 	%r3053, %r3052, -128;
	shr.u32 	%r3054, %r3053, 5;
	mul.wide.u32 	%rd1263, %r3054, 4;
	sub.s64 	%rd494, %rd67, %rd1263;
	ld.local.u32 	%r4784, [%rd494+24];
	ld.local.u32 	%r4785, [%rd494+20];
	setp.eq.s32 	%p485, %r802, 0;
	@%p485 bra 	$L__BB1_488;
	shf.l.wrap.b32 	%r4784, %r4785, %r4784, %r802;
	ld.local.u32 	%r3055, [%rd494+16];
	shf.l.wrap.b32 	%r4785, %r3055, %r4785, %r802;
$L__BB1_488:
	shr.u32 	%r3056, %r4784, 30;
	shf.l.wrap.b32 	%r3057, %r4785, %r4784, 2;
	shl.b32 	%r3058, %r4785, 2;
	shr.u32 	%r3059, %r3057, 31;
	add.s32 	%r3060, %r3059, %r3056;
	neg.s32 	%r3061, %r3060;
	setp.lt.s32 	%p486, %r798, 0;
	selp.b32 	%r4786, %r3061, %r3060, %p486;
	xor.b32  	%r3062, %r3057, %r798;
	shr.s32 	%r3063, %r3057, 31;
	xor.b32  	%r3064, %r3063, %r3057;
	xor.b32  	%r3065, %r3063, %r3058;
	cvt.u64.u32 	%rd1264, %r3064;
	shl.b64 	%rd1265, %rd1264, 32;
	cvt.u64.u32 	%rd1266, %r3065;
	or.b64  	%rd1267, %rd1265, %rd1266;
	cvt.rn.f64.s64 	%fd144, %rd1267;
	mul.f64 	%fd145, %fd144, 0d3BF921FB54442D19;
	cvt.rn.f32.f64 	%f1647, %fd145;
	neg.f32 	%f1648, %f1647;
	setp.lt.s32 	%p487, %r3062, 0;
	selp.f32 	%f3050, %f1648, %f1647, %p487;
$L__BB1_489:
	add.s32 	%r3067, %r4786, 1;
	mul.rn.f32 	%f1650, %f3050, %f3050;
	and.b32  	%r3068, %r4786, 1;
	setp.eq.b32 	%p489, %r3068, 1;
	selp.f32 	%f1651, %f3050, 0f3F800000, %p489;
	fma.rn.f32 	%f1652, %f1650, %f1651, 0f00000000;
	fma.rn.f32 	%f1653, %f1650, 0f37CBAC00, 0fBAB607ED;
	selp.f32 	%f1654, 0fB94D4153, %f1653, %p489;
	selp.f32 	%f1655, 0f3C0885E4, 0f3D2AAABB, %p489;
	fma.rn.f32 	%f1656, %f1654, %f1650, %f1655;
	selp.f32 	%f1657, 0fBE2AAAA8, 0fBEFFFFFF, %p489;
	fma.rn.f32 	%f1658, %f1656, %f1650, %f1657;
	fma.rn.f32 	%f1659, %f1658, %f1652, %f1651;
	and.b32  	%r3069, %r3067, 2;
	setp.eq.s32 	%p490, %r3069, 0;
	mov.f32 	%f1660, 0f00000000;
	sub.f32 	%f1661, %f1660, %f1659;
	selp.f32 	%f273, %f1659, %f1661, %p490;
	mov.u32 	%r4790, %r4798;
	mov.f32 	%f3051, %f3053;
	@%p482 bra 	$L__BB1_497;
	setp.neu.f32 	%p491, %f269, 0f7F800000;
	@%p491 bra 	$L__BB1_492;
	mov.f32 	%f1664, 0f00000000;
	mul.rn.f32 	%f3051, %f267, %f1664;
	mov.b32 	%r4790, 0;
	bra.uni 	$L__BB1_497;
$L__BB1_492:
	mov.b32 	%r811, %f267;
	shl.b32 	%r3071, %r811, 8;
	or.b32  	%r812, %r3071, -2147483648;
	mov.b64 	%rd2269, 0;
	mov.b32 	%r4787, 0;
	mov.u64 	%rd2267, __cudart_i2opi_f;
	mov.u64 	%rd2268, %rd67;
$L__BB1_493:
	.pragma "nounroll";
	ld.global.nc.u32 	%r3072, [%rd2267];
	mad.wide.u32 	%rd1270, %r3072, %r812, %rd2269;
	shr.u64 	%rd2269, %rd1270, 32;
	st.local.u32 	[%rd2268], %rd1270;
	add.s32 	%r4787, %r4787, 1;
	add.s64 	%rd2268, %rd2268, 4;
	add.s64 	%rd2267, %rd2267, 4;
	setp.ne.s32 	%p492, %r4787, 6;
	@%p492 bra 	$L__BB1_493;
	shr.u32 	%r3073, %r811, 23;
	st.local.u32 	[%rd67+24], %rd2269;
	and.b32  	%r815, %r3073, 31;
	and.b32  	%r3074, %r3073, 224;
	add.s32 	%r3075, %r3074, -128;
	shr.u32 	%r3076, %r3075, 5;
	mul.wide.u32 	%rd1271, %r3076, 4;
	sub.s64 	%rd501, %rd67, %rd1271;
	ld.local.u32 	%r4788, [%rd501+24];
	ld.local.u32 	%r4789, [%rd501+20];
	setp.eq.s32 	%p493, %r815, 0;
	@%p493 bra 	$L__BB1_496;
	shf.l.wrap.b32 	%r4788, %r4789, %r4788, %r815;
	ld.local.u32 	%r3077, [%rd501+16];
	shf.l.wrap.b32 	%r4789, %r3077, %r4789, %r815;
$L__BB1_496:
	shr.u32 	%r3078, %r4788, 30;
	shf.l.wrap.b32 	%r3079, %r4789, %r4788, 2;
	shl.b32 	%r3080, %r4789, 2;
	shr.u32 	%r3081, %r3079, 31;
	add.s32 	%r3082, %r3081, %r3078;
	neg.s32 	%r3083, %r3082;
	setp.lt.s32 	%p494, %r811, 0;
	selp.b32 	%r4790, %r3083, %r3082, %p494;
	xor.b32  	%r3084, %r3079, %r811;
	shr.s32 	%r3085, %r3079, 31;
	xor.b32  	%r3086, %r3085, %r3079;
	xor.b32  	%r3087, %r3085, %r3080;
	cvt.u64.u32 	%rd1272, %r3086;
	shl.b64 	%rd1273, %rd1272, 32;
	cvt.u64.u32 	%rd1274, %r3087;
	or.b64  	%rd1275, %rd1273, %rd1274;
	cvt.rn.f64.s64 	%fd146, %rd1275;
	mul.f64 	%fd147, %fd146, 0d3BF921FB54442D19;
	cvt.rn.f32.f64 	%f1662, %fd147;
	neg.f32 	%f1663, %f1662;
	setp.lt.s32 	%p495, %r3084, 0;
	selp.f32 	%f3051, %f1663, %f1662, %p495;
$L__BB1_497:
	mul.rn.f32 	%f1665, %f3051, %f3051;
	and.b32  	%r3089, %r4790, 1;
	setp.eq.b32 	%p497, %r3089, 1;
	selp.f32 	%f1666, 0f3F800000, %f3051, %p497;
	fma.rn.f32 	%f1667, %f1665, %f1666, 0f00000000;
	fma.rn.f32 	%f1668, %f1665, 0f37CBAC00, 0fBAB607ED;
	selp.f32 	%f1669, %f1668, 0fB94D4153, %p497;
	selp.f32 	%f1670, 0f3D2AAABB, 0f3C0885E4, %p497;
	fma.rn.f32 	%f1671, %f1669, %f1665, %f1670;
	selp.f32 	%f1672, 0fBEFFFFFF, 0fBE2AAAA8, %p497;
	fma.rn.f32 	%f1673, %f1671, %f1665, %f1672;
	fma.rn.f32 	%f1674, %f1673, %f1667, %f1666;
	and.b32  	%r3090, %r4790, 2;
	setp.eq.s32 	%p498, %r3090, 0;
	mov.f32 	%f1675, 0f00000000;
	sub.f32 	%f1676, %f1675, %f1674;
	selp.f32 	%f1677, %f1674, %f1676, %p498;
	mul.f32 	%f1678, %f1677, 0f00000000;
	mul.f32 	%f1679, %f258, %f273;
	sub.f32 	%f277, %f1679, %f1678;
	mov.u32 	%r4794, %r4798;
	mov.f32 	%f3052, %f3053;
	@%p482 bra 	$L__BB1_505;
	setp.neu.f32 	%p499, %f269, 0f7F800000;
	@%p499 bra 	$L__BB1_500;
	mov.f32 	%f1682, 0f00000000;
	mul.rn.f32 	%f3052, %f267, %f1682;
	mov.b32 	%r4794, 0;
	bra.uni 	$L__BB1_505;
$L__BB1_500:
	mov.b32 	%r824, %f267;
	shl.b32 	%r3092, %r824, 8;
	or.b32  	%r825, %r3092, -2147483648;
	mov.b64 	%rd2272, 0;
	mov.b32 	%r4791, 0;
	mov.u64 	%rd2270, __cudart_i2opi_f;
	mov.u64 	%rd2271, %rd67;
$L__BB1_501:
	.pragma "nounroll";
	ld.global.nc.u32 	%r3093, [%rd2270];
	mad.wide.u32 	%rd1278, %r3093, %r825, %rd2272;
	shr.u64 	%rd2272, %rd1278, 32;
	st.local.u32 	[%rd2271], %rd1278;
	add.s32 	%r4791, %r4791, 1;
	add.s64 	%rd2271, %rd2271, 4;
	add.s64 	%rd2270, %rd2270, 4;
	setp.ne.s32 	%p500, %r4791, 6;
	@%p500 bra 	$L__BB1_501;
	shr.u32 	%r3094, %r824, 23;
	st.local.u32 	[%rd67+24], %rd2272;
	and.b32  	%r828, %r3094, 31;
	and.b32  	%r3095, %r3094, 224;
	add.s32 	%r3096, %r3095, -128;
	shr.u32 	%r3097, %r3096, 5;
	mul.wide.u32 	%rd1279, %r3097, 4;
	sub.s64 	%rd508, %rd67, %rd1279;
	ld.local.u32 	%r4792, [%rd508+24];
	ld.local.u32 	%r4793, [%rd508+20];
	setp.eq.s32 	%p501, %r828, 0;
	@%p501 bra 	$L__BB1_504;
	shf.l.wrap.b32 	%r4792, %r4793, %r4792, %r828;
	ld.local.u32 	%r3098, [%rd508+16];
	shf.l.wrap.b32 	%r4793, %r3098, %r4793, %r828;
$L__BB1_504:
	shr.u32 	%r3099, %r4792, 30;
	shf.l.wrap.b32 	%r3100, %r4793, %r4792, 2;
	shl.b32 	%r3101, %r4793, 2;
	shr.u32 	%r3102, %r3100, 31;
	add.s32 	%r3103, %r3102, %r3099;
	neg.s32 	%r3104, %r3103;
	setp.lt.s32 	%p502, %r824, 0;
	selp.b32 	%r4794, %r3104, %r3103, %p502;
	xor.b32  	%r3105, %r3100, %r824;
	shr.s32 	%r3106, %r3100, 31;
	xor.b32  	%r3107, %r3106, %r3100;
	xor.b32  	%r3108, %r3106, %r3101;
	cvt.u64.u32 	%rd1280, %r3107;
	shl.b64 	%rd1281, %rd1280, 32;
	cvt.u64.u32 	%rd1282, %r3108;
	or.b64  	%rd1283, %rd1281, %rd1282;
	cvt.rn.f64.s64 	%fd148, %rd1283;
	mul.f64 	%fd149, %fd148, 0d3BF921FB54442D19;
	cvt.rn.f32.f64 	%f1680, %fd149;
	neg.f32 	%f1681, %f1680;
	setp.lt.s32 	%p503, %r3105, 0;
	selp.f32 	%f3052, %f1681, %f1680, %p503;
$L__BB1_505:
	mul.rn.f32 	%f1683, %f3052, %f3052;
	and.b32  	%r3110, %r4794, 1;
	setp.eq.b32 	%p505, %r3110, 1;
	selp.f32 	%f1684, 0f3F800000, %f3052, %p505;
	fma.rn.f32 	%f1685, %f1683, %f1684, 0f00000000;
	fma.rn.f32 	%f1686, %f1683, 0f37CBAC00, 0fBAB607ED;
	selp.f32 	%f1687, %f1686, 0fB94D4153, %p505;
	selp.f32 	%f1688, 0f3D2AAABB, 0f3C0885E4, %p505;
	fma.rn.f32 	%f1689, %f1687, %f1683, %f1688;
	selp.f32 	%f1690, 0fBEFFFFFF, 0fBE2AAAA8, %p505;
	fma.rn.f32 	%f1691, %f1689, %f1683, %f1690;
	fma.rn.f32 	%f1692, %f1691, %f1685, %f1684;
	and.b32  	%r3111, %r4794, 2;
	setp.eq.s32 	%p506, %r3111, 0;
	mov.f32 	%f1693, 0f00000000;
	sub.f32 	%f1694, %f1693, %f1692;
	selp.f32 	%f1695, %f1692, %f1694, %p506;
	mul.f32 	%f281, %f258, %f1695;
	@%p482 bra 	$L__BB1_513;
	setp.neu.f32 	%p507, %f269, 0f7F800000;
	@%p507 bra 	$L__BB1_508;
	mov.f32 	%f1698, 0f00000000;
	mul.rn.f32 	%f3053, %f267, %f1698;
	mov.b32 	%r4798, 0;
	bra.uni 	$L__BB1_513;
$L__BB1_508:
	mov.b32 	%r837, %f267;
	shl.b32 	%r3113, %r837, 8;
	or.b32  	%r838, %r3113, -2147483648;
	mov.b64 	%rd2273, 0;
	mov.b32 	%r4795, 0;
	mov.u64 	%rd1286, __cudart_i2opi_f;
$L__BB1_509:
	.pragma "nounroll";
	mul.wide.u32 	%rd1285, %r4795, 4;
	add.s64 	%rd1287, %rd1286, %rd1285;
	ld.global.nc.u32 	%r3114, [%rd1287];
	mad.wide.u32 	%rd1288, %r3114, %r838, %rd2273;
	shr.u64 	%rd2273, %rd1288, 32;
	add.s64 	%rd1289, %rd67, %rd1285;
	st.local.u32 	[%rd1289], %rd1288;
	add.s32 	%r4795, %r4795, 1;
	setp.ne.s32 	%p508, %r4795, 6;
	@%p508 bra 	$L__BB1_509;
	shr.u32 	%r3115, %r837, 23;
	st.local.u32 	[%rd67+24], %rd2273;
	and.b32  	%r841, %r3115, 31;
	and.b32  	%r3116, %r3115, 224;
	add.s32 	%r3117, %r3116, -128;
	shr.u32 	%r3118, %r3117, 5;
	mul.wide.u32 	%rd1290, %r3118, 4;
	sub.s64 	%rd511, %rd67, %rd1290;
	ld.local.u32 	%r4796, [%rd511+24];
	ld.local.u32 	%r4797, [%rd511+20];
	setp.eq.s32 	%p509, %r841, 0;
	@%p509 bra 	$L__BB1_512;
	shf.l.wrap.b32 	%r4796, %r4797, %r4796, %r841;
	ld.local.u32 	%r3119, [%rd511+16];
	shf.l.wrap.b32 	%r4797, %r3119, %r4797, %r841;
$L__BB1_512:
	shr.u32 	%r3120, %r4796, 30;
	shf.l.wrap.b32 	%r3121, %r4797, %r4796, 2;
	shl.b32 	%r3122, %r4797, 2;
	shr.u32 	%r3123, %r3121, 31;
	add.s32 	%r3124, %r3123, %r3120;
	neg.s32 	%r3125, %r3124;
	setp.lt.s32 	%p510, %r837, 0;
	selp.b32 	%r4798, %r3125, %r3124, %p510;
	xor.b32  	%r3126, %r3121, %r837;
	shr.s32 	%r3127, %r3121, 31;
	xor.b32  	%r3128, %r3127, %r3121;
	xor.b32  	%r3129, %r3127, %r3122;
	cvt.u64.u32 	%rd1291, %r3128;
	shl.b64 	%rd1292, %rd1291, 32;
	cvt.u64.u32 	%rd1293, %r3129;
	or.b64  	%rd1294, %rd1292, %rd1293;
	cvt.rn.f64.s64 	%fd150, %rd1294;
	mul.f64 	%fd151, %fd150, 0d3BF921FB54442D19;
	cvt.rn.f32.f64 	%f1696, %fd151;
	neg.f32 	%f1697, %f1696;
	setp.lt.s32 	%p511, %r3126, 0;
	selp.f32 	%f3053, %f1697, %f1696, %p511;
$L__BB1_513:
	ld.param.u64 	%rd2081, [calcWind_param_6];
	ld.param.u64 	%rd2080, [calcWind_param_1];
	add.s32 	%r3132, %r4798, 1;
	mul.rn.f32 	%f1700, %f3053, %f3053;
	and.b32  	%r3133, %r4798, 1;
	setp.eq.b32 	%p512, %r3133, 1;
	selp.f32 	%f1701, %f3053, 0f3F800000, %p512;
	fma.rn.f32 	%f1702, %f1700, %f1701, 0f00000000;
	fma.rn.f32 	%f1703, %f1700, 0f37CBAC00, 0fBAB607ED;
	selp.f32 	%f1704, 0fB94D4153, %f1703, %p512;
	selp.f32 	%f1705, 0f3C0885E4, 0f3D2AAABB, %p512;
	fma.rn.f32 	%f1706, %f1704, %f1700, %f1705;
	selp.f32 	%f1707, 0fBE2AAAA8, 0fBEFFFFFF, %p512;
	fma.rn.f32 	%f1708, %f1706, %f1700, %f1707;
	fma.rn.f32 	%f1709, %f1708, %f1702, %f1701;
	and.b32  	%r3134, %r3132, 2;
	setp.eq.s32 	%p513, %r3134, 0;
	mov.f32 	%f3058, 0f00000000;
	sub.f32 	%f1710, %f3058, %f1709;
	selp.f32 	%f1711, %f1709, %f1710, %p513;
	fma.rn.f32 	%f1712, %f1711, 0f00000000, %f281;
	sub.f32 	%f1713, %f203, %f171;
	sub.f32 	%f1714, %f211, %f179;
	sub.f32 	%f1715, %f195, %f163;
	mul.f32 	%f1716, %f1714, %f1714;
	fma.rn.f32 	%f1717, %f1713, %f1713, %f1716;
	fma.rn.f32 	%f1718, %f1715, %f1715, %f1717;
	sqrt.rn.f32 	%f1719, %f1718;
	sub.f32 	%f1720, %f277, %f235;
	sub.f32 	%f1721, %f1712, %f243;
	sub.f32 	%f1722, %f266, %f227;
	mul.f32 	%f1723, %f1721, %f1721;
	fma.rn.f32 	%f1724, %f1720, %f1720, %f1723;
	fma.rn.f32 	%f1725, %f1722, %f1722, %f1724;
	sqrt.rn.f32 	%f1726, %f1725;
	mul.f32 	%f1727, %f1719, %f1726;
	mul.f32 	%f1728, %f1727, 0f3F000000;
	sub.f32 	%f1729, %f235, %f171;
	sub.f32 	%f1730, %f243, %f179;
	sub.f32 	%f1731, %f227, %f163;
	mul.f32 	%f1732, %f1730, %f1730;
	fma.rn.f32 	%f1733, %f1729, %f1729, %f1732;
	fma.rn.f32 	%f1734, %f1731, %f1731, %f1733;
	sqrt.rn.f32 	%f1735, %f1734;
	div.rn.f32 	%f1736, %f2, %f244;
	add.f32 	%f1737, %f1736, 0fBF000000;
	sub.f32 	%f1738, %f245, %f1737;
	fma.rn.f32 	%f1739, %f1735, %f1728, %f145;
	mul.f32 	%f1740, %f1739, 0f3F000000;
	mul.f32 	%f285, %f1740, %f1738;
	mul.wide.u32 	%rd1295, %r5, 8;
	add.s64 	%rd1296, %rd2, %rd1295;
	ld.global.u64 	%rd1297, [%rd1296];
	cvta.to.global.u64 	%rd1298, %rd1297;
	mul.wide.u32 	%rd1299, %r6, 8;
	add.s64 	%rd1300, %rd1298, %rd1299;
	ld.global.u64 	%rd1301, [%rd1300];
	cvta.to.global.u64 	%rd1302, %rd1301;
	mul.wide.u32 	%rd1303, %r7, 4;
	add.s64 	%rd1304, %rd1302, %rd1303;
	ld.global.f32 	%f286, [%rd1304];
	add.s64 	%rd1305, %rd1, %rd1295;
	ld.global.u64 	%rd1306, [%rd1305];
	cvta.to.global.u64 	%rd1307, %rd1306;
	add.s64 	%rd1308, %rd1307, %rd1299;
	ld.global.u64 	%rd1309, [%rd1308];
	cvta.to.global.u64 	%rd1310, %rd1309;
	add.s64 	%rd1311, %rd1310, %rd1303;
	ld.global.f32 	%f287, [%rd1311];
	cvta.to.global.u64 	%rd1312, %rd2081;
	add.s64 	%rd1313, %rd1312, %rd1295;
	ld.global.u64 	%rd1314, [%rd1313];
	cvta.to.global.u64 	%rd1315, %rd1314;
	add.s64 	%rd1316, %rd1315, %rd1299;
	ld.global.u64 	%rd1317, [%rd1316];
	cvta.to.global.u64 	%rd1318, %rd1317;
	add.s64 	%rd1319, %rd1318, %rd1303;
	ld.global.f32 	%f288, [%rd1319];
	ld.const.f32 	%f289, [sqrt2];
	ld.const.f32 	%f290, [sqrt3];
	cvta.to.global.u64 	%rd512, %rd2080;
	mov.b32 	%r4802, -1;
	mov.f32 	%f3059, %f3058;
$L__BB1_514:
	abs.s32 	%r854, %r4802;
	add.s32 	%r855, %r4802, %r5;
	not.b32 	%r856, %r855;
	neg.s32 	%r857, %r855;
	mov.b32 	%r4806, -1;
$L__BB1_515:
	abs.s32 	%r3137, %r4806;
	add.s32 	%r862, %r3137, %r854;
	mov.b32 	%r4810, -1;
$L__BB1_516:
	abs.s32 	%r3138, %r4810;
	add.s32 	%r867, %r862, %r3138;
	setp.eq.s32 	%p514, %r867, 0;
	@%p514 bra 	$L__BB1_1038;
	add.s32 	%r868, %r4810, %r7;
	setp.lt.s32 	%p515, %r868, 0;
	setp.ge.s32 	%p516, %r868, %r4809;
	or.pred  	%p517, %p515, %p516;
	@%p517 bra 	$L__BB1_1038;
	setp.gt.s32 	%p518, %r855, -1;
	rem.s32 	%r3139, %r4806, %r4808;
	add.s32 	%r4812, %r3139, %r6;
	@%p518 bra 	$L__BB1_520;
	shr.u32 	%r3145, %r4808, 31;
	add.s32 	%r3146, %r4808, %r3145;
	shr.s32 	%r3147, %r3146, 1;
	add.s32 	%r3148, %r3147, %r4812;
	rem.s32 	%r4812, %r3148, %r4808;
	mov.u32 	%r4811, %r857;
	bra.uni 	$L__BB1_522;
$L__BB1_520:
	setp.lt.s32 	%p519, %r855, %r4807;
	mov.u32 	%r4811, %r855;
	@%p519 bra 	$L__BB1_522;
	shr.u32 	%r3140, %r4808, 31;
	add.s32 	%r3141, %r4808, %r3140;
	shr.s32 	%r3142, %r3141, 1;
	add.s32 	%r3143, %r3142, %r4812;
	rem.s32 	%r4812, %r3143, %r4808;
	shl.b32 	%r3144, %r4807, 1;
	add.s32 	%r4811, %r3144, %r856;
$L__BB1_522:
	add.s32 	%r3149, %r4807, %r4811;
	rem.s32 	%r875, %r3149, %r4807;
	add.s32 	%r3150, %r4808, %r4812;
	rem.s32 	%r876, %r3150, %r4808;
	mov.f32 	%f3060, 0f3F800000;
	setp.eq.s32 	%p520, %r867, 1;
	@%p520 bra 	$L__BB1_525;
	setp.ne.s32 	%p521, %r867, 2;
	mov.f32 	%f3060, %f289;
	@%p521 bra 	$L__BB1_524;
	bra.uni 	$L__BB1_525;
$L__BB1_524:
	mov.f32 	%f3060, %f290;
$L__BB1_525:
	mul.wide.s32 	%rd1320, %r875, 8;
	add.s64 	%rd1321, %rd2, %rd1320;
	ld.global.u64 	%rd1322, [%rd1321];
	cvta.to.global.u64 	%rd1323, %rd1322;
	mul.wide.s32 	%rd1324, %r876, 8;
	add.s64 	%rd1325, %rd1323, %rd1324;
	ld.global.u64 	%rd1326, [%rd1325];
	cvta.to.global.u64 	%rd1327, %rd1326;
	mul.wide.u32 	%rd1328, %r868, 4;
	add.s64 	%rd1329, %rd1327, %rd1328;
	ld.global.f32 	%f298, [%rd1329];
	cvt.rn.f64.s32 	%fd4, %r4808;
	cvt.rn.f64.s32 	%fd152, %r875;
	mul.f64 	%fd5, %fd152, 0d4066800000000000;
	cvt.rn.f64.s32 	%fd6, %r4807;
	div.rn.f64 	%fd153, %fd5, %fd6;
	cvt.rn.f32.f64 	%f1742, %fd153;
	cvt.rn.f32.u32 	%f299, %r868;
	cvt.rn.f32.u32 	%f300, %r4809;
	mul.f32 	%f301, %f299, 0f41480000;
	div.rn.f32 	%f1743, %f301, %f300;
	add.f32 	%f1744, %f1743, 0fBF000000;
	add.f32 	%f302, %f1744, 0f45C71800;
	mul.f32 	%f303, %f247, %f1742;
	mul.f32 	%f1745, %f303, 0f3F22F983;
	cvt.rni.s32.f32 	%r4860, %f1745;
	cvt.rn.f32.s32 	%f1746, %r4860;
	fma.rn.f32 	%f1747, %f1746, 0fBFC90FDA, %f303;
	fma.rn.f32 	%f1748, %f1746, 0fB3A22168, %f1747;
	fma.rn.f32 	%f3072, %f1746, 0fA7C234C5, %f1748;
	abs.f32 	%f305, %f303;
	setp.ltu.f32 	%p522, %f305, 0f47CE4780;
	mov.u32 	%r4816, %r4860;
	mov.f32 	%f3061, %f3072;
	@%p522 bra 	$L__BB1_533;
	setp.neu.f32 	%p523, %f305, 0f7F800000;
	@%p523 bra 	$L__BB1_528;
	mov.f32 	%f1751, 0f00000000;
	mul.rn.f32 	%f3061, %f303, %f1751;
	mov.b32 	%r4816, 0;
	bra.uni 	$L__BB1_533;
$L__BB1_528:
	mov.b32 	%r878, %f303;
	shl.b32 	%r3152, %r878, 8;
	or.b32  	%r879, %r3152, -2147483648;
	mov.b64 	%rd2276, 0;
	mov.b32 	%r4813, 0;
	mov.u64 	%rd2274, __cudart_i2opi_f;
	mov.u64 	%rd2275, %rd67;
$L__BB1_529:
	.pragma "nounroll";
	ld.global.nc.u32 	%r3153, [%rd2274];
	mad.wide.u32 	%rd1332, %r3153, %r879, %rd2276;
	shr.u64 	%rd2276, %rd1332, 32;
	st.local.u32 	[%rd2275], %rd1332;
	add.s32 	%r4813, %r4813, 1;
	add.s64 	%rd2275, %rd2275, 4;
	add.s64 	%rd2274, %rd2274, 4;
	setp.ne.s32 	%p524, %r4813, 6;
	@%p524 bra 	$L__BB1_529;
	shr.u32 	%r3154, %r878, 23;
	st.local.u32 	[%rd67+24], %rd2276;
	and.b32  	%r882, %r3154, 31;
	and.b32  	%r3155, %r3154, 224;
	add.s32 	%r3156, %r3155, -128;
	shr.u32 	%r3157, %r3156, 5;
	mul.wide.u32 	%rd1333, %r3157, 4;
	sub.s64 	%rd519, %rd67, %rd1333;
	ld.local.u32 	%r4814, [%rd519+24];
	ld.local.u32 	%r4815, [%rd519+20];
	setp.eq.s32 	%p525, %r882, 0;
	@%p525 bra 	$L__BB1_532;
	shf.l.wrap.b32 	%r4814, %r4815, %r4814, %r882;
	ld.local.u32 	%r3158, [%rd519+16];
	shf.l.wrap.b32 	%r4815, %r3158, %r4815, %r882;
$L__BB1_532:
	shr.u32 	%r3159, %r4814, 30;
	shf.l.wrap.b32 	%r3160, %r4815, %r4814, 2;
	shl.b32 	%r3161, %r4815, 2;
	shr.u32 	%r3162, %r3160, 31;
	add.s32 	%r3163, %r3162, %r3159;
	neg.s32 	%r3164, %r3163;
	setp.lt.s32 	%p526, %r878, 0;
	selp.b32 	%r4816, %r3164, %r3163, %p526;
	xor.b32  	%r3165, %r3160, %r878;
	shr.s32 	%r3166, %r3160, 31;
	xor.b32  	%r3167, %r3166, %r3160;
	xor.b32  	%r3168, %r3166, %r3161;
	cvt.u64.u32 	%rd1334, %r3167;
	shl.b64 	%rd1335, %rd1334, 32;
	cvt.u64.u32 	%rd1336, %r3168;
	or.b64  	%rd1337, %rd1335, %rd1336;
	cvt.rn.f64.s64 	%fd154, %rd1337;
	mul.f64 	%fd155, %fd154, 0d3BF921FB54442D19;
	cvt.rn.f32.f64 	%f1749, %fd155;
	neg.f32 	%f1750, %f1749;
	setp.lt.s32 	%p527, %r3165, 0;
	selp.f32 	%f3061, %f1750, %f1749, %p527;
$L__BB1_533:
	add.s32 	%r3170, %r4816, 1;
	mul.rn.f32 	%f1752, %f3061, %f3061;
	and.b32  	%r3171, %r4816, 1;
	setp.eq.b32 	%p529, %r3171, 1;
	selp.f32 	%f1753, %f3061, 0f3F800000, %p529;
	fma.rn.f32 	%f1754, %f1752, %f1753, 0f00000000;
	fma.rn.f32 	%f1755, %f1752, 0f37CBAC00, 0fBAB607ED;
	selp.f32 	%f1756, 0fB94D4153, %f1755, %p529;
	selp.f32 	%f1757, 0f3C0885E4, 0f3D2AAABB, %p529;
	fma.rn.f32 	%f1758, %f1756, %f1752, %f1757;
	selp.f32 	%f1759, 0fBE2AAAA8, 0fBEFFFFFF, %p529;
	fma.rn.f32 	%f1760, %f1758, %f1752, %f1759;
	fma.rn.f32 	%f1761, %f1760, %f1754, %f1753;
	and.b32  	%r3172, %r3170, 2;
	setp.eq.s32 	%p530, %r3172, 0;
	mov.f32 	%f1762, 0f00000000;
	sub.f32 	%f1763, %f1762, %f1761;
	selp.f32 	%f309, %f1761, %f1763, %p530;
	mov.u32 	%r4820, %r4860;
	mov.f32 	%f3062, %f3072;
	@%p522 bra 	$L__BB1_541;
	setp.neu.f32 	%p531, %f305, 0f7F800000;
	@%p531 bra 	$L__BB1_536;
	mov.f32 	%f1766, 0f00000000;
	mul.rn.f32 	%f3062, %f303, %f1766;
	mov.b32 	%r4820, 0;
	bra.uni 	$L__BB1_541;
$L__BB1_536:
	mov.b32 	%r891, %f303;
	shl.b32 	%r3174, %r891, 8;
	or.b32  	%r892, %r3174, -2147483648;
	mov.b64 	%rd2277, 0;
	mov.b32 	%r4817, 0;
$L__BB1_537:
	.pragma "nounroll";
	mul.wide.u32 	%rd1339, %r4817, 4;
	mov.u64 	%rd1340, __cudart_i2opi_f;
	add.s64 	%rd1341, %rd1340, %rd1339;
	ld.global.nc.u32 	%r3175, [%rd1341];
	mad.wide.u32 	%rd1342, %r3175, %r892, %rd2277;
	shr.u64 	%rd2277, %rd1342, 32;
	add.s64 	%rd1343, %rd66, %rd1339;
	st.local.u32 	[%rd1343], %rd1342;
	add.s32 	%r4817, %r4817, 1;
	setp.ne.s32 	%p532, %r4817, 6;
	@%p532 bra 	$L__BB1_537;
	shr.u32 	%r3176, %r891, 23;
	st.local.u32 	[%rd66+24], %rd2277;
	and.b32  	%r895, %r3176, 31;
	and.b32  	%r3177, %r3176, 224;
	add.s32 	%r3178, %r3177, -128;
	shr.u32 	%r3179, %r3178, 5;
	mul.wide.u32 	%rd1344, %r3179, 4;
	sub.s64 	%rd522, %rd66, %rd1344;
	ld.local.u32 	%r4818, [%rd522+24];
	ld.local.u32 	%r4819, [%rd522+20];
	setp.eq.s32 	%p533, %r895, 0;
	@%p533 bra 	$L__BB1_540;
	shf.l.wrap.b32 	%r4818, %r4819, %r4818, %r895;
	ld.local.u32 	%r3180, [%rd522+16];
	shf.l.wrap.b32 	%r4819, %r3180, %r4819, %r895;
$L__BB1_540:
	shr.u32 	%r3181, %r4818, 30;
	shf.l.wrap.b32 	%r3182, %r4819, %r4818, 2;
	shl.b32 	%r3183, %r4819, 2;
	shr.u32 	%r3184, %r3182, 31;
	add.s32 	%r3185, %r3184, %r3181;
	neg.s32 	%r3186, %r3185;
	setp.lt.s32 	%p534, %r891, 0;
	selp.b32 	%r4820, %r3186, %r3185, %p534;
	xor.b32  	%r3187, %r3182, %r891;
	shr.s32 	%r3188, %r3182, 31;
	xor.b32  	%r3189, %r3188, %r3182;
	xor.b32  	%r3190, %r3188, %r3183;
	cvt.u64.u32 	%rd1345, %r3189;
	shl.b64 	%rd1346, %rd1345, 32;
	cvt.u64.u32 	%rd1347, %r3190;
	or.b64  	%rd1348, %rd1346, %rd1347;
	cvt.rn.f64.s64 	%fd156, %rd1348;
	mul.f64 	%fd157, %fd156, 0d3BF921FB54442D19;
	cvt.rn.f32.f64 	%f1764, %fd157;
	neg.f32 	%f1765, %f1764;
	setp.lt.s32 	%p535, %r3187, 0;
	selp.f32 	%f3062, %f1765, %f1764, %p535;
$L__BB1_541:
	mul.rn.f32 	%f1767, %f3062, %f3062;
	and.b32  	%r3192, %r4820, 1;
	setp.eq.b32 	%p537, %r3192, 1;
	selp.f32 	%f1768, 0f3F800000, %f3062, %p537;
	fma.rn.f32 	%f1769, %f1767, %f1768, 0f00000000;
	fma.rn.f32 	%f1770, %f1767, 0f37CBAC00, 0fBAB607ED;
	selp.f32 	%f1771, %f1770, 0fB94D4153, %p537;
	selp.f32 	%f1772, 0f3D2AAABB, 0f3C0885E4, %p537;
	fma.rn.f32 	%f1773, %f1771, %f1767, %f1772;
	selp.f32 	%f1774, 0fBEFFFFFF, 0fBE2AAAA8, %p537;
	fma.rn.f32 	%f1775, %f1773, %f1767, %f1774;
	fma.rn.f32 	%f1776, %f1775, %f1769, %f1768;
	and.b32  	%r3193, %r4820, 2;
	setp.eq.s32 	%p538, %r3193, 0;
	mov.f32 	%f1777, 0f00000000;
	sub.f32 	%f1778, %f1777, %f1776;
	selp.f32 	%f1779, %f1776, %f1778, %p538;
	mul.f32 	%f1780, %f1779, 0f00000000;
	fma.rn.f32 	%f313, %f302, %f309, %f1780;
	mov.u32 	%r4824, %r4860;
	mov.f32 	%f3063, %f3072;
	@%p522 bra 	$L__BB1_549;
	setp.neu.f32 	%p539, %f305, 0f7F800000;
	@%p539 bra 	$L__BB1_544;
	mov.f32 	%f1783, 0f00000000;
	mul.rn.f32 	%f3063, %f303, %f1783;
	mov.b32 	%r4824, 0;
	bra.uni 	$L__BB1_549;
$L__BB1_544:
	mov.b32 	%r904, %f303;
	shl.b32 	%r3195, %r904, 8;
	or.b32  	%r905, %r3195, -2147483648;
	mov.b64 	%rd2278, 0;
	mov.b32 	%r4821, 0;
$L__BB1_545:
	.pragma "nounroll";
	mul.wide.u32 	%rd1350, %r4821, 4;
	mov.u64 	%rd1351, __cudart_i2opi_f;
	add.s64 	%rd1352, %rd1351, %rd1350;
	ld.global.nc.u32 	%r3196, [%rd1352];
	mad.wide.u32 	%rd1353, %r3196, %r905, %rd2278;
	shr.u64 	%rd2278, %rd1353, 32;
	add.s64 	%rd1354, %rd65, %rd1350;
	st.local.u32 	[%rd1354], %rd1353;
	add.s32 	%r4821, %r4821, 1;
	setp.ne.s32 	%p540, %r4821, 6;
	@%p540 bra 	$L__BB1_545;
	shr.u32 	%r3197, %r904, 23;
	st.local.u32 	[%rd65+24], %rd2278;
	and.b32  	%r908, %r3197, 31;
	and.b32  	%r3198, %r3197, 224;
	add.s32 	%r3199, %r3198, -128;
	shr.u32 	%r3200, %r3199, 5;
	mul.wide.u32 	%rd1355, %r3200, 4;
	sub.s64 	%rd525, %rd65, %rd1355;
	ld.local.u32 	%r4822, [%rd525+24];
	ld.local.u32 	%r4823, [%rd525+20];
	setp.eq.s32 	%p541, %r908, 0;
	@%p541 bra 	$L__BB1_548;
	shf.l.wrap.b32 	%r4822, %r4823, %r4822, %r908;
	ld.local.u32 	%r3201, [%rd525+16];
	shf.l.wrap.b32 	%r4823, %r3201, %r4823, %r908;
$L__BB1_548:
	shr.u32 	%r3202, %r4822, 30;
	shf.l.wrap.b32 	%r3203, %r4823, %r4822, 2;
	shl.b32 	%r3204, %r4823, 2;
	shr.u32 	%r3205, %r3203, 31;
	add.s32 	%r3206, %r3205, %r3202;
	neg.s32 	%r3207, %r3206;
	setp.lt.s32 	%p542, %r904, 0;
	selp.b32 	%r4824, %r3207, %r3206, %p542;
	xor.b32  	%r3208, %r3203, %r904;
	shr.s32 	%r3209, %r3203, 31;
	xor.b32  	%r3210, %r3209, %r3203;
	xor.b32  	%r3211, %r3209, %r3204;
	cvt.u64.u32 	%rd1356, %r3210;
	shl.b64 	%rd1357, %rd1356, 32;
	cvt.u64.u32 	%rd1358, %r3211;
	or.b64  	%rd1359, %rd1357, %rd1358;
	cvt.rn.f64.s64 	%fd158, %rd1359;
	mul.f64 	%fd159, %fd158, 0d3BF921FB54442D19;
	cvt.rn.f32.f64 	%f1781, %fd159;
	neg.f32 	%f1782, %f1781;
	setp.lt.s32 	%p543, %r3208, 0;
	selp.f32 	%f3063, %f1782, %f1781, %p543;
$L__BB1_549:
	mul.rn.f32 	%f1784, %f3063, %f3063;
	and.b32  	%r3213, %r4824, 1;
	setp.eq.b32 	%p545, %r3213, 1;
	selp.f32 	%f1785, 0f3F800000, %f3063, %p545;
	fma.rn.f32 	%f1786, %f1784, %f1785, 0f00000000;
	fma.rn.f32 	%f1787, %f1784, 0f37CBAC00, 0fBAB607ED;
	selp.f32 	%f1788, %f1787, 0fB94D4153, %p545;
	selp.f32 	%f1789, 0f3D2AAABB, 0f3C0885E4, %p545;
	fma.rn.f32 	%f1790, %f1788, %f1784, %f1789;
	selp.f32 	%f1791, 0fBEFFFFFF, 0fBE2AAAA8, %p545;
	fma.rn.f32 	%f1792, %f1790, %f1784, %f1791;
	fma.rn.f32 	%f1793, %f1792, %f1786, %f1785;
	and.b32  	%r3214, %r4824, 2;
	setp.eq.s32 	%p546, %r3214, 0;
	mov.f32 	%f1794, 0f00000000;
	sub.f32 	%f1795, %f1794, %f1793;
	selp.f32 	%f317, %f1793, %f1795, %p546;
	mov.u32 	%r4828, %r4860;
	mov.f32 	%f3064, %f3072;
	@%p522 bra 	$L__BB1_557;
	setp.neu.f32 	%p547, %f305, 0f7F800000;
	@%p547 bra 	$L__BB1_552;
	mov.f32 	%f1798, 0f00000000;
	mul.rn.f32 	%f3064, %f303, %f1798;
	mov.b32 	%r4828, 0;
	bra.uni 	$L__BB1_557;
$L__BB1_552:
	mov.b32 	%r917, %f303;
	shl.b32 	%r3216, %r917, 8;
	or.b32  	%r918, %r3216, -2147483648;
	mov.b64 	%rd2279, 0;
	mov.b32 	%r4825, 0;
$L__BB1_553:
	.pragma "nounroll";
	mul.wide.u32 	%rd1361, %r4825, 4;
	mov.u64 	%rd1362, __cudart_i2opi_f;
	add.s64 	%rd1363, %rd1362, %rd1361;
	ld.global.nc.u32 	%r3217, [%rd1363];
	mad.wide.u32 	%rd1364, %r3217, %r918, %rd2279;
	shr.u64 	%rd2279, %rd1364, 32;
	add.s64 	%rd1365, %rd64, %rd1361;
	st.local.u32 	[%rd1365], %rd1364;
	add.s32 	%r4825, %r4825, 1;
	setp.ne.s32 	%p548, %r4825, 6;
	@%p548 bra 	$L__BB1_553;
	shr.u32 	%r3218, %r917, 23;
	st.local.u32 	[%rd64+24], %rd2279;
	and.b32  	%r921, %r3218, 31;
	and.b32  	%r3219, %r3218, 224;
	add.s32 	%r3220, %r3219, -128;
	shr.u32 	%r3221, %r3220, 5;
	mul.wide.u32 	%rd1366, %r3221, 4;
	sub.s64 	%rd528, %rd64, %rd1366;
	ld.local.u32 	%r4826, [%rd528+24];
	ld.local.u32 	%r4827, [%rd528+20];
	setp.eq.s32 	%p549, %r921, 0;
	@%p549 bra 	$L__BB1_556;
	shf.l.wrap.b32 	%r4826, %r4827, %r4826, %r921;
	ld.local.u32 	%r3222, [%rd528+16];
	shf.l.wrap.b32 	%r4827, %r3222, %r4827, %r921;
$L__BB1_556:
	shr.u32 	%r3223, %r4826, 30;
	shf.l.wrap.b32 	%r3224, %r4827, %r4826, 2;
	shl.b32 	%r3225, %r4827, 2;
	shr.u32 	%r3226, %r3224, 31;
	add.s32 	%r3227, %r3226, %r3223;
	neg.s32 	%r3228, %r3227;
	setp.lt.s32 	%p550, %r917, 0;
	selp.b32 	%r4828, %r3228, %r3227, %p550;
	xor.b32  	%r3229, %r3224, %r917;
	shr.s32 	%r3230, %r3224, 31;
	xor.b32  	%r3231, %r3230, %r3224;
	xor.b32  	%r3232, %r3230, %r3225;
	cvt.u64.u32 	%rd1367, %r3231;
	shl.b64 	%rd1368, %rd1367, 32;
	cvt.u64.u32 	%rd1369, %r3232;
	or.b64  	%rd1370, %rd1368, %rd1369;
	cvt.rn.f64.s64 	%fd160, %rd1370;
	mul.f64 	%fd161, %fd160, 0d3BF921FB54442D19;
	cvt.rn.f32.f64 	%f1796, %fd161;
	neg.f32 	%f1797, %f1796;
	setp.lt.s32 	%p551, %r3229, 0;
	selp.f32 	%f3064, %f1797, %f1796, %p551;
$L__BB1_557:
	add.s32 	%r3234, %r4828, 1;
	mul.rn.f32 	%f1799, %f3064, %f3064;
	and.b32  	%r3235, %r4828, 1;
	setp.eq.b32 	%p552, %r3235, 1;
	selp.f32 	%f1800, %f3064, 0f3F800000, %p552;
	fma.rn.f32 	%f1801, %f1799, %f1800, 0f00000000;
	fma.rn.f32 	%f1802, %f1799, 0f37CBAC00, 0fBAB607ED;
	selp.f32 	%f1803, 0fB94D4153, %f1802, %p552;
	selp.f32 	%f1804, 0f3C0885E4, 0f3D2AAABB, %p552;
	fma.rn.f32 	%f1805, %f1803, %f1799, %f1804;
	selp.f32 	%f1806, 0fBE2AAAA8, 0fBEFFFFFF, %p552;
	fma.rn.f32 	%f1807, %f1805, %f1799, %f1806;
	fma.rn.f32 	%f1808, %f1807, %f1801, %f1800;
	and.b32  	%r3236, %r3234, 2;
	setp.eq.s32 	%p553, %r3236, 0;
	mov.f32 	%f1809, 0f00000000;
	sub.f32 	%f1810, %f1809, %f1808;
	selp.f32 	%f1811, %f1808, %f1810, %p553;
	mul.f32 	%f1812, %f1811, 0f00000000;
	mul.f32 	%f1813, %f302, %f317;
	sub.f32 	%f321, %f1812, %f1813;
	mov.f64 	%fd162, 0d0000000000000000;
	div.rn.f64 	%fd163, %fd162, %fd4;
	cvt.rn.f32.f64 	%f1814, %fd163;
	mul.f32 	%f322, %f247, %f1814;
	mul.f32 	%f1815, %f322, 0f3F22F983;
	cvt.rni.s32.f32 	%r4908, %f1815;
	cvt.rn.f32.s32 	%f1816, %r4908;
	fma.rn.f32 	%f1817, %f1816, 0fBFC90FDA, %f322;
	fma.rn.f32 	%f1818, %f1816, 0fB3A22168, %f1817;
	fma.rn.f32 	%f3084, %f1816, 0fA7C234C5, %f1818;
	abs.f32 	%f324, %f322;
	setp.ltu.f32 	%p554, %f324, 0f47CE4780;
	mov.u32 	%r4832, %r4908;
	mov.f32 	%f3065, %f3084;
	@%p554 bra 	$L__BB1_565;
	setp.neu.f32 	%p555, %f324, 0f7F800000;
	@%p555 bra 	$L__BB1_560;
	mov.f32 	%f1821, 0f00000000;
	mul.rn.f32 	%f3065, %f322, %f1821;
	mov.b32 	%r4832, 0;
	bra.uni 	$L__BB1_565;
$L__BB1_560:
	mov.b32 	%r931, %f322;
	shl.b32 	%r3238, %r931, 8;
	or.b32  	%r932, %r3238, -2147483648;
	mov.b64 	%rd2280, 0;
	mov.b32 	%r4829, 0;
$L__BB1_561:
	.pragma "nounroll";
	mul.wide.u32 	%rd1372, %r4829, 4;
	mov.u64 	%rd1373, __cudart_i2opi_f;
	add.s64 	%rd1374, %rd1373, %rd1372;
	ld.global.nc.u32 	%r3239, [%rd1374];
	mad.wide.u32 	%rd1375, %r3239, %r932, %rd2280;
	shr.u64 	%rd2280, %rd1375, 32;
	add.s64 	%rd1376, %rd63, %rd1372;
	st.local.u32 	[%rd1376], %rd1375;
	add.s32 	%r4829, %r4829, 1;
	setp.ne.s32 	%p556, %r4829, 6;
	@%p556 bra 	$L__BB1_561;
	shr.u32 	%r3240, %r931, 23;
	st.local.u32 	[%rd63+24], %rd2280;
	and.b32  	%r935, %r3240, 31;
	and.b32  	%r3241, %r3240, 224;
	add.s32 	%r3242, %r3241, -128;
	shr.u32 	%r3243, %r3242, 5;
	mul.wide.u32 	%rd1377, %r3243, 4;
	sub.s64 	%rd531, %rd63, %rd1377;
	ld.local.u32 	%r4830, [%rd531+24];
	ld.local.u32 	%r4831, [%rd531+20];
	setp.eq.s32 	%p557, %r935, 0;
	@%p557 bra 	$L__BB1_564;
	shf.l.wrap.b32 	%r4830, %r4831, %r4830, %r935;
	ld.local.u32 	%r3244, [%rd531+16];
	shf.l.wrap.b32 	%r4831, %r3244, %r4831, %r935;
$L__BB1_564:
	shr.u32 	%r3245, %r4830, 30;
	shf.l.wrap.b32 	%r3246, %r4831, %r4830, 2;
	shl.b32 	%r3247, %r4831, 2;
	shr.u32 	%r3248, %r3246, 31;
	add.s32 	%r3249, %r3248, %r3245;
	neg.s32 	%r3250, %r3249;
	setp.lt.s32 	%p558, %r931, 0;
	selp.b32 	%r4832, %r3250, %r3249, %p558;
	xor.b32  	%r3251, %r3246, %r931;
	shr.s32 	%r3252, %r3246, 31;
	xor.b32  	%r3253, %r3252, %r3246;
	xor.b32  	%r3254, %r3252, %r3247;
	cvt.u64.u32 	%rd1378, %r3253;
	shl.b64 	%rd1379, %rd1378, 32;
	cvt.u64.u32 	%rd1380, %r3254;
	or.b64  	%rd1381, %rd1379, %rd1380;
	cvt.rn.f64.s64 	%fd164, %rd1381;
	mul.f64 	%fd165, %fd164, 0d3BF921FB54442D19;
	cvt.rn.f32.f64 	%f1819, %fd165;
	neg.f32 	%f1820, %f1819;
	setp.lt.s32 	%p559, %r3251, 0;
	selp.f32 	%f3065, %f1820, %f1819, %p559;
$L__BB1_565:
	add.s32 	%r3256, %r4832, 1;
	mul.rn.f32 	%f1822, %f3065, %f3065;
	and.b32  	%r3257, %r4832, 1;
	setp.eq.b32 	%p561, %r3257, 1;
	selp.f32 	%f1823, %f3065, 0f3F800000, %p561;
	fma.rn.f32 	%f1824, %f1822, %f1823, 0f00000000;
	fma.rn.f32 	%f1825, %f1822, 0f37CBAC00, 0fBAB607ED;
	selp.f32 	%f1826, 0fB94D4153, %f1825, %p561;
	selp.f32 	%f1827, 0f3C0885E4, 0f3D2AAABB, %p561;
	fma.rn.f32 	%f1828, %f1826, %f1822, %f1827;
	selp.f32 	%f1829, 0fBE2AAAA8, 0fBEFFFFFF, %p561;
	fma.rn.f32 	%f1830, %f1828, %f1822, %f1829;
	fma.rn.f32 	%f1831, %f1830, %f1824, %f1823;
	and.b32  	%r3258, %r3256, 2;
	setp.eq.s32 	%p562, %r3258, 0;
	mov.f32 	%f1832, 0f00000000;
	sub.f32 	%f1833, %f1832, %f1831;
	selp.f32 	%f328, %f1831, %f1833, %p562;
	mov.u32 	%r4836, %r4908;
	mov.f32 	%f3066, %f3084;
	@%p554 bra 	$L__BB1_573;
	setp.neu.f32 	%p563, %f324, 0f7F800000;
	@%p563 bra 	$L__BB1_568;
	mov.f32 	%f1836, 0f00000000;
	mul.rn.f32 	%f3066, %f322, %f1836;
	mov.b32 	%r4836, 0;
	bra.uni 	$L__BB1_573;
$L__BB1_568:
	mov.b32 	%r944, %f322;
	shl.b32 	%r3260, %r944, 8;
	or.b32  	%r945, %r3260, -2147483648;
	mov.b64 	%rd2281, 0;
	mov.b32 	%r4833, 0;
$L__BB1_569:
	.pragma "nounroll";
	mul.wide.u32 	%rd1383, %r4833, 4;
	mov.u64 	%rd1384, __cudart_i2opi_f;
	add.s64 	%rd1385, %rd1384, %rd1383;
	ld.global.nc.u32 	%r3261, [%rd1385];
	mad.wide.u32 	%rd1386, %r3261, %r945, %rd2281;
	shr.u64 	%rd2281, %rd1386, 32;
	add.s64 	%rd1387, %rd62, %rd1383;
	st.local.u32 	[%rd1387], %rd1386;
	add.s32 	%r4833, %r4833, 1;
	setp.ne.s32 	%p564, %r4833, 6;
	@%p564 bra 	$L__BB1_569;
	shr.u32 	%r3262, %r944, 23;
	st.local.u32 	[%rd62+24], %rd2281;
	and.b32  	%r948, %r3262, 31;
	and.b32  	%r3263, %r3262, 224;
	add.s32 	%r3264, %r3263, -128;
	shr.u32 	%r3265, %r3264, 5;
	mul.wide.u32 	%rd1388, %r3265, 4;
	sub.s64 	%rd534, %rd62, %rd1388;
	ld.local.u32 	%r4834, [%rd534+24];
	ld.local.u32 	%r4835, [%rd534+20];
	setp.eq.s32 	%p565, %r948, 0;
	@%p565 bra 	$L__BB1_572;
	shf.l.wrap.b32 	%r4834, %r4835, %r4834, %r948;
	ld.local.u32 	%r3266, [%rd534+16];
	shf.l.wrap.b32 	%r4835, %r3266, %r4835, %r948;
$L__BB1_572:
	shr.u32 	%r3267, %r4834, 30;
	shf.l.wrap.b32 	%r3268, %r4835, %r4834, 2;
	shl.b32 	%r3269, %r4835, 2;
	shr.u32 	%r3270, %r3268, 31;
	add.s32 	%r3271, %r3270, %r3267;
	neg.s32 	%r3272, %r3271;
	setp.lt.s32 	%p566, %r944, 0;
	selp.b32 	%r4836, %r3272, %r3271, %p566;
	xor.b32  	%r3273, %r3268, %r944;
	shr.s32 	%r3274, %r3268, 31;
	xor.b32  	%r3275, %r3274, %r3268;
	xor.b32  	%r3276, %r3274, %r3269;
	cvt.u64.u32 	%rd1389, %r3275;
	shl.b64 	%rd1390, %rd1389, 32;
	cvt.u64.u32 	%rd1391, %r3276;
	or.b64  	%rd1392, %rd1390, %rd1391;
	cvt.rn.f64.s64 	%fd166, %rd1392;
	mul.f64 	%fd167, %fd166, 0d3BF921FB54442D19;
	cvt.rn.f32.f64 	%f1834, %fd167;
	neg.f32 	%f1835, %f1834;
	setp.lt.s32 	%p567, %r3273, 0;
	selp.f32 	%f3066, %f1835, %f1834, %p567;
$L__BB1_573:
	mul.rn.f32 	%f1837, %f3066, %f3066;
	and.b32  	%r3278, %r4836, 1;
	setp.eq.b32 	%p569, %r3278, 1;
	selp.f32 	%f1838, 0f3F800000, %f3066, %p569;
	fma.rn.f32 	%f1839, %f1837, %f1838, 0f00000000;
	fma.rn.f32 	%f1840, %f1837, 0f37CBAC00, 0fBAB607ED;
	selp.f32 	%f1841, %f1840, 0fB94D4153, %p569;
	selp.f32 	%f1842, 0f3D2AAABB, 0f3C0885E4, %p569;
	fma.rn.f32 	%f1843, %f1841, %f1837, %f1842;
	selp.f32 	%f1844, 0fBEFFFFFF, 0fBE2AAAA8, %p569;
	fma.rn.f32 	%f1845, %f1843, %f1837, %f1844;
	fma.rn.f32 	%f1846, %f1845, %f1839, %f1838;
	and.b32  	%r3279, %r4836, 2;
	setp.eq.s32 	%p570, %r3279, 0;
	mov.f32 	%f1847, 0f00000000;
	sub.f32 	%f1848, %f1847, %f1846;
	selp.f32 	%f1849, %f1846, %f1848, %p570;
	mul.f32 	%f1850, %f1849, 0f00000000;
	mul.f32 	%f1851, %f313, %f328;
	sub.f32 	%f332, %f1851, %f1850;
	mov.u32 	%r4840, %r4908;
	mov.f32 	%f3067, %f3084;
	@%p554 bra 	$L__BB1_581;
	setp.neu.f32 	%p571, %f324, 0f7F800000;
	@%p571 bra 	$L__BB1_576;
	mov.f32 	%f1854, 0f00000000;
	mul.rn.f32 	%f3067, %f322, %f1854;
	mov.b32 	%r4840, 0;
	bra.uni 	$L__BB1_581;
$L__BB1_576:
	mov.b32 	%r957, %f322;
	shl.b32 	%r3281, %r957, 8;
	or.b32  	%r958, %r3281, -2147483648;
	mov.b64 	%rd2282, 0;
	mov.b32 	%r4837, 0;
$L__BB1_577:
	.pragma "nounroll";
	mul.wide.u32 	%rd1394, %r4837, 4;
	mov.u64 	%rd1395, __cudart_i2opi_f;
	add.s64 	%rd1396, %rd1395, %rd1394;
	ld.global.nc.u32 	%r3282, [%rd1396];
	mad.wide.u32 	%rd1397, %r3282, %r958, %rd2282;
	shr.u64 	%rd2282, %rd1397, 32;
	add.s64 	%rd1398, %rd61, %rd1394;
	st.local.u32 	[%rd1398], %rd1397;
	add.s32 	%r4837, %r4837, 1;
	setp.ne.s32 	%p572, %r4837, 6;
	@%p572 bra 	$L__BB1_577;
	shr.u32 	%r3283, %r957, 23;
	st.local.u32 	[%rd61+24], %rd2282;
	and.b32  	%r961, %r3283, 31;
	and.b32  	%r3284, %r3283, 224;
	add.s32 	%r3285, %r3284, -128;
	shr.u32 	%r3286, %r3285, 5;
	mul.wide.u32 	%rd1399, %r3286, 4;
	sub.s64 	%rd537, %rd61, %rd1399;
	ld.local.u32 	%r4838, [%rd537+24];
	ld.local.u32 	%r4839, [%rd537+20];
	setp.eq.s32 	%p573, %r961, 0;
	@%p573 bra 	$L__BB1_580;
	shf.l.wrap.b32 	%r4838, %r4839, %r4838, %r961;
	ld.local.u32 	%r3287, [%rd537+16];
	shf.l.wrap.b32 	%r4839, %r3287, %r4839, %r961;
$L__BB1_580:
	shr.u32 	%r3288, %r4838, 30;
	shf.l.wrap.b32 	%r3289, %r4839, %r4838, 2;
	shl.b32 	%r3290, %r4839, 2;
	shr.u32 	%r3291, %r3289, 31;
	add.s32 	%r3292, %r3291, %r3288;
	neg.s32 	%r3293, %r3292;
	setp.lt.s32 	%p574, %r957, 0;
	selp.b32 	%r4840, %r3293, %r3292, %p574;
	xor.b32  	%r3294, %r3289, %r957;
	shr.s32 	%r3295, %r3289, 31;
	xor.b32  	%r3296, %r3295, %r3289;
	xor.b32  	%r3297, %r3295, %r3290;
	cvt.u64.u32 	%rd1400, %r3296;
	shl.b64 	%rd1401, %rd1400, 32;
	cvt.u64.u32 	%rd1402, %r3297;
	or.b64  	%rd1403, %rd1401, %rd1402;
	cvt.rn.f64.s64 	%fd168, %rd1403;
	mul.f64 	%fd169, %fd168, 0d3BF921FB54442D19;
	cvt.rn.f32.f64 	%f1852, %fd169;
	neg.f32 	%f1853, %f1852;
	setp.lt.s32 	%p575, %r3294, 0;
	selp.f32 	%f3067, %f1853, %f1852, %p575;
$L__BB1_581:
	mul.rn.f32 	%f1855, %f3067, %f3067;
	and.b32  	%r3299, %r4840, 1;
	setp.eq.b32 	%p577, %r3299, 1;
	selp.f32 	%f1856, 0f3F800000, %f3067, %p577;
	fma.rn.f32 	%f1857, %f1855, %f1856, 0f00000000;
	fma.rn.f32 	%f1858, %f1855, 0f37CBAC00, 0fBAB607ED;
	selp.f32 	%f1859, %f1858, 0fB94D4153, %p577;
	selp.f32 	%f1860, 0f3D2AAABB, 0f3C0885E4, %p577;
	fma.rn.f32 	%f1861, %f1859, %f1855, %f1860;
	selp.f32 	%f1862, 0fBEFFFFFF, 0fBE2AAAA8, %p577;
	fma.rn.f32 	%f1863, %f1861, %f1855, %f1862;
	fma.rn.f32 	%f1864, %f1863, %f1857, %f1856;
	and.b32  	%r3300, %r4840, 2;
	setp.eq.s32 	%p578, %r3300, 0;
	mov.f32 	%f1865, 0f00000000;
	sub.f32 	%f1866, %f1865, %f1864;
	selp.f32 	%f1867, %f1864, %f1866, %p578;
	mul.f32 	%f336, %f313, %f1867;
	mov.u32 	%r4844, %r4908;
	mov.f32 	%f3068, %f3084;
	@%p554 bra 	$L__BB1_589;
	setp.neu.f32 	%p579, %f324, 0f7F800000;
	@%p579 bra 	$L__BB1_584;
	mov.f32 	%f1870, 0f00000000;
	mul.rn.f32 	%f3068, %f322, %f1870;
	mov.b32 	%r4844, 0;
	bra.uni 	$L__BB1_589;
$L__BB1_584:
	mov.b32 	%r970, %f322;
	shl.b32 	%r3302, %r970, 8;
	or.b32  	%r971, %r3302, -2147483648;
	mov.b64 	%rd2283, 0;
	mov.b32 	%r4841, 0;
$L__BB1_585:
	.pragma "nounroll";
	mul.wide.u32 	%rd1405, %r4841, 4;
	mov.u64 	%rd1406, __cudart_i2opi_f;
	add.s64 	%rd1407, %rd1406, %rd1405;
	ld.global.nc.u32 	%r3303, [%rd1407];
	mad.wide.u32 	%rd1408, %r3303, %r971, %rd2283;
	shr.u64 	%rd2283, %rd1408, 32;
	add.s64 	%rd1409, %rd60, %rd1405;
	st.local.u32 	[%rd1409], %rd1408;
	add.s32 	%r4841, %r4841, 1;
	setp.ne.s32 	%p580, %r4841, 6;
	@%p580 bra 	$L__BB1_585;
	shr.u32 	%r3304, %r970, 23;
	st.local.u32 	[%rd60+24], %rd2283;
	and.b32  	%r974, %r3304, 31;
	and.b32  	%r3305, %r3304, 224;
	add.s32 	%r3306, %r3305, -128;
	shr.u32 	%r3307, %r3306, 5;
	mul.wide.u32 	%rd1410, %r3307, 4;
	sub.s64 	%rd540, %rd60, %rd1410;
	ld.local.u32 	%r4842, [%rd540+24];
	ld.local.u32 	%r4843, [%rd540+20];
	setp.eq.s32 	%p581, %r974, 0;
	@%p581 bra 	$L__BB1_588;
	shf.l.wrap.b32 	%r4842, %r4843, %r4842, %r974;
	ld.local.u32 	%r3308, [%rd540+16];
	shf.l.wrap.b32 	%r4843, %r3308, %r4843, %r974;
$L__BB1_588:
	shr.u32 	%r3309, %r4842, 30;
	shf.l.wrap.b32 	%r3310, %r4843, %r4842, 2;
	shl.b32 	%r3311, %r4843, 2;
	shr.u32 	%r3312, %r3310, 31;
	add.s32 	%r3313, %r3312, %r3309;
	neg.s32 	%r3314, %r3313;
	setp.lt.s32 	%p582, %r970, 0;
	selp.b32 	%r4844, %r3314, %r3313, %p582;
	xor.b32  	%r3315, %r3310, %r970;
	shr.s32 	%r3316, %r3310, 31;
	xor.b32  	%r3317, %r3316, %r3310;
	xor.b32  	%r3318, %r3316, %r3311;
	cvt.u64.u32 	%rd1411, %r3317;
	shl.b64 	%rd1412, %rd1411, 32;
	cvt.u64.u32 	%rd1413, %r3318;
	or.b64  	%rd1414, %rd1412, %rd1413;
	cvt.rn.f64.s64 	%fd170, %rd1414;
	mul.f64 	%fd171, %fd170, 0d3BF921FB54442D19;
	cvt.rn.f32.f64 	%f1868, %fd171;
	neg.f32 	%f1869, %f1868;
	setp.lt.s32 	%p583, %r3315, 0;
	selp.f32 	%f3068, %f1869, %f1868, %p583;
$L__BB1_589:
	add.s32 	%r3320, %r4844, 1;
	mul.rn.f32 	%f1871, %f3068, %f3068;
	and.b32  	%r3321, %r4844, 1;
	setp.eq.b32 	%p585, %r3321, 1;
	selp.f32 	%f1872, %f3068, 0f3F800000, %p585;
	fma.rn.f32 	%f1873, %f1871, %f1872, 0f00000000;
	fma.rn.f32 	%f1874, %f1871, 0f37CBAC00, 0fBAB607ED;
	selp.f32 	%f1875, 0fB94D4153, %f1874, %p585;
	selp.f32 	%f1876, 0f3C0885E4, 0f3D2AAABB, %p585;
	fma.rn.f32 	%f1877, %f1875, %f1871, %f1876;
	selp.f32 	%f1878, 0fBE2AAAA8, 0fBEFFFFFF, %p585;
	fma.rn.f32 	%f1879, %f1877, %f1871, %f1878;
	fma.rn.f32 	%f1880, %f1879, %f1873, %f1872;
	and.b32  	%r3322, %r3320, 2;
	setp.eq.s32 	%p586, %r3322, 0;
	mov.f32 	%f1881, 0f00000000;
	sub.f32 	%f1882, %f1881, %f1880;
	selp.f32 	%f1883, %f1880, %f1882, %p586;
	fma.rn.f32 	%f340, %f1883, 0f00000000, %f336;
	mov.f64 	%fd172, 0d4076800000000000;
	div.rn.f64 	%fd173, %fd172, %fd4;
	cvt.rn.f32.f64 	%f341, %fd173;
	mov.u32 	%r4848, %r4860;
	mov.f32 	%f3069, %f3072;
	@%p522 bra 	$L__BB1_597;
	setp.neu.f32 	%p587, %f305, 0f7F800000;
	@%p587 bra 	$L__BB1_592;
	mov.f32 	%f1886, 0f00000000;
	mul.rn.f32 	%f3069, %f303, %f1886;
	mov.b32 	%r4848, 0;
	bra.uni 	$L__BB1_597;
$L__BB1_592:
	mov.b32 	%r983, %f303;
	shl.b32 	%r3324, %r983, 8;
	or.b32  	%r984, %r3324, -2147483648;
	mov.b64 	%rd2284, 0;
	mov.b32 	%r4845, 0;
$L__BB1_593:
	.pragma "nounroll";
	mul.wide.u32 	%rd1416, %r4845, 4;
	mov.u64 	%rd1417, __cudart_i2opi_f;
	add.s64 	%rd1418, %rd1417, %rd1416;
	ld.global.nc.u32 	%r3325, [%rd1418];
	mad.wide.u32 	%rd1419, %r3325, %r984, %rd2284;
	shr.u64 	%rd2284, %rd1419, 32;
	add.s64 	%rd1420, %rd59, %rd1416;
	st.local.u32 	[%rd1420], %rd1419;
	add.s32 	%r4845, %r4845, 1;
	setp.ne.s32 	%p588, %r4845, 6;
	@%p588 bra 	$L__BB1_593;
	shr.u32 	%r3326, %r983, 23;
	st.local.u32 	[%rd59+24], %rd2284;
	and.b32  	%r987, %r3326, 31;
	and.b32  	%r3327, %r3326, 224;
	add.s32 	%r3328, %r3327, -128;
	shr.u32 	%r3329, %r3328, 5;
	mul.wide.u32 	%rd1421, %r3329, 4;
	sub.s64 	%rd543, %rd59, %rd1421;
	ld.local.u32 	%r4846, [%rd543+24];
	ld.local.u32 	%r4847, [%rd543+20];
	setp.eq.s32 	%p589, %r987, 0;
	@%p589 bra 	$L__BB1_596;
	shf.l.wrap.b32 	%r4846, %r4847, %r4846, %r987;
	ld.local.u32 	%r3330, [%rd543+16];
	shf.l.wrap.b32 	%r4847, %r3330, %r4847, %r987;
$L__BB1_596:
	shr.u32 	%r3331, %r4846, 30;
	shf.l.wrap.b32 	%r3332, %r4847, %r4846, 2;
	shl.b32 	%r3333, %r4847, 2;
	shr.u32 	%r3334, %r3332, 31;
	add.s32 	%r3335, %r3334, %r3331;
	neg.s32 	%r3336, %r3335;
	setp.lt.s32 	%p590, %r983, 0;
	selp.b32 	%r4848, %r3336, %r3335, %p590;
	xor.b32  	%r3337, %r3332, %r983;
	shr.s32 	%r3338, %r3332, 31;
	xor.b32  	%r3339, %r3338, %r3332;
	xor.b32  	%r3340, %r3338, %r3333;
	cvt.u64.u32 	%rd1422, %r3339;
	shl.b64 	%rd1423, %rd1422, 32;
	cvt.u64.u32 	%rd1424, %r3340;
	or.b64  	%rd1425, %rd1423, %rd1424;
	cvt.rn.f64.s64 	%fd174, %rd1425;
	mul.f64 	%fd175, %fd174, 0d3BF921FB54442D19;
	cvt.rn.f32.f64 	%f1884, %fd175;
	neg.f32 	%f1885, %f1884;
	setp.lt.s32 	%p591, %r3337, 0;
	selp.f32 	%f3069, %f1885, %f1884, %p591;
$L__BB1_597:
	add.s32 	%r3342, %r4848, 1;
	mul.rn.f32 	%f1887, %f3069, %f3069;
	and.b32  	%r3343, %r4848, 1;
	setp.eq.b32 	%p593, %r3343, 1;
	selp.f32 	%f1888, %f3069, 0f3F800000, %p593;
	fma.rn.f32 	%f1889, %f1887, %f1888, 0f00000000;
	fma.rn.f32 	%f1890, %f1887, 0f37CBAC00, 0fBAB607ED;
	selp.f32 	%f1891, 0fB94D4153, %f1890, %p593;
	selp.f32 	%f1892, 0f3C0885E4, 0f3D2AAABB, %p593;
	fma.rn.f32 	%f1893, %f1891, %f1887, %f1892;
	selp.f32 	%f1894, 0fBE2AAAA8, 0fBEFFFFFF, %p593;
	fma.rn.f32 	%f1895, %f1893, %f1887, %f1894;
	fma.rn.f32 	%f1896, %f1895, %f1889, %f1888;
	and.b32  	%r3344, %r3342, 2;
	setp.eq.s32 	%p594, %r3344, 0;
	mov.f32 	%f1897, 0f00000000;
	sub.f32 	%f1898, %f1897, %f1896;
	selp.f32 	%f345, %f1896, %f1898, %p594;
	mov.u32 	%r4852, %r4860;
	mov.f32 	%f3070, %f3072;
	@%p522 bra 	$L__BB1_605;
	setp.neu.f32 	%p595, %f305, 0f7F800000;
	@%p595 bra 	$L__BB1_600;
	mov.f32 	%f1901, 0f00000000;
	mul.rn.f32 	%f3070, %f303, %f1901;
	mov.b32 	%r4852, 0;
	bra.uni 	$L__BB1_605;
$L__BB1_600:
	mov.b32 	%r996, %f303;
	shl.b32 	%r3346, %r996, 8;
	or.b32  	%r997, %r3346, -2147483648;
	mov.b64 	%rd2285, 0;
	mov.b32 	%r4849, 0;
$L__BB1_601:
	.pragma "nounroll";
	mul.wide.u32 	%rd1427, %r4849, 4;
	mov.u64 	%rd1428, __cudart_i2opi_f;
	add.s64 	%rd1429, %rd1428, %rd1427;
	ld.global.nc.u32 	%r3347, [%rd1429];
	mad.wide.u32 	%rd1430, %r3347, %r997, %rd2285;
	shr.u64 	%rd2285, %rd1430, 32;
	add.s64 	%rd1431, %rd58, %rd1427;
	st.local.u32 	[%rd1431], %rd1430;
	add.s32 	%r4849, %r4849, 1;
	setp.ne.s32 	%p596, %r4849, 6;
	@%p596 bra 	$L__BB1_601;
	shr.u32 	%r3348, %r996, 23;
	st.local.u32 	[%rd58+24], %rd2285;
	and.b32  	%r1000, %r3348, 31;
	and.b32  	%r3349, %r3348, 224;
	add.s32 	%r3350, %r3349, -128;
	shr.u32 	%r3351, %r3350, 5;
	mul.wide.u32 	%rd1432, %r3351, 4;
	sub.s64 	%rd546, %rd58, %rd1432;
	ld.local.u32 	%r4850, [%rd546+24];
	ld.local.u32 	%r4851, [%rd546+20];
	setp.eq.s32 	%p597, %r1000, 0;
	@%p597 bra 	$L__BB1_604;
	shf.l.wrap.b32 	%r4850, %r4851, %r4850, %r1000;
	ld.local.u32 	%r3352, [%rd546+16];
	shf.l.wrap.b32 	%r4851, %r3352, %r4851, %r1000;
$L__BB1_604:
	shr.u32 	%r3353, %r4850, 30;
	shf.l.wrap.b32 	%r3354, %r4851, %r4850, 2;
	shl.b32 	%r3355, %r4851, 2;
	shr.u32 	%r3356, %r3354, 31;
	add.s32 	%r3357, %r3356, %r3353;
	neg.s32 	%r3358, %r3357;
	setp.lt.s32 	%p598, %r996, 0;
	selp.b32 	%r4852, %r3358, %r3357, %p598;
	xor.b32  	%r3359, %r3354, %r996;
	shr.s32 	%r3360, %r3354, 31;
	xor.b32  	%r3361, %r3360, %r3354;
	xor.b32  	%r3362, %r3360, %r3355;
	cvt.u64.u32 	%rd1433, %r3361;
	shl.b64 	%rd1434, %rd1433, 32;
	cvt.u64.u32 	%rd1435, %r3362;
	or.b64  	%rd1436, %rd1434, %rd1435;
	cvt.rn.f64.s64 	%fd176, %rd1436;
	mul.f64 	%fd177, %fd176, 0d3BF921FB54442D19;
	cvt.rn.f32.f64 	%f1899, %fd177;
	neg.f32 	%f1900, %f1899;
	setp.lt.s32 	%p599, %r3359, 0;
	selp.f32 	%f3070, %f1900, %f1899, %p599;
$L__BB1_605:
	mul.rn.f32 	%f1902, %f3070, %f3070;
	and.b32  	%r3364, %r4852, 1;
	setp.eq.b32 	%p601, %r3364, 1;
	selp.f32 	%f1903, 0f3F800000, %f3070, %p601;
	fma.rn.f32 	%f1904, %f1902, %f1903, 0f00000000;
	fma.rn.f32 	%f1905, %f1902, 0f37CBAC00, 0fBAB607ED;
	selp.f32 	%f1906, %f1905, 0fB94D4153, %p601;
	selp.f32 	%f1907, 0f3D2AAABB, 0f3C0885E4, %p601;
	fma.rn.f32 	%f1908, %f1906, %f1902, %f1907;
	selp.f32 	%f1909, 0fBEFFFFFF, 0fBE2AAAA8, %p601;
	fma.rn.f32 	%f1910, %f1908, %f1902, %f1909;
	fma.rn.f32 	%f1911, %f1910, %f1904, %f1903;
	and.b32  	%r3365, %r4852, 2;
	setp.eq.s32 	%p602, %r3365, 0;
	mov.f32 	%f1912, 0f00000000;
	sub.f32 	%f1913, %f1912, %f1911;
	selp.f32 	%f1914, %f1911, %f1913, %p602;
	mul.f32 	%f1915, %f1914, 0f00000000;
	fma.rn.f32 	%f349, %f302, %f345, %f1915;
	mov.u32 	%r4856, %r4860;
	mov.f32 	%f3071, %f3072;
	@%p522 bra 	$L__BB1_613;
	setp.neu.f32 	%p603, %f305, 0f7F800000;
	@%p603 bra 	$L__BB1_608;
	mov.f32 	%f1918, 0f00000000;
	mul.rn.f32 	%f3071, %f303, %f1918;
	mov.b32 	%r4856, 0;
	bra.uni 	$L__BB1_613;
$L__BB1_608:
	mov.b32 	%r1009, %f303;
	shl.b32 	%r3367, %r1009, 8;
	or.b32  	%r1010, %r3367, -2147483648;
	mov.b64 	%rd2286, 0;
	mov.b32 	%r4853, 0;
$L__BB1_609:
	.pragma "nounroll";
	mul.wide.u32 	%rd1438, %r4853, 4;
	mov.u64 	%rd1439, __cudart_i2opi_f;
	add.s64 	%rd1440, %rd1439, %rd1438;
	ld.global.nc.u32 	%r3368, [%rd1440];
	mad.wide.u32 	%rd1441, %r3368, %r1010, %rd2286;
	shr.u64 	%rd2286, %rd1441, 32;
	add.s64 	%rd1442, %rd57, %rd1438;
	st.local.u32 	[%rd1442], %rd1441;
	add.s32 	%r4853, %r4853, 1;
	setp.ne.s32 	%p604, %r4853, 6;
	@%p604 bra 	$L__BB1_609;
	shr.u32 	%r3369, %r1009, 23;
	st.local.u32 	[%rd57+24], %rd2286;
	and.b32  	%r1013, %r3369, 31;
	and.b32  	%r3370, %r3369, 224;
	add.s32 	%r3371, %r3370, -128;
	shr.u32 	%r3372, %r3371, 5;
	mul.wide.u32 	%rd1443, %r3372, 4;
	sub.s64 	%rd549, %rd57, %rd1443;
	ld.local.u32 	%r4854, [%rd549+24];
	ld.local.u32 	%r4855, [%rd549+20];
	setp.eq.s32 	%p605, %r1013, 0;
	@%p605 bra 	$L__BB1_612;
	shf.l.wrap.b32 	%r4854, %r4855, %r4854, %r1013;
	ld.local.u32 	%r3373, [%rd549+16];
	shf.l.wrap.b32 	%r4855, %r3373, %r4855, %r1013;
$L__BB1_612:
	shr.u32 	%r3374, %r4854, 30;
	shf.l.wrap.b32 	%r3375, %r4855, %r4854, 2;
	shl.b32 	%r3376, %r4855, 2;
	shr.u32 	%r3377, %r3375, 31;
	add.s32 	%r3378, %r3377, %r3374;
	neg.s32 	%r3379, %r3378;
	setp.lt.s32 	%p606, %r1009, 0;
	selp.b32 	%r4856, %r3379, %r3378, %p606;
	xor.b32  	%r3380, %r3375, %r1009;
	shr.s32 	%r3381, %r3375, 31;
	xor.b32  	%r3382, %r3381, %r3375;
	xor.b32  	%r3383, %r3381, %r3376;
	cvt.u64.u32 	%rd1444, %r3382;
	shl.b64 	%rd1445, %rd1444, 32;
	cvt.u64.u32 	%rd1446, %r3383;
	or.b64  	%rd1447, %rd1445, %rd1446;
	cvt.rn.f64.s64 	%fd178, %rd1447;
	mul.f64 	%fd179, %fd178, 0d3BF921FB54442D19;
	cvt.rn.f32.f64 	%f1916, %fd179;
	neg.f32 	%f1917, %f1916;
	setp.lt.s32 	%p607, %r3380, 0;
	selp.f32 	%f3071, %f1917, %f1916, %p607;
$L__BB1_613:
	mul.rn.f32 	%f1919, %f3071, %f3071;
	and.b32  	%r3385, %r4856, 1;
	setp.eq.b32 	%p609, %r3385, 1;
	selp.f32 	%f1920, 0f3F800000, %f3071, %p609;
	fma.rn.f32 	%f1921, %f1919, %f1920, 0f00000000;
	fma.rn.f32 	%f1922, %f1919, 0f37CBAC00, 0fBAB607ED;
	selp.f32 	%f1923, %f1922, 0fB94D4153, %p609;
	selp.f32 	%f1924, 0f3D2AAABB, 0f3C0885E4, %p609;
	fma.rn.f32 	%f1925, %f1923, %f1919, %f1924;
	selp.f32 	%f1926, 0fBEFFFFFF, 0fBE2AAAA8, %p609;
	fma.rn.f32 	%f1927, %f1925, %f1919, %f1926;
	fma.rn.f32 	%f1928, %f1927, %f1921, %f1920;
	and.b32  	%r3386, %r4856, 2;
	setp.eq.s32 	%p610, %r3386, 0;
	mov.f32 	%f1929, 0f00000000;
	sub.f32 	%f1930, %f1929, %f1928;
	selp.f32 	%f353, %f1928, %f1930, %p610;
	@%p522 bra 	$L__BB1_621;
	setp.neu.f32 	%p611, %f305, 0f7F800000;
	@%p611 bra 	$L__BB1_616;
	mov.f32 	%f1933, 0f00000000;
	mul.rn.f32 	%f3072, %f303, %f1933;
	mov.b32 	%r4860, 0;
	bra.uni 	$L__BB1_621;
$L__BB1_616:
	mov.b32 	%r1022, %f303;
	shl.b32 	%r3388, %r1022, 8;
	or.b32  	%r1023, %r3388, -2147483648;
	mov.b64 	%rd2287, 0;
	mov.b32 	%r4857, 0;
$L__BB1_617:
	.pragma "nounroll";
	mul.wide.u32 	%rd1449, %r4857, 4;
	mov.u64 	%rd1450, __cudart_i2opi_f;
	add.s64 	%rd1451, %rd1450, %rd1449;
	ld.global.nc.u32 	%r3389, [%rd1451];
	mad.wide.u32 	%rd1452, %r3389, %r1023, %rd2287;
	shr.u64 	%rd2287, %rd1452, 32;
	add.s64 	%rd1453, %rd56, %rd1449;
	st.local.u32 	[%rd1453], %rd1452;
	add.s32 	%r4857, %r4857, 1;
	setp.ne.s32 	%p612, %r4857, 6;
	@%p612 bra 	$L__BB1_617;
	shr.u32 	%r3390, %r1022, 23;
	st.local.u32 	[%rd56+24], %rd2287;
	and.b32  	%r1026, %r3390, 31;
	and.b32  	%r3391, %r3390, 224;
	add.s32 	%r3392, %r3391, -128;
	shr.u32 	%r3393, %r3392, 5;
	mul.wide.u32 	%rd1454, %r3393, 4;
	sub.s64 	%rd552, %rd56, %rd1454;
	ld.local.u32 	%r4858, [%rd552+24];
	ld.local.u32 	%r4859, [%rd552+20];
	setp.eq.s32 	%p613, %r1026, 0;
	@%p613 bra 	$L__BB1_620;
	shf.l.wrap.b32 	%r4858, %r4859, %r4858, %r1026;
	ld.local.u32 	%r3394, [%rd552+16];
	shf.l.wrap.b32 	%r4859, %r3394, %r4859, %r1026;
$L__BB1_620:
	shr.u32 	%r3395, %r4858, 30;
	shf.l.wrap.b32 	%r3396, %r4859, %r4858, 2;
	shl.b32 	%r3397, %r4859, 2;
	shr.u32 	%r3398, %r3396, 31;
	add.s32 	%r3399, %r3398, %r3395;
	neg.s32 	%r3400, %r3399;
	setp.lt.s32 	%p614, %r1022, 0;
	selp.b32 	%r4860, %r3400, %r3399, %p614;
	xor.b32  	%r3401, %r3396, %r1022;
	shr.s32 	%r3402, %r3396, 31;
	xor.b32  	%r3403, %r3402, %r3396;
	xor.b32  	%r3404, %r3402, %r3397;
	cvt.u64.u32 	%rd1455, %r3403;
	shl.b64 	%rd1456, %rd1455, 32;
	cvt.u64.u32 	%rd1457, %r3404;
	or.b64  	%rd1458, %rd1456, %rd1457;
	cvt.rn.f64.s64 	%fd180, %rd1458;
	mul.f64 	%fd181, %fd180, 0d3BF921FB54442D19;
	cvt.rn.f32.f64 	%f1931, %fd181;
	neg.f32 	%f1932, %f1931;
	setp.lt.s32 	%p615, %r3401, 0;
	selp.f32 	%f3072, %f1932, %f1931, %p615;
$L__BB1_621:
	add.s32 	%r3406, %r4860, 1;
	mul.rn.f32 	%f1934, %f3072, %f3072;
	and.b32  	%r3407, %r4860, 1;
	setp.eq.b32 	%p616, %r3407, 1;
	selp.f32 	%f1935, %f3072, 0f3F800000, %p616;
	fma.rn.f32 	%f1936, %f1934, %f1935, 0f00000000;
	fma.rn.f32 	%f1937, %f1934, 0f37CBAC00, 0fBAB607ED;
	selp.f32 	%f1938, 0fB94D4153, %f1937, %p616;
	selp.f32 	%f1939, 0f3C0885E4, 0f3D2AAABB, %p616;
	fma.rn.f32 	%f1940, %f1938, %f1934, %f1939;
	selp.f32 	%f1941, 0fBE2AAAA8, 0fBEFFFFFF, %p616;
	fma.rn.f32 	%f1942, %f1940, %f1934, %f1941;
	fma.rn.f32 	%f1943, %f1942, %f1936, %f1935;
	and.b32  	%r3408, %r3406, 2;
	setp.eq.s32 	%p617, %r3408, 0;
	mov.f32 	%f1944, 0f00000000;
	sub.f32 	%f1945, %f1944, %f1943;
	selp.f32 	%f1946, %f1943, %f1945, %p617;
	mul.f32 	%f1947, %f1946, 0f00000000;
	mul.f32 	%f1948, %f302, %f353;
	sub.f32 	%f357, %f1947, %f1948;
	mul.f32 	%f358, %f247, %f341;
	mul.f32 	%f1949, %f358, 0f3F22F983;
	cvt.rni.s32.f32 	%r4942, %f1949;
	cvt.rn.f32.s32 	%f1950, %r4942;
	fma.rn.f32 	%f1951, %f1950, 0fBFC90FDA, %f358;
	fma.rn.f32 	%f1952, %f1950, 0fB3A22168, %f1951;
	fma.rn.f32 	%f3092, %f1950, 0fA7C234C5, %f1952;
	abs.f32 	%f360, %f358;
	setp.ltu.f32 	%p618, %f360, 0f47CE4780;
	mov.u32 	%r4864, %r4942;
	mov.f32 	%f3073, %f3092;
	@%p618 bra 	$L__BB1_629;
	setp.neu.f32 	%p619, %f360, 0f7F800000;
	@%p619 bra 	$L__BB1_624;
	mov.f32 	%f1955, 0f00000000;
	mul.rn.f32 	%f3073, %f358, %f1955;
	mov.b32 	%r4864, 0;
	bra.uni 	$L__BB1_629;
$L__BB1_624:
	mov.b32 	%r1036, %f358;
	shl.b32 	%r3410, %r1036, 8;
	or.b32  	%r1037, %r3410, -2147483648;
	mov.b64 	%rd2288, 0;
	mov.b32 	%r4861, 0;
$L__BB1_625:
	.pragma "nounroll";
	mul.wide.u32 	%rd1460, %r4861, 4;
	mov.u64 	%rd1461, __cudart_i2opi_f;
	add.s64 	%rd1462, %rd1461, %rd1460;
	ld.global.nc.u32 	%r3411, [%rd1462];
	mad.wide.u32 	%rd1463, %r3411, %r1037, %rd2288;
	shr.u64 	%rd2288, %rd1463, 32;
	add.s64 	%rd1464, %rd55, %rd1460;
	st.local.u32 	[%rd1464], %rd1463;
	add.s32 	%r4861, %r4861, 1;
	setp.ne.s32 	%p620, %r4861, 6;
	@%p620 bra 	$L__BB1_625;
	shr.u32 	%r3412, %r1036, 23;
	st.local.u32 	[%rd55+24], %rd2288;
	and.b32  	%r1040, %r3412, 31;
	and.b32  	%r3413, %r3412, 224;
	add.s32 	%r3414, %r3413, -128;
	shr.u32 	%r3415, %r3414, 5;
	mul.wide.u32 	%rd1465, %r3415, 4;
	sub.s64 	%rd555, %rd55, %rd1465;
	ld.local.u32 	%r4862, [%rd555+24];
	ld.local.u32 	%r4863, [%rd555+20];
	setp.eq.s32 	%p621, %r1040, 0;
	@%p621 bra 	$L__BB1_628;
	shf.l.wrap.b32 	%r4862, %r4863, %r4862, %r1040;
	ld.local.u32 	%r3416, [%rd555+16];
	shf.l.wrap.b32 	%r4863, %r3416, %r4863, %r1040;
$L__BB1_628:
	shr.u32 	%r3417, %r4862, 30;
	shf.l.wrap.b32 	%r3418, %r4863, %r4862, 2;
	shl.b32 	%r3419, %r4863, 2;
	shr.u32 	%r3420, %r3418, 31;
	add.s32 	%r3421, %r3420, %r3417;
	neg.s32 	%r3422, %r3421;
	setp.lt.s32 	%p622, %r1036, 0;
	selp.b32 	%r4864, %r3422, %r3421, %p622;
	xor.b32  	%r3423, %r3418, %r1036;
	shr.s32 	%r3424, %r3418, 31;
	xor.b32  	%r3425, %r3424, %r3418;
	xor.b32  	%r3426, %r3424, %r3419;
	cvt.u64.u32 	%rd1466, %r3425;
	shl.b64 	%rd1467, %rd1466, 32;
	cvt.u64.u32 	%rd1468, %r3426;
	or.b64  	%rd1469, %rd1467, %rd1468;
	cvt.rn.f64.s64 	%fd182, %rd1469;
	mul.f64 	%fd183, %fd182, 0d3BF921FB54442D19;
	cvt.rn.f32.f64 	%f1953, %fd183;
	neg.f32 	%f1954, %f1953;
	setp.lt.s32 	%p623, %r3423, 0;
	selp.f32 	%f3073, %f1954, %f1953, %p623;
$L__BB1_629:
	add.s32 	%r3428, %r4864, 1;
	mul.rn.f32 	%f1956, %f3073, %f3073;
	and.b32  	%r3429, %r4864, 1;
	setp.eq.b32 	%p625, %r3429, 1;
	selp.f32 	%f1957, %f3073, 0f3F800000, %p625;
	fma.rn.f32 	%f1958, %f1956, %f1957, 0f00000000;
	fma.rn.f32 	%f1959, %f1956, 0f37CBAC00, 0fBAB607ED;
	selp.f32 	%f1960, 0fB94D4153, %f1959, %p625;
	selp.f32 	%f1961, 0f3C0885E4, 0f3D2AAABB, %p625;
	fma.rn.f32 	%f1962, %f1960, %f1956, %f1961;
	selp.f32 	%f1963, 0fBE2AAAA8, 0fBEFFFFFF, %p625;
	fma.rn.f32 	%f1964, %f1962, %f1956, %f1963;
	fma.rn.f32 	%f1965, %f1964, %f1958, %f1957;
	and.b32  	%r3430, %r3428, 2;
	setp.eq.s32 	%p626, %r3430, 0;
	mov.f32 	%f1966, 0f00000000;
	sub.f32 	%f1967, %f1966, %f1965;
	selp.f32 	%f364, %f1965, %f1967, %p626;
	mov.u32 	%r4868, %r4942;
	mov.f32 	%f3074, %f3092;
	@%p618 bra 	$L__BB1_637;
	setp.neu.f32 	%p627, %f360, 0f7F800000;
	@%p627 bra 	$L__BB1_632;
	mov.f32 	%f1970, 0f00000000;
	mul.rn.f32 	%f3074, %f358, %f1970;
	mov.b32 	%r4868, 0;
	bra.uni 	$L__BB1_637;
$L__BB1_632:
	mov.b32 	%r1049, %f358;
	shl.b32 	%r3432, %r1049, 8;
	or.b32  	%r1050, %r3432, -2147483648;
	mov.b64 	%rd2289, 0;
	mov.b32 	%r4865, 0;
$L__BB1_633:
	.pragma "nounroll";
	mul.wide.u32 	%rd1471, %r4865, 4;
	mov.u64 	%rd1472, __cudart_i2opi_f;
	add.s64 	%rd1473, %rd1472, %rd1471;
	ld.global.nc.u32 	%r3433, [%rd1473];
	mad.wide.u32 	%rd1474, %r3433, %r1050, %rd2289;
	shr.u64 	%rd2289, %rd1474, 32;
	add.s64 	%rd1475, %rd54, %rd1471;
	st.local.u32 	[%rd1475], %rd1474;
	add.s32 	%r4865, %r4865, 1;
	setp.ne.s32 	%p628, %r4865, 6;
	@%p628 bra 	$L__BB1_633;
	shr.u32 	%r3434, %r1049, 23;
	st.local.u32 	[%rd54+24], %rd2289;
	and.b32  	%r1053, %r3434, 31;
	and.b32  	%r3435, %r3434, 224;
	add.s32 	%r3436, %r3435, -128;
	shr.u32 	%r3437, %r3436, 5;
	mul.wide.u32 	%rd1476, %r3437, 4;
	sub.s64 	%rd558, %rd54, %rd1476;
	ld.local.u32 	%r4866, [%rd558+24];
	ld.local.u32 	%r4867, [%rd558+20];
	setp.eq.s32 	%p629, %r1053, 0;
	@%p629 bra 	$L__BB1_636;
	shf.l.wrap.b32 	%r4866, %r4867, %r4866, %r1053;
	ld.local.u32 	%r3438, [%rd558+16];
	shf.l.wrap.b32 	%r4867, %r3438, %r4867, %r1053;
$L__BB1_636:
	shr.u32 	%r3439, %r4866, 30;
	shf.l.wrap.b32 	%r3440, %r4867, %r4866, 2;
	shl.b32 	%r3441, %r4867, 2;
	shr.u32 	%r3442, %r3440, 31;
	add.s32 	%r3443, %r3442, %r3439;
	neg.s32 	%r3444, %r3443;
	setp.lt.s32 	%p630, %r1049, 0;
	selp.b32 	%r4868, %r3444, %r3443, %p630;
	xor.b32  	%r3445, %r3440, %r1049;
	shr.s32 	%r3446, %r3440, 31;
	xor.b32  	%r3447, %r3446, %r3440;
	xor.b32  	%r3448, %r3446, %r3441;
	cvt.u64.u32 	%rd1477, %r3447;
	shl.b64 	%rd1478, %rd1477, 32;
	cvt.u64.u32 	%rd1479, %r3448;
	or.b64  	%rd1480, %rd1478, %rd1479;
	cvt.rn.f64.s64 	%fd184, %rd1480;
	mul.f64 	%fd185, %fd184, 0d3BF921FB54442D19;
	cvt.rn.f32.f64 	%f1968, %fd185;
	neg.f32 	%f1969, %f1968;
	setp.lt.s32 	%p631, %r3445, 0;
	selp.f32 	%f3074, %f1969, %f1968, %p631;
$L__BB1_637:
	mul.rn.f32 	%f1971, %f3074, %f3074;
	and.b32  	%r3450, %r4868, 1;
	setp.eq.b32 	%p633, %r3450, 1;
	selp.f32 	%f1972, 0f3F800000, %f3074, %p633;
	fma.rn.f32 	%f1973, %f1971, %f1972, 0f00000000;
	fma.rn.f32 	%f1974, %f1971, 0f37CBAC00, 0fBAB607ED;
	selp.f32 	%f1975, %f1974, 0fB94D4153, %p633;
	selp.f32 	%f1976, 0f3D2AAABB, 0f3C0885E4, %p633;
	fma.rn.f32 	%f1977, %f1975, %f1971, %f1976;
	selp.f32 	%f1978, 0fBEFFFFFF, 0fBE2AAAA8, %p633;
	fma.rn.f32 	%f1979, %f1977, %f1971, %f1978;
	fma.rn.f32 	%f1980, %f1979, %f1973, %f1972;
	and.b32  	%r3451, %r4868, 2;
	setp.eq.s32 	%p634, %r3451, 0;
	mov.f32 	%f1981, 0f00000000;
	sub.f32 	%f1982, %f1981, %f1980;
	selp.f32 	%f1983, %f1980, %f1982, %p634;
	mul.f32 	%f1984, %f1983, 0f00000000;
	mul.f32 	%f1985, %f349, %f364;
	sub.f32 	%f368, %f1985, %f1984;
	mov.u32 	%r4872, %r4942;
	mov.f32 	%f3075, %f3092;
	@%p618 bra 	$L__BB1_645;
	setp.neu.f32 	%p635, %f360, 0f7F800000;
	@%p635 bra 	$L__BB1_640;
	mov.f32 	%f1988, 0f00000000;
	mul.rn.f32 	%f3075, %f358, %f1988;
	mov.b32 	%r4872, 0;
	bra.uni 	$L__BB1_645;
$L__BB1_640:
	mov.b32 	%r1062, %f358;
	shl.b32 	%r3453, %r1062, 8;
	or.b32  	%r1063, %r3453, -2147483648;
	mov.b64 	%rd2290, 0;
	mov.b32 	%r4869, 0;
$L__BB1_641:
	.pragma "nounroll";
	mul.wide.u32 	%rd1482, %r4869, 4;
	mov.u64 	%rd1483, __cudart_i2opi_f;
	add.s64 	%rd1484, %rd1483, %rd1482;
	ld.global.nc.u32 	%r3454, [%rd1484];
	mad.wide.u32 	%rd1485, %r3454, %r1063, %rd2290;
	shr.u64 	%rd2290, %rd1485, 32;
	add.s64 	%rd1486, %rd53, %rd1482;
	st.local.u32 	[%rd1486], %rd1485;
	add.s32 	%r4869, %r4869, 1;
	setp.ne.s32 	%p636, %r4869, 6;
	@%p636 bra 	$L__BB1_641;
	shr.u32 	%r3455, %r1062, 23;
	st.local.u32 	[%rd53+24], %rd2290;
	and.b32  	%r1066, %r3455, 31;
	and.b32  	%r3456, %r3455, 224;
	add.s32 	%r3457, %r3456, -128;
	shr.u32 	%r3458, %r3457, 5;
	mul.wide.u32 	%rd1487, %r3458, 4;
	sub.s64 	%rd561, %rd53, %rd1487;
	ld.local.u32 	%r4870, [%rd561+24];
	ld.local.u32 	%r4871, [%rd561+20];
	setp.eq.s32 	%p637, %r1066, 0;
	@%p637 bra 	$L__BB1_644;
	shf.l.wrap.b32 	%r4870, %r4871, %r4870, %r1066;
	ld.local.u32 	%r3459, [%rd561+16];
	shf.l.wrap.b32 	%r4871, %r3459, %r4871, %r1066;
$L__BB1_644:
	shr.u32 	%r3460, %r4870, 30;
	shf.l.wrap.b32 	%r3461, %r4871, %r4870, 2;
	shl.b32 	%r3462, %r4871, 2;
	shr.u32 	%r3463, %r3461, 31;
	add.s32 	%r3464, %r3463, %r3460;
	neg.s32 	%r3465, %r3464;
	setp.lt.s32 	%p638, %r1062, 0;
	selp.b32 	%r4872, %r3465, %r3464, %p638;
	xor.b32  	%r3466, %r3461, %r1062;
	shr.s32 	%r3467, %r3461, 31;
	xor.b32  	%r3468, %r3467, %r3461;
	xor.b32  	%r3469, %r3467, %r3462;
	cvt.u64.u32 	%rd1488, %r3468;
	shl.b64 	%rd1489, %rd1488, 32;
	cvt.u64.u32 	%rd1490, %r3469;
	or.b64  	%rd1491, %rd1489, %rd1490;
	cvt.rn.f64.s64 	%fd186, %rd1491;
	mul.f64 	%fd187, %fd186, 0d3BF921FB54442D19;
	cvt.rn.f32.f64 	%f1986, %fd187;
	neg.f32 	%f1987, %f1986;
	setp.lt.s32 	%p639, %r3466, 0;
	selp.f32 	%f3075, %f1987, %f1986, %p639;
$L__BB1_645:
	mul.rn.f32 	%f1989, %f3075, %f3075;
	and.b32  	%r3471, %r4872, 1;
	setp.eq.b32 	%p641, %r3471, 1;
	selp.f32 	%f1990, 0f3F800000, %f3075, %p641;
	fma.rn.f32 	%f1991, %f1989, %f1990, 0f00000000;
	fma.rn.f32 	%f1992, %f1989, 0f37CBAC00, 0fBAB607ED;
	selp.f32 	%f1993, %f1992, 0fB94D4153, %p641;
	selp.f32 	%f1994, 0f3D2AAABB, 0f3C0885E4, %p641;
	fma.rn.f32 	%f1995, %f1993, %f1989, %f1994;
	selp.f32 	%f1996, 0fBEFFFFFF, 0fBE2AAAA8, %p641;
	fma.rn.f32 	%f1997, %f1995, %f1989, %f1996;
	fma.rn.f32 	%f1998, %f1997, %f1991, %f1990;
	and.b32  	%r3472, %r4872, 2;
	setp.eq.s32 	%p642, %r3472, 0;
	mov.f32 	%f1999, 0f00000000;
	sub.f32 	%f2000, %f1999, %f1998;
	selp.f32 	%f2001, %f1998, %f2000, %p642;
	mul.f32 	%f372, %f349, %f2001;
	mov.u32 	%r4876, %r4942;
	mov.f32 	%f3076, %f3092;
	@%p618 bra 	$L__BB1_653;
	setp.neu.f32 	%p643, %f360, 0f7F800000;
	@%p643 bra 	$L__BB1_648;
	mov.f32 	%f2004, 0f00000000;
	mul.rn.f32 	%f3076, %f358, %f2004;
	mov.b32 	%r4876, 0;
	bra.uni 	$L__BB1_653;
$L__BB1_648:
	mov.b32 	%r1075, %f358;
	shl.b32 	%r3474, %r1075, 8;
	or.b32  	%r1076, %r3474, -2147483648;
	mov.b64 	%rd2291, 0;
	mov.b32 	%r4873, 0;
$L__BB1_649:
	.pragma "nounroll";
	mul.wide.u32 	%rd1493, %r4873, 4;
	mov.u64 	%rd1494, __cudart_i2opi_f;
	add.s64 	%rd1495, %rd1494, %rd1493;
	ld.global.nc.u32 	%r3475, [%rd1495];
	mad.wide.u32 	%rd1496, %r3475, %r1076, %rd2291;
	shr.u64 	%rd2291, %rd1496, 32;
	add.s64 	%rd1497, %rd52, %rd1493;
	st.local.u32 	[%rd1497], %rd1496;
	add.s32 	%r4873, %r4873, 1;
	setp.ne.s32 	%p644, %r4873, 6;
	@%p644 bra 	$L__BB1_649;
	shr.u32 	%r3476, %r1075, 23;
	st.local.u32 	[%rd52+24], %rd2291;
	and.b32  	%r1079, %r3476, 31;
	and.b32  	%r3477, %r3476, 224;
	add.s32 	%r3478, %r3477, -128;
	shr.u32 	%r3479, %r3478, 5;
	mul.wide.u32 	%rd1498, %r3479, 4;
	sub.s64 	%rd564, %rd52, %rd1498;
	ld.local.u32 	%r4874, [%rd564+24];
	ld.local.u32 	%r4875, [%rd564+20];
	setp.eq.s32 	%p645, %r1079, 0;
	@%p645 bra 	$L__BB1_652;
	shf.l.wrap.b32 	%r4874, %r4875, %r4874, %r1079;
	ld.local.u32 	%r3480, [%rd564+16];
	shf.l.wrap.b32 	%r4875, %r3480, %r4875, %r1079;
$L__BB1_652:
	shr.u32 	%r3481, %r4874, 30;
	shf.l.wrap.b32 	%r3482, %r4875, %r4874, 2;
	shl.b32 	%r3483, %r4875, 2;
	shr.u32 	%r3484, %r3482, 31;
	add.s32 	%r3485, %r3484, %r3481;
	neg.s32 	%r3486, %r3485;
	setp.lt.s32 	%p646, %r1075, 0;
	selp.b32 	%r4876, %r3486, %r3485, %p646;
	xor.b32  	%r3487, %r3482, %r1075;
	shr.s32 	%r3488, %r3482, 31;
	xor.b32  	%r3489, %r3488, %r3482;
	xor.b32  	%r3490, %r3488, %r3483;
	cvt.u64.u32 	%rd1499, %r3489;
	shl.b64 	%rd1500, %rd1499, 32;
	cvt.u64.u32 	%rd1501, %r3490;
	or.b64  	%rd1502, %rd1500, %rd1501;
	cvt.rn.f64.s64 	%fd188, %rd1502;
	mul.f64 	%fd189, %fd188, 0d3BF921FB54442D19;
	cvt.rn.f32.f64 	%f2002, %fd189;
	neg.f32 	%f2003, %f2002;
	setp.lt.s32 	%p647, %r3487, 0;
	selp.f32 	%f3076, %f2003, %f2002, %p647;
$L__BB1_653:
	add.s32 	%r3492, %r4876, 1;
	mul.rn.f32 	%f2005, %f3076, %f3076;
	and.b32  	%r3493, %r4876, 1;
	setp.eq.b32 	%p648, %r3493, 1;
	selp.f32 	%f2006, %f3076, 0f3F800000, %p648;
	fma.rn.f32 	%f2007, %f2005, %f2006, 0f00000000;
	fma.rn.f32 	%f2008, %f2005, 0f37CBAC00, 0fBAB607ED;
	selp.f32 	%f2009, 0fB94D4153, %f2008, %p648;
	selp.f32 	%f2010, 0f3C0885E4, 0f3D2AAABB, %p648;
	fma.rn.f32 	%f2011, %f2009, %f2005, %f2010;
	selp.f32 	%f2012, 0fBE2AAAA8, 0fBEFFFFFF, %p648;
	fma.rn.f32 	%f2013, %f2011, %f2005, %f2012;
	fma.rn.f32 	%f2014, %f2013, %f2007, %f2006;
	and.b32  	%r3494, %r3492, 2;
	setp.eq.s32 	%p649, %r3494, 0;
	mov.f32 	%f2015, 0f00000000;
	sub.f32 	%f2016, %f2015, %f2014;
	selp.f32 	%f2017, %f2014, %f2016, %p649;
	fma.rn.f32 	%f376, %f2017, 0f00000000, %f372;
	add.s32 	%r3495, %r875, 1;
	cvt.rn.f64.s32 	%fd190, %r3495;
	mul.f64 	%fd7, %fd190, 0d4066800000000000;
	div.rn.f64 	%fd191, %fd7, %fd6;
	cvt.rn.f32.f64 	%f2018, %fd191;
	mul.f32 	%f377, %f247, %f2018;
	mul.f32 	%f2019, %f377, 0f3F22F983;
	cvt.rni.s32.f32 	%r4924, %f2019;
	cvt.rn.f32.s32 	%f2020, %r4924;
	fma.rn.f32 	%f2021, %f2020, 0fBFC90FDA, %f377;
	fma.rn.f32 	%f2022, %f2020, 0fB3A22168, %f2021;
	fma.rn.f32 	%f3088, %f2020, 0fA7C234C5, %f2022;
	abs.f32 	%f379, %f377;
	setp.ltu.f32 	%p650, %f379, 0f47CE4780;
	mov.u32 	%r4880, %r4924;
	mov.f32 	%f3077, %f3088;
	@%p650 bra 	$L__BB1_661;
	setp.neu.f32 	%p651, %f379, 0f7F800000;
	@%p651 bra 	$L__BB1_656;
	mov.f32 	%f2025, 0f00000000;
	mul.rn.f32 	%f3077, %f377, %f2025;
	mov.b32 	%r4880, 0;
	bra.uni 	$L__BB1_661;
$L__BB1_656:
	mov.b32 	%r1089, %f377;
	shl.b32 	%r3497, %r1089, 8;
	or.b32  	%r1090, %r3497, -2147483648;
	mov.b64 	%rd2292, 0;
	mov.b32 	%r4877, 0;
$L__BB1_657:
	.pragma "nounroll";
	mul.wide.u32 	%rd1504, %r4877, 4;
	mov.u64 	%rd1505, __cudart_i2opi_f;
	add.s64 	%rd1506, %rd1505, %rd1504;
	ld.global.nc.u32 	%r3498, [%rd1506];
	mad.wide.u32 	%rd1507, %r3498, %r1090, %rd2292;
	shr.u64 	%rd2292, %rd1507, 32;
	add.s64 	%rd1508, %rd51, %rd1504;
	st.local.u32 	[%rd1508], %rd1507;
	add.s32 	%r4877, %r4877, 1;
	setp.ne.s32 	%p652, %r4877, 6;
	@%p652 bra 	$L__BB1_657;
	shr.u32 	%r3499, %r1089, 23;
	st.local.u32 	[%rd51+24], %rd2292;
	and.b32  	%r1093, %r3499, 31;
	and.b32  	%r3500, %r3499, 224;
	add.s32 	%r3501, %r3500, -128;
	shr.u32 	%r3502, %r3501, 5;
	mul.wide.u32 	%rd1509, %r3502, 4;
	sub.s64 	%rd567, %rd51, %rd1509;
	ld.local.u32 	%r4878, [%rd567+24];
	ld.local.u32 	%r4879, [%rd567+20];
	setp.eq.s32 	%p653, %r1093, 0;
	@%p653 bra 	$L__BB1_660;
	shf.l.wrap.b32 	%r4878, %r4879, %r4878, %r1093;
	ld.local.u32 	%r3503, [%rd567+16];
	shf.l.wrap.b32 	%r4879, %r3503, %r4879, %r1093;
$L__BB1_660:
	shr.u32 	%r3504, %r4878, 30;
	shf.l.wrap.b32 	%r3505, %r4879, %r4878, 2;
	shl.b32 	%r3506, %r4879, 2;
	shr.u32 	%r3507, %r3505, 31;
	add.s32 	%r3508, %r3507, %r3504;
	neg.s32 	%r3509, %r3508;
	setp.lt.s32 	%p654, %r1089, 0;
	selp.b32 	%r4880, %r3509, %r3508, %p654;
	xor.b32  	%r3510, %r3505, %r1089;
	shr.s32 	%r3511, %r3505, 31;
	xor.b32  	%r3512, %r3511, %r3505;
	xor.b32  	%r3513, %r3511, %r3506;
	cvt.u64.u32 	%rd1510, %r3512;
	shl.b64 	%rd1511, %rd1510, 32;
	cvt.u64.u32 	%rd1512, %r3513;
	or.b64  	%rd1513, %rd1511, %rd1512;
	cvt.rn.f64.s64 	%fd192, %rd1513;
	mul.f64 	%fd193, %fd192, 0d3BF921FB54442D19;
	cvt.rn.f32.f64 	%f2023, %fd193;
	neg.f32 	%f2024, %f2023;
	setp.lt.s32 	%p655, %r3510, 0;
	selp.f32 	%f3077, %f2024, %f2023, %p655;
$L__BB1_661:
	add.s32 	%r3515, %r4880, 1;
	mul.rn.f32 	%f2026, %f3077, %f3077;
	and.b32  	%r3516, %r4880, 1;
	setp.eq.b32 	%p657, %r3516, 1;
	selp.f32 	%f2027, %f3077, 0f3F800000, %p657;
	fma.rn.f32 	%f2028, %f2026, %f2027, 0f00000000;
	fma.rn.f32 	%f2029, %f2026, 0f37CBAC00, 0fBAB607ED;
	selp.f32 	%f2030, 0fB94D4153, %f2029, %p657;
	selp.f32 	%f2031, 0f3C0885E4, 0f3D2AAABB, %p657;
	fma.rn.f32 	%f2032, %f2030, %f2026, %f2031;
	selp.f32 	%f2033, 0fBE2AAAA8, 0fBEFFFFFF, %p657;
	fma.rn.f32 	%f2034, %f2032, %f2026, %f2033;
	fma.rn.f32 	%f2035, %f2034, %f2028, %f2027;
	and.b32  	%r3517, %r3515, 2;
	setp.eq.s32 	%p658, %r3517, 0;
	mov.f32 	%f2036, 0f00000000;
	sub.f32 	%f2037, %f2036, %f2035;
	selp.f32 	%f383, %f2035, %f2037, %p658;
	mov.u32 	%r4884, %r4924;
	mov.f32 	%f3078, %f3088;
	@%p650 bra 	$L__BB1_669;
	setp.neu.f32 	%p659, %f379, 0f7F800000;
	@%p659 bra 	$L__BB1_664;
	mov.f32 	%f2040, 0f00000000;
	mul.rn.f32 	%f3078, %f377, %f2040;
	mov.b32 	%r4884, 0;
	bra.uni 	$L__BB1_669;
$L__BB1_664:
	mov.b32 	%r1102, %f377;
	shl.b32 	%r3519, %r1102, 8;
	or.b32  	%r1103, %r3519, -2147483648;
	mov.b64 	%rd2293, 0;
	mov.b32 	%r4881, 0;
$L__BB1_665:
	.pragma "nounroll";
	mul.wide.u32 	%rd1515, %r4881, 4;
	mov.u64 	%rd1516, __cudart_i2opi_f;
	add.s64 	%rd1517, %rd1516, %rd1515;
	ld.global.nc.u32 	%r3520, [%rd1517];
	mad.wide.u32 	%rd1518, %r3520, %r1103, %rd2293;
	shr.u64 	%rd2293, %rd1518, 32;
	add.s64 	%rd1519, %rd50, %rd1515;
	st.local.u32 	[%rd1519], %rd1518;
	add.s32 	%r4881, %r4881, 1;
	setp.ne.s32 	%p660, %r4881, 6;
	@%p660 bra 	$L__BB1_665;
	shr.u32 	%r3521, %r1102, 23;
	st.local.u32 	[%rd50+24], %rd2293;
	and.b32  	%r1106, %r3521, 31;
	and.b32  	%r3522, %r3521, 224;
	add.s32 	%r3523, %r3522, -128;
	shr.u32 	%r3524, %r3523, 5;
	mul.wide.u32 	%rd1520, %r3524, 4;
	sub.s64 	%rd570, %rd50, %rd1520;
	ld.local.u32 	%r4882, [%rd570+24];
	ld.local.u32 	%r4883, [%rd570+20];
	setp.eq.s32 	%p661, %r1106, 0;
	@%p661 bra 	$L__BB1_668;
	shf.l.wrap.b32 	%r4882, %r4883, %r4882, %r1106;
	ld.local.u32 	%r3525, [%rd570+16];
	shf.l.wrap.b32 	%r4883, %r3525, %r4883, %r1106;
$L__BB1_668:
	shr.u32 	%r3526, %r4882, 30;
	shf.l.wrap.b32 	%r3527, %r4883, %r4882, 2;
	shl.b32 	%r3528, %r4883, 2;
	shr.u32 	%r3529, %r3527, 31;
	add.s32 	%r3530, %r3529, %r3526;
	neg.s32 	%r3531, %r3530;
	setp.lt.s32 	%p662, %r1102, 0;
	selp.b32 	%r4884, %r3531, %r3530, %p662;
	xor.b32  	%r3532, %r3527, %r1102;
	shr.s32 	%r3533, %r3527, 31;
	xor.b32  	%r3534, %r3533, %r3527;
	xor.b32  	%r3535, %r3533, %r3528;
	cvt.u64.u32 	%rd1521, %r3534;
	shl.b64 	%rd1522, %rd1521, 32;
	cvt.u64.u32 	%rd1523, %r3535;
	or.b64  	%rd1524, %rd1522, %rd1523;
	cvt.rn.f64.s64 	%fd194, %rd1524;
	mul.f64 	%fd195, %fd194, 0d3BF921FB54442D19;
	cvt.rn.f32.f64 	%f2038, %fd195;
	neg.f32 	%f2039, %f2038;
	setp.lt.s32 	%p663, %r3532, 0;
	selp.f32 	%f3078, %f2039, %f2038, %p663;
$L__BB1_669:
	mul.rn.f32 	%f2041, %f3078, %f3078;
	and.b32  	%r3537, %r4884, 1;
	setp.eq.b32 	%p665, %r3537, 1;
	selp.f32 	%f2042, 0f3F800000, %f3078, %p665;
	fma.rn.f32 	%f2043, %f2041, %f2042, 0f00000000;
	fma.rn.f32 	%f2044, %f2041, 0f37CBAC00, 0fBAB607ED;
	selp.f32 	%f2045, %f2044, 0fB94D4153, %p665;
	selp.f32 	%f2046, 0f3D2AAABB, 0f3C0885E4, %p665;
	fma.rn.f32 	%f2047, %f2045, %f2041, %f2046;
	selp.f32 	%f2048, 0fBEFFFFFF, 0fBE2AAAA8, %p665;
	fma.rn.f32 	%f2049, %f2047, %f2041, %f2048;
	fma.rn.f32 	%f2050, %f2049, %f2043, %f2042;
	and.b32  	%r3538, %r4884, 2;
	setp.eq.s32 	%p666, %r3538, 0;
	mov.f32 	%f2051, 0f00000000;
	sub.f32 	%f2052, %f2051, %f2050;
	selp.f32 	%f2053, %f2050, %f2052, %p666;
	mul.f32 	%f2054, %f2053, 0f00000000;
	fma.rn.f32 	%f387, %f302, %f383, %f2054;
	mov.u32 	%r4888, %r4924;
	mov.f32 	%f3079, %f3088;
	@%p650 bra 	$L__BB1_677;
	setp.neu.f32 	%p667, %f379, 0f7F800000;
	@%p667 bra 	$L__BB1_672;
	mov.f32 	%f2057, 0f00000000;
	mul.rn.f32 	%f3079, %f377, %f2057;
	mov.b32 	%r4888, 0;
	bra.uni 	$L__BB1_677;
$L__BB1_672:
	mov.b32 	%r1115, %f377;
	shl.b32 	%r3540, %r1115, 8;
	or.b32  	%r1116, %r3540, -2147483648;
	mov.b64 	%rd2294, 0;
	mov.b32 	%r4885, 0;
$L__BB1_673:
	.pragma "nounroll";
	mul.wide.u32 	%rd1526, %r4885, 4;
	mov.u64 	%rd1527, __cudart_i2opi_f;
	add.s64 	%rd1528, %rd1527, %rd1526;
	ld.global.nc.u32 	%r3541, [%rd1528];
	mad.wide.u32 	%rd1529, %r3541, %r1116, %rd2294;
	shr.u64 	%rd2294, %rd1529, 32;
	add.s64 	%rd1530, %rd49, %rd1526;
	st.local.u32 	[%rd1530], %rd1529;
	add.s32 	%r4885, %r4885, 1;
	setp.ne.s32 	%p668, %r4885, 6;
	@%p668 bra 	$L__BB1_673;
	shr.u32 	%r3542, %r1115, 23;
	st.local.u32 	[%rd49+24], %rd2294;
	and.b32  	%r1119, %r3542, 31;
	and.b32  	%r3543, %r3542, 224;
	add.s32 	%r3544, %r3543, -128;
	shr.u32 	%r3545, %r3544, 5;
	mul.wide.u32 	%rd1531, %r3545, 4;
	sub.s64 	%rd573, %rd49, %rd1531;
	ld.local.u32 	%r4886, [%rd573+24];
	ld.local.u32 	%r4887, [%rd573+20];
	setp.eq.s32 	%p669, %r1119, 0;
	@%p669 bra 	$L__BB1_676;
	shf.l.wrap.b32 	%r4886, %r4887, %r4886, %r1119;
	ld.local.u32 	%r3546, [%rd573+16];
	shf.l.wrap.b32 	%r4887, %r3546, %r4887, %r1119;
$L__BB1_676:
	shr.u32 	%r3547, %r4886, 30;
	shf.l.wrap.b32 	%r3548, %r4887, %r4886, 2;
	shl.b32 	%r3549, %r4887, 2;
	shr.u32 	%r3550, %r3548, 31;
	add.s32 	%r3551, %r3550, %r3547;
	neg.s32 	%r3552, %r3551;
	setp.lt.s32 	%p670, %r1115, 0;
	selp.b32 	%r4888, %r3552, %r3551, %p670;
	xor.b32  	%r3553, %r3548, %r1115;
	shr.s32 	%r3554, %r3548, 31;
	xor.b32  	%r3555, %r3554, %r3548;
	xor.b32  	%r3556, %r3554, %r3549;
	cvt.u64.u32 	%rd1532, %r3555;
	shl.b64 	%rd1533, %rd1532, 32;
	cvt.u64.u32 	%rd1534, %r3556;
	or.b64  	%rd1535, %rd1533, %rd1534;
	cvt.rn.f64.s64 	%fd196, %rd1535;
	mul.f64 	%fd197, %fd196, 0d3BF921FB54442D19;
	cvt.rn.f32.f64 	%f2055, %fd197;
	neg.f32 	%f2056, %f2055;
	setp.lt.s32 	%p671, %r3553, 0;
	selp.f32 	%f3079, %f2056, %f2055, %p671;
$L__BB1_677:
	mul.rn.f32 	%f2058, %f3079, %f3079;
	and.b32  	%r3558, %r4888, 1;
	setp.eq.b32 	%p673, %r3558, 1;
	selp.f32 	%f2059, 0f3F800000, %f3079, %p673;
	fma.rn.f32 	%f2060, %f2058, %f2059, 0f00000000;
	fma.rn.f32 	%f2061, %f2058, 0f37CBAC00, 0fBAB607ED;
	selp.f32 	%f2062, %f2061, 0fB94D4153, %p673;
	selp.f32 	%f2063, 0f3D2AAABB, 0f3C0885E4, %p673;
	fma.rn.f32 	%f2064, %f2062, %f2058, %f2063;
	selp.f32 	%f2065, 0fBEFFFFFF, 0fBE2AAAA8, %p673;
	fma.rn.f32 	%f2066, %f2064, %f2058, %f2065;
	fma.rn.f32 	%f2067, %f2066, %f2060, %f2059;
	and.b32  	%r3559, %r4888, 2;
	setp.eq.s32 	%p674, %r3559, 0;
	mov.f32 	%f2068, 0f00000000;
	sub.f32 	%f2069, %f2068, %f2067;
	selp.f32 	%f391, %f2067, %f2069, %p674;
	mov.u32 	%r4892, %r4924;
	mov.f32 	%f3080, %f3088;
	@%p650 bra 	$L__BB1_685;
	setp.neu.f32 	%p675, %f379, 0f7F800000;
	@%p675 bra 	$L__BB1_680;
	mov.f32 	%f2072, 0f00000000;
	mul.rn.f32 	%f3080, %f377, %f2072;
	mov.b32 	%r4892, 0;
	bra.uni 	$L__BB1_685;
$L__BB1_680:
	mov.b32 	%r1128, %f377;
	shl.b32 	%r3561, %r1128, 8;
	or.b32  	%r1129, %r3561, -2147483648;
	mov.b64 	%rd2295, 0;
	mov.b32 	%r4889, 0;
$L__BB1_681:
	.pragma "nounroll";
	mul.wide.u32 	%rd1537, %r4889, 4;
	mov.u64 	%rd1538, __cudart_i2opi_f;
	add.s64 	%rd1539, %rd1538, %rd1537;
	ld.global.nc.u32 	%r3562, [%rd1539];
	mad.wide.u32 	%rd1540, %r3562, %r1129, %rd2295;
	shr.u64 	%rd2295, %rd1540, 32;
	add.s64 	%rd1541, %rd48, %rd1537;
	st.local.u32 	[%rd1541], %rd1540;
	add.s32 	%r4889, %r4889, 1;
	setp.ne.s32 	%p676, %r4889, 6;
	@%p676 bra 	$L__BB1_681;
	shr.u32 	%r3563, %r1128, 23;
	st.local.u32 	[%rd48+24], %rd2295;
	and.b32  	%r1132, %r3563, 31;
	and.b32  	%r3564, %r3563, 224;
	add.s32 	%r3565, %r3564, -128;
	shr.u32 	%r3566, %r3565, 5;
	mul.wide.u32 	%rd1542, %r3566, 4;
	sub.s64 	%rd576, %rd48, %rd1542;
	ld.local.u32 	%r4890, [%rd576+24];
	ld.local.u32 	%r4891, [%rd576+20];
	setp.eq.s32 	%p677, %r1132, 0;
	@%p677 bra 	$L__BB1_684;
	shf.l.wrap.b32 	%r4890, %r4891, %r4890, %r1132;
	ld.local.u32 	%r3567, [%rd576+16];
	shf.l.wrap.b32 	%r4891, %r3567, %r4891, %r1132;
$L__BB1_684:
	shr.u32 	%r3568, %r4890, 30;
	shf.l.wrap.b32 	%r3569, %r4891, %r4890, 2;
	shl.b32 	%r3570, %r4891, 2;
	shr.u32 	%r3571, %r3569, 31;
	add.s32 	%r3572, %r3571, %r3568;
	neg.s32 	%r3573, %r3572;
	setp.lt.s32 	%p678, %r1128, 0;
	selp.b32 	%r4892, %r3573, %r3572, %p678;
	xor.b32  	%r3574, %r3569, %r1128;
	shr.s32 	%r3575, %r3569, 31;
	xor.b32  	%r3576, %r3575, %r3569;
	xor.b32  	%r3577, %r3575, %r3570;
	cvt.u64.u32 	%rd1543, %r3576;
	shl.b64 	%rd1544, %rd1543, 32;
	cvt.u64.u32 	%rd1545, %r3577;
	or.b64  	%rd1546, %rd1544, %rd1545;
	cvt.rn.f64.s64 	%fd198, %rd1546;
	mul.f64 	%fd199, %fd198, 0d3BF921FB54442D19;
	cvt.rn.f32.f64 	%f2070, %fd199;
	neg.f32 	%f2071, %f2070;
	setp.lt.s32 	%p679, %r3574, 0;
	selp.f32 	%f3080, %f2071, %f2070, %p679;
$L__BB1_685:
	add.s32 	%r3579, %r4892, 1;
	mul.rn.f32 	%f2073, %f3080, %f3080;
	and.b32  	%r3580, %r4892, 1;
	setp.eq.b32 	%p681, %r3580, 1;
	selp.f32 	%f2074, %f3080, 0f3F800000, %p681;
	fma.rn.f32 	%f2075, %f2073, %f2074, 0f00000000;
	fma.rn.f32 	%f2076, %f2073, 0f37CBAC00, 0fBAB607ED;
	selp.f32 	%f2077, 0fB94D4153, %f2076, %p681;
	selp.f32 	%f2078, 0f3C0885E4, 0f3D2AAABB, %p681;
	fma.rn.f32 	%f2079, %f2077, %f2073, %f2078;
	selp.f32 	%f2080, 0fBE2AAAA8, 0fBEFFFFFF, %p681;
	fma.rn.f32 	%f2081, %f2079, %f2073, %f2080;
	fma.rn.f32 	%f2082, %f2081, %f2075, %f2074;
	and.b32  	%r3581, %r3579, 2;
	setp.eq.s32 	%p682, %r3581, 0;
	mov.f32 	%f2083, 0f00000000;
	sub.f32 	%f2084, %f2083, %f2082;
	selp.f32 	%f2085, %f2082, %f2084, %p682;
	mul.f32 	%f2086, %f2085, 0f00000000;
	mul.f32 	%f2087, %f302, %f391;
	sub.f32 	%f395, %f2086, %f2087;
	mov.u32 	%r4896, %r4908;
	mov.f32 	%f3081, %f3084;
	@%p554 bra 	$L__BB1_693;
	setp.neu.f32 	%p683, %f324, 0f7F800000;
	@%p683 bra 	$L__BB1_688;
	mov.f32 	%f2090, 0f00000000;
	mul.rn.f32 	%f3081, %f322, %f2090;
	mov.b32 	%r4896, 0;
	bra.uni 	$L__BB1_693;
$L__BB1_688:
	mov.b32 	%r1141, %f322;
	shl.b32 	%r3583, %r1141, 8;
	or.b32  	%r1142, %r3583, -2147483648;
	mov.b64 	%rd2296, 0;
	mov.b32 	%r4893, 0;
$L__BB1_689:
	.pragma "nounroll";
	mul.wide.u32 	%rd1548, %r4893, 4;
	mov.u64 	%rd1549, __cudart_i2opi_f;
	add.s64 	%rd1550, %rd1549, %rd1548;
	ld.global.nc.u32 	%r3584, [%rd1550];
	mad.wide.u32 	%rd1551, %r3584, %r1142, %rd2296;
	shr.u64 	%rd2296, %rd1551, 32;
	add.s64 	%rd1552, %rd47, %rd1548;
	st.local.u32 	[%rd1552], %rd1551;
	add.s32 	%r4893, %r4893, 1;
	setp.ne.s32 	%p684, %r4893, 6;
	@%p684 bra 	$L__BB1_689;
	shr.u32 	%r3585, %r1141, 23;
	st.local.u32 	[%rd47+24], %rd2296;
	and.b32  	%r1145, %r3585, 31;
	and.b32  	%r3586, %r3585, 224;
	add.s32 	%r3587, %r3586, -128;
	shr.u32 	%r3588, %r3587, 5;
	mul.wide.u32 	%rd1553, %r3588, 4;
	sub.s64 	%rd579, %rd47, %rd1553;
	ld.local.u32 	%r4894, [%rd579+24];
	ld.local.u32 	%r4895, [%rd579+20];
	setp.eq.s32 	%p685, %r1145, 0;
	@%p685 bra 	$L__BB1_692;
	shf.l.wrap.b32 	%r4894, %r4895, %r4894, %r1145;
	ld.local.u32 	%r3589, [%rd579+16];
	shf.l.wrap.b32 	%r4895, %r3589, %r4895, %r1145;
$L__BB1_692:
	shr.u32 	%r3590, %r4894, 30;
	shf.l.wrap.b32 	%r3591, %r4895, %r4894, 2;
	shl.b32 	%r3592, %r4895, 2;
	shr.u32 	%r3593, %r3591, 31;
	add.s32 	%r3594, %r3593, %r3590;
	neg.s32 	%r3595, %r3594;
	setp.lt.s32 	%p686, %r1141, 0;
	selp.b32 	%r4896, %r3595, %r3594, %p686;
	xor.b32  	%r3596, %r3591, %r1141;
	shr.s32 	%r3597, %r3591, 31;
	xor.b32  	%r3598, %r3597, %r3591;
	xor.b32  	%r3599, %r3597, %r3592;
	cvt.u64.u32 	%rd1554, %r3598;
	shl.b64 	%rd1555, %rd1554, 32;
	cvt.u64.u32 	%rd1556, %r3599;
	or.b64  	%rd1557, %rd1555, %rd1556;
	cvt.rn.f64.s64 	%fd200, %rd1557;
	mul.f64 	%fd201, %fd200, 0d3BF921FB54442D19;
	cvt.rn.f32.f64 	%f2088, %fd201;
	neg.f32 	%f2089, %f2088;
	setp.lt.s32 	%p687, %r3596, 0;
	selp.f32 	%f3081, %f2089, %f2088, %p687;
$L__BB1_693:
	add.s32 	%r3601, %r4896, 1;
	mul.rn.f32 	%f2091, %f3081, %f3081;
	and.b32  	%r3602, %r4896, 1;
	setp.eq.b32 	%p689, %r3602, 1;
	selp.f32 	%f2092, %f3081, 0f3F800000, %p689;
	fma.rn.f32 	%f2093, %f2091, %f2092, 0f00000000;
	fma.rn.f32 	%f2094, %f2091, 0f37CBAC00, 0fBAB607ED;
	selp.f32 	%f2095, 0fB94D4153, %f2094, %p689;
	selp.f32 	%f2096, 0f3C0885E4, 0f3D2AAABB, %p689;
	fma.rn.f32 	%f2097, %f2095, %f2091, %f2096;
	selp.f32 	%f2098, 0fBE2AAAA8, 0fBEFFFFFF, %p689;
	fma.rn.f32 	%f2099, %f2097, %f2091, %f2098;
	fma.rn.f32 	%f2100, %f2099, %f2093, %f2092;
	and.b32  	%r3603, %r3601, 2;
	setp.eq.s32 	%p690, %r3603, 0;
	mov.f32 	%f2101, 0f00000000;
	sub.f32 	%f2102, %f2101, %f2100;
	selp.f32 	%f399, %f2100, %f2102, %p690;
	mov.u32 	%r4900, %r4908;
	mov.f32 	%f3082, %f3084;
	@%p554 bra 	$L__BB1_701;
	setp.neu.f32 	%p691, %f324, 0f7F800000;
	@%p691 bra 	$L__BB1_696;
	mov.f32 	%f2105, 0f00000000;
	mul.rn.f32 	%f3082, %f322, %f2105;
	mov.b32 	%r4900, 0;
	bra.uni 	$L__BB1_701;
$L__BB1_696:
	mov.b32 	%r1154, %f322;
	shl.b32 	%r3605, %r1154, 8;
	or.b32  	%r1155, %r3605, -2147483648;
	mov.b64 	%rd2297, 0;
	mov.b32 	%r4897, 0;
$L__BB1_697:
	.pragma "nounroll";
	mul.wide.u32 	%rd1559, %r4897, 4;
	mov.u64 	%rd1560, __cudart_i2opi_f;
	add.s64 	%rd1561, %rd1560, %rd1559;
	ld.global.nc.u32 	%r3606, [%rd1561];
	mad.wide.u32 	%rd1562, %r3606, %r1155, %rd2297;
	shr.u64 	%rd2297, %rd1562, 32;
	add.s64 	%rd1563, %rd46, %rd1559;
	st.local.u32 	[%rd1563], %rd1562;
	add.s32 	%r4897, %r4897, 1;
	setp.ne.s32 	%p692, %r4897, 6;
	@%p692 bra 	$L__BB1_697;
	shr.u32 	%r3607, %r1154, 23;
	st.local.u32 	[%rd46+24], %rd2297;
	and.b32  	%r1158, %r3607, 31;
	and.b32  	%r3608, %r3607, 224;
	add.s32 	%r3609, %r3608, -128;
	shr.u32 	%r3610, %r3609, 5;
	mul.wide.u32 	%rd1564, %r3610, 4;
	sub.s64 	%rd582, %rd46, %rd1564;
	ld.local.u32 	%r4898, [%rd582+24];
	ld.local.u32 	%r4899, [%rd582+20];
	setp.eq.s32 	%p693, %r1158, 0;
	@%p693 bra 	$L__BB1_700;
	shf.l.wrap.b32 	%r4898, %r4899, %r4898, %r1158;
	ld.local.u32 	%r3611, [%rd582+16];
	shf.l.wrap.b32 	%r4899, %r3611, %r4899, %r1158;
$L__BB1_700:
	shr.u32 	%r3612, %r4898, 30;
	shf.l.wrap.b32 	%r3613, %r4899, %r4898, 2;
	shl.b32 	%r3614, %r4899, 2;
	shr.u32 	%r3615, %r3613, 31;
	add.s32 	%r3616, %r3615, %r3612;
	neg.s32 	%r3617, %r3616;
	setp.lt.s32 	%p694, %r1154, 0;
	selp.b32 	%r4900, %r3617, %r3616, %p694;
	xor.b32  	%r3618, %r3613, %r1154;
	shr.s32 	%r3619, %r3613, 31;
	xor.b32  	%r3620, %r3619, %r3613;
	xor.b32  	%r3621, %r3619, %r3614;
	cvt.u64.u32 	%rd1565, %r3620;
	shl.b64 	%rd1566, %rd1565, 32;
	cvt.u64.u32 	%rd1567, %r3621;
	or.b64  	%rd1568, %rd1566, %rd1567;
	cvt.rn.f64.s64 	%fd202, %rd1568;
	mul.f64 	%fd203, %fd202, 0d3BF921FB54442D19;
	cvt.rn.f32.f64 	%f2103, %fd203;
	neg.f32 	%f2104, %f2103;
	setp.lt.s32 	%p695, %r3618, 0;
	selp.f32 	%f3082, %f2104, %f2103, %p695;
$L__BB1_701:
	mul.rn.f32 	%f2106, %f3082, %f3082;
	and.b32  	%r3623, %r4900, 1;
	setp.eq.b32 	%p697, %r3623, 1;
	selp.f32 	%f2107, 0f3F800000, %f3082, %p697;
	fma.rn.f32 	%f2108, %f2106, %f2107, 0f00000000;
	fma.rn.f32 	%f2109, %f2106, 0f37CBAC00, 0fBAB607ED;
	selp.f32 	%f2110, %f2109, 0fB94D4153, %p697;
	selp.f32 	%f2111, 0f3D2AAABB, 0f3C0885E4, %p697;
	fma.rn.f32 	%f2112, %f2110, %f2106, %f2111;
	selp.f32 	%f2113, 0fBEFFFFFF, 0fBE2AAAA8, %p697;
	fma.rn.f32 	%f2114, %f2112, %f2106, %f2113;
	fma.rn.f32 	%f2115, %f2114, %f2108, %f2107;
	and.b32  	%r3624, %r4900, 2;
	setp.eq.s32 	%p698, %r3624, 0;
	mov.f32 	%f2116, 0f00000000;
	sub.f32 	%f2117, %f2116, %f2115;
	selp.f32 	%f2118, %f2115, %f2117, %p698;
	mul.f32 	%f2119, %f2118, 0f00000000;
	mul.f32 	%f2120, %f387, %f399;
	sub.f32 	%f403, %f2120, %f2119;
	mov.u32 	%r4904, %r4908;
	mov.f32 	%f3083, %f3084;
	@%p554 bra 	$L__BB1_709;
	setp.neu.f32 	%p699, %f324, 0f7F800000;
	@%p699 bra 	$L__BB1_704;
	mov.f32 	%f2123, 0f00000000;
	mul.rn.f32 	%f3083, %f322, %f2123;
	mov.b32 	%r4904, 0;
	bra.uni 	$L__BB1_709;
$L__BB1_704:
	mov.b32 	%r1167, %f322;
	shl.b32 	%r3626, %r1167, 8;
	or.b32  	%r1168, %r3626, -2147483648;
	mov.b64 	%rd2298, 0;
	mov.b32 	%r4901, 0;
$L__BB1_705:
	.pragma "nounroll";
	mul.wide.u32 	%rd1570, %r4901, 4;
	mov.u64 	%rd1571, __cudart_i2opi_f;
	add.s64 	%rd1572, %rd1571, %rd1570;
	ld.global.nc.u32 	%r3627, [%rd1572];
	mad.wide.u32 	%rd1573, %r3627, %r1168, %rd2298;
	shr.u64 	%rd2298, %rd1573, 32;
	add.s64 	%rd1574, %rd45, %rd1570;
	st.local.u32 	[%rd1574], %rd1573;
	add.s32 	%r4901, %r4901, 1;
	setp.ne.s32 	%p700, %r4901, 6;
	@%p700 bra 	$L__BB1_705;
	shr.u32 	%r3628, %r1167, 23;
	st.local.u32 	[%rd45+24], %rd2298;
	and.b32  	%r1171, %r3628, 31;
	and.b32  	%r3629, %r3628, 224;
	add.s32 	%r3630, %r3629, -128;
	shr.u32 	%r3631, %r3630, 5;
	mul.wide.u32 	%rd1575, %r3631, 4;
	sub.s64 	%rd585, %rd45, %rd1575;
	ld.local.u32 	%r4902, [%rd585+24];
	ld.local.u32 	%r4903, [%rd585+20];
	setp.eq.s32 	%p701, %r1171, 0;
	@%p701 bra 	$L__BB1_708;
	shf.l.wrap.b32 	%r4902, %r4903, %r4902, %r1171;
	ld.local.u32 	%r3632, [%rd585+16];
	shf.l.wrap.b32 	%r4903, %r3632, %r4903, %r1171;
$L__BB1_708:
	shr.u32 	%r3633, %r4902, 30;
	shf.l.wrap.b32 	%r3634, %r4903, %r4902, 2;
	shl.b32 	%r3635, %r4903, 2;
	shr.u32 	%r3636, %r3634, 31;
	add.s32 	%r3637, %r3636, %r3633;
	neg.s32 	%r3638, %r3637;
	setp.lt.s32 	%p702, %r1167, 0;
	selp.b32 	%r4904, %r3638, %r3637, %p702;
	xor.b32  	%r3639, %r3634, %r1167;
	shr.s32 	%r3640, %r3634, 31;
	xor.b32  	%r3641, %r3640, %r3634;
	xor.b32  	%r3642, %r3640, %r3635;
	cvt.u64.u32 	%rd1576, %r3641;
	shl.b64 	%rd1577, %rd1576, 32;
	cvt.u64.u32 	%rd1578, %r3642;
	or.b64  	%rd1579, %rd1577, %rd1578;
	cvt.rn.f64.s64 	%fd204, %rd1579;
	mul.f64 	%fd205, %fd204, 0d3BF921FB54442D19;
	cvt.rn.f32.f64 	%f2121, %fd205;
	neg.f32 	%f2122, %f2121;
	setp.lt.s32 	%p703, %r3639, 0;
	selp.f32 	%f3083, %f2122, %f2121, %p703;
$L__BB1_709:
	mul.rn.f32 	%f2124, %f3083, %f3083;
	and.b32  	%r3644, %r4904, 1;
	setp.eq.b32 	%p705, %r3644, 1;
	selp.f32 	%f2125, 0f3F800000, %f3083, %p705;
	fma.rn.f32 	%f2126, %f2124, %f2125, 0f00000000;
	fma.rn.f32 	%f2127, %f2124, 0f37CBAC00, 0fBAB607ED;
	selp.f32 	%f2128, %f2127, 0fB94D4153, %p705;
	selp.f32 	%f2129, 0f3D2AAABB, 0f3C0885E4, %p705;
	fma.rn.f32 	%f2130, %f2128, %f2124, %f2129;
	selp.f32 	%f2131, 0fBEFFFFFF, 0fBE2AAAA8, %p705;
	fma.rn.f32 	%f2132, %f2130, %f2124, %f2131;
	fma.rn.f32 	%f2133, %f2132, %f2126, %f2125;
	and.b32  	%r3645, %r4904, 2;
	setp.eq.s32 	%p706, %r3645, 0;
	mov.f32 	%f2134, 0f00000000;
	sub.f32 	%f2135, %f2134, %f2133;
	selp.f32 	%f2136, %f2133, %f2135, %p706;
	mul.f32 	%f407, %f387, %f2136;
	@%p554 bra 	$L__BB1_717;
	setp.neu.f32 	%p707, %f324, 0f7F800000;
	@%p707 bra 	$L__BB1_712;
	mov.f32 	%f2139, 0f00000000;
	mul.rn.f32 	%f3084, %f322, %f2139;
	mov.b32 	%r4908, 0;
	bra.uni 	$L__BB1_717;
$L__BB1_712:
	mov.b32 	%r1180, %f322;
	shl.b32 	%r3647, %r1180, 8;
	or.b32  	%r1181, %r3647, -2147483648;
	mov.b64 	%rd2299, 0;
	mov.b32 	%r4905, 0;
$L__BB1_713:
	.pragma "nounroll";
	mul.wide.u32 	%rd1581, %r4905, 4;
	mov.u64 	%rd1582, __cudart_i2opi_f;
	add.s64 	%rd1583, %rd1582, %rd1581;
	ld.global.nc.u32 	%r3648, [%rd1583];
	mad.wide.u32 	%rd1584, %r3648, %r1181, %rd2299;
	shr.u64 	%rd2299, %rd1584, 32;
	add.s64 	%rd1585, %rd44, %rd1581;
	st.local.u32 	[%rd1585], %rd1584;
	add.s32 	%r4905, %r4905, 1;
	setp.ne.s32 	%p708, %r4905, 6;
	@%p708 bra 	$L__BB1_713;
	shr.u32 	%r3649, %r1180, 23;
	st.local.u32 	[%rd44+24], %rd2299;
	and.b32  	%r1184, %r3649, 31;
	and.b32  	%r3650, %r3649, 224;
	add.s32 	%r3651, %r3650, -128;
	shr.u32 	%r3652, %r3651, 5;
	mul.wide.u32 	%rd1586, %r3652, 4;
	sub.s64 	%rd588, %rd44, %rd1586;
	ld.local.u32 	%r4906, [%rd588+24];
	ld.local.u32 	%r4907, [%rd588+20];
	setp.eq.s32 	%p709, %r1184, 0;
	@%p709 bra 	$L__BB1_716;
	shf.l.wrap.b32 	%r4906, %r4907, %r4906, %r1184;
	ld.local.u32 	%r3653, [%rd588+16];
	shf.l.wrap.b32 	%r4907, %r3653, %r4907, %r1184;
$L__BB1_716:
	shr.u32 	%r3654, %r4906, 30;
	shf.l.wrap.b32 	%r3655, %r4907, %r4906, 2;
	shl.b32 	%r3656, %r4907, 2;
	shr.u32 	%r3657, %r3655, 31;
	add.s32 	%r3658, %r3657, %r3654;
	neg.s32 	%r3659, %r3658;
	setp.lt.s32 	%p710, %r1180, 0;
	selp.b32 	%r4908, %r3659, %r3658, %p710;
	xor.b32  	%r3660, %r3655, %r1180;
	shr.s32 	%r3661, %r3655, 31;
	xor.b32  	%r3662, %r3661, %r3655;
	xor.b32  	%r3663, %r3661, %r3656;
	cvt.u64.u32 	%rd1587, %r3662;
	shl.b64 	%rd1588, %rd1587, 32;
	cvt.u64.u32 	%rd1589, %r3663;
	or.b64  	%rd1590, %rd1588, %rd1589;
	cvt.rn.f64.s64 	%fd206, %rd1590;
	mul.f64 	%fd207, %fd206, 0d3BF921FB54442D19;
	cvt.rn.f32.f64 	%f2137, %fd207;
	neg.f32 	%f2138, %f2137;
	setp.lt.s32 	%p711, %r3660, 0;
	selp.f32 	%f3084, %f2138, %f2137, %p711;
$L__BB1_717:
	add.s32 	%r3665, %r4908, 1;
	mul.rn.f32 	%f2140, %f3084, %f3084;
	and.b32  	%r3666, %r4908, 1;
	setp.eq.b32 	%p713, %r3666, 1;
	selp.f32 	%f2141, %f3084, 0f3F800000, %p713;
	fma.rn.f32 	%f2142, %f2140, %f2141, 0f00000000;
	fma.rn.f32 	%f2143, %f2140, 0f37CBAC00, 0fBAB607ED;
	selp.f32 	%f2144, 0fB94D4153, %f2143, %p713;
	selp.f32 	%f2145, 0f3C0885E4, 0f3D2AAABB, %p713;
	fma.rn.f32 	%f2146, %f2144, %f2140, %f2145;
	selp.f32 	%f2147, 0fBE2AAAA8, 0fBEFFFFFF, %p713;
	fma.rn.f32 	%f2148, %f2146, %f2140, %f2147;
	fma.rn.f32 	%f2149, %f2148, %f2142, %f2141;
	and.b32  	%r3667, %r3665, 2;
	setp.eq.s32 	%p714, %r3667, 0;
	mov.f32 	%f2150, 0f00000000;
	sub.f32 	%f2151, %f2150, %f2149;
	selp.f32 	%f2152, %f2149, %f2151, %p714;
	fma.rn.f32 	%f411, %f2152, 0f00000000, %f407;
	mov.u32 	%r4912, %r4924;
	mov.f32 	%f3085, %f3088;
	@%p650 bra 	$L__BB1_725;
	setp.neu.f32 	%p715, %f379, 0f7F800000;
	@%p715 bra 	$L__BB1_720;
	mov.f32 	%f2155, 0f00000000;
	mul.rn.f32 	%f3085, %f377, %f2155;
	mov.b32 	%r4912, 0;
	bra.uni 	$L__BB1_725;
$L__BB1_720:
	mov.b32 	%r1193, %f377;
	shl.b32 	%r3669, %r1193, 8;
	or.b32  	%r1194, %r3669, -2147483648;
	mov.b64 	%rd2300, 0;
	mov.b32 	%r4909, 0;
$L__BB1_721:
	.pragma "nounroll";
	mul.wide.u32 	%rd1592, %r4909, 4;
	mov.u64 	%rd1593, __cudart_i2opi_f;
	add.s64 	%rd1594, %rd1593, %rd1592;
	ld.global.nc.u32 	%r3670, [%rd1594];
	mad.wide.u32 	%rd1595, %r3670, %r1194, %rd2300;
	shr.u64 	%rd2300, %rd1595, 32;
	add.s64 	%rd1596, %rd43, %rd1592;
	st.local.u32 	[%rd1596], %rd1595;
	add.s32 	%r4909, %r4909, 1;
	setp.ne.s32 	%p716, %r4909, 6;
	@%p716 bra 	$L__BB1_721;
	shr.u32 	%r3671, %r1193, 23;
	st.local.u32 	[%rd43+24], %rd2300;
	and.b32  	%r1197, %r3671, 31;
	and.b32  	%r3672, %r3671, 224;
	add.s32 	%r3673, %r3672, -128;
	shr.u32 	%r3674, %r3673, 5;
	mul.wide.u32 	%rd1597, %r3674, 4;
	sub.s64 	%rd591, %rd43, %rd1597;
	ld.local.u32 	%r4910, [%rd591+24];
	ld.local.u32 	%r4911, [%rd591+20];
	setp.eq.s32 	%p717, %r1197, 0;
	@%p717 bra 	$L__BB1_724;
	shf.l.wrap.b32 	%r4910, %r4911, %r4910, %r1197;
	ld.local.u32 	%r3675, [%rd591+16];
	shf.l.wrap.b32 	%r4911, %r3675, %r4911, %r1197;
$L__BB1_724:
	shr.u32 	%r3676, %r4910, 30;
	shf.l.wrap.b32 	%r3677, %r4911, %r4910, 2;
	shl.b32 	%r3678, %r4911, 2;
	shr.u32 	%r3679, %r3677, 31;
	add.s32 	%r3680, %r3679, %r3676;
	neg.s32 	%r3681, %r3680;
	setp.lt.s32 	%p718, %r1193, 0;
	selp.b32 	%r4912, %r3681, %r3680, %p718;
	xor.b32  	%r3682, %r3677, %r1193;
	shr.s32 	%r3683, %r3677, 31;
	xor.b32  	%r3684, %r3683, %r3677;
	xor.b32  	%r3685, %r3683, %r3678;
	cvt.u64.u32 	%rd1598, %r3684;
	shl.b64 	%rd1599, %rd1598, 32;
	cvt.u64.u32 	%rd1600, %r3685;
	or.b64  	%rd1601, %rd1599, %rd1600;
	cvt.rn.f64.s64 	%fd208, %rd1601;
	mul.f64 	%fd209, %fd208, 0d3BF921FB54442D19;
	cvt.rn.f32.f64 	%f2153, %fd209;
	neg.f32 	%f2154, %f2153;
	setp.lt.s32 	%p719, %r3682, 0;
	selp.f32 	%f3085, %f2154, %f2153, %p719;
$L__BB1_725:
	add.s32 	%r3687, %r4912, 1;
	mul.rn.f32 	%f2156, %f3085, %f3085;
	and.b32  	%r3688, %r4912, 1;
	setp.eq.b32 	%p721, %r3688, 1;
	selp.f32 	%f2157, %f3085, 0f3F800000, %p721;
	fma.rn.f32 	%f2158, %f2156, %f2157, 0f00000000;
	fma.rn.f32 	%f2159, %f2156, 0f37CBAC00, 0fBAB607ED;
	selp.f32 	%f2160, 0fB94D4153, %f2159, %p721;
	selp.f32 	%f2161, 0f3C0885E4, 0f3D2AAABB, %p721;
	fma.rn.f32 	%f2162, %f2160, %f2156, %f2161;
	selp.f32 	%f2163, 0fBE2AAAA8, 0fBEFFFFFF, %p721;
	fma.rn.f32 	%f2164, %f2162, %f2156, %f2163;
	fma.rn.f32 	%f2165, %f2164, %f2158, %f2157;
	and.b32  	%r3689, %r3687, 2;
	setp.eq.s32 	%p722, %r3689, 0;
	mov.f32 	%f2166, 0f00000000;
	sub.f32 	%f2167, %f2166, %f2165;
	selp.f32 	%f415, %f2165, %f2167, %p722;
	mov.u32 	%r4916, %r4924;
	mov.f32 	%f3086, %f3088;
	@%p650 bra 	$L__BB1_733;
	setp.neu.f32 	%p723, %f379, 0f7F800000;
	@%p723 bra 	$L__BB1_728;
	mov.f32 	%f2170, 0f00000000;
	mul.rn.f32 	%f3086, %f377, %f2170;
	mov.b32 	%r4916, 0;
	bra.uni 	$L__BB1_733;
$L__BB1_728:
	mov.b32 	%r1206, %f377;
	shl.b32 	%r3691, %r1206, 8;
	or.b32  	%r1207, %r3691, -2147483648;
	mov.b64 	%rd2301, 0;
	mov.b32 	%r4913, 0;
$L__BB1_729:
	.pragma "nounroll";
	mul.wide.u32 	%rd1603, %r4913, 4;
	mov.u64 	%rd1604, __cudart_i2opi_f;
	add.s64 	%rd1605, %rd1604, %rd1603;
	ld.global.nc.u32 	%r3692, [%rd1605];
	mad.wide.u32 	%rd1606, %r3692, %r1207, %rd2301;
	shr.u64 	%rd2301, %rd1606, 32;
	add.s64 	%rd1607, %rd42, %rd1603;
	st.local.u32 	[%rd1607], %rd1606;
	add.s32 	%r4913, %r4913, 1;
	setp.ne.s32 	%p724, %r4913, 6;
	@%p724 bra 	$L__BB1_729;
	shr.u32 	%r3693, %r1206, 23;
	st.local.u32 	[%rd42+24], %rd2301;
	and.b32  	%r1210, %r3693, 31;
	and.b32  	%r3694, %r3693, 224;
	add.s32 	%r3695, %r3694, -128;
	shr.u32 	%r3696, %r3695, 5;
	mul.wide.u32 	%rd1608, %r3696, 4;
	sub.s64 	%rd594, %rd42, %rd1608;
	ld.local.u32 	%r4914, [%rd594+24];
	ld.local.u32 	%r4915, [%rd594+20];
	setp.eq.s32 	%p725, %r1210, 0;
	@%p725 bra 	$L__BB1_732;
	shf.l.wrap.b32 	%r4914, %r4915, %r4914, %r1210;
	ld.local.u32 	%r3697, [%rd594+16];
	shf.l.wrap.b32 	%r4915, %r3697, %r4915, %r1210;
$L__BB1_732:
	shr.u32 	%r3698, %r4914, 30;
	shf.l.wrap.b32 	%r3699, %r4915, %r4914, 2;
	shl.b32 	%r3700, %r4915, 2;
	shr.u32 	%r3701, %r3699, 31;
	add.s32 	%r3702, %r3701, %r3698;
	neg.s32 	%r3703, %r3702;
	setp.lt.s32 	%p726, %r1206, 0;
	selp.b32 	%r4916, %r3703, %r3702, %p726;
	xor.b32  	%r3704, %r3699, %r1206;
	shr.s32 	%r3705, %r3699, 31;
	xor.b32  	%r3706, %r3705, %r3699;
	xor.b32  	%r3707, %r3705, %r3700;
	cvt.u64.u32 	%rd1609, %r3706;
	shl.b64 	%rd1610, %rd1609, 32;
	cvt.u64.u32 	%rd1611, %r3707;
	or.b64  	%rd1612, %rd1610, %rd1611;
	cvt.rn.f64.s64 	%fd210, %rd1612;
	mul.f64 	%fd211, %fd210, 0d3BF921FB54442D19;
	cvt.rn.f32.f64 	%f2168, %fd211;
	neg.f32 	%f2169, %f2168;
	setp.lt.s32 	%p727, %r3704, 0;
	selp.f32 	%f3086, %f2169, %f2168, %p727;
$L__BB1_733:
	mul.rn.f32 	%f2171, %f3086, %f3086;
	and.b32  	%r3709, %r4916, 1;
	setp.eq.b32 	%p729, %r3709, 1;
	selp.f32 	%f2172, 0f3F800000, %f3086, %p729;
	fma.rn.f32 	%f2173, %f2171, %f2172, 0f00000000;
	fma.rn.f32 	%f2174, %f2171, 0f37CBAC00, 0fBAB607ED;
	selp.f32 	%f2175, %f2174, 0fB94D4153, %p729;
	selp.f32 	%f2176, 0f3D2AAABB, 0f3C0885E4, %p729;
	fma.rn.f32 	%f2177, %f2175, %f2171, %f2176;
	selp.f32 	%f2178, 0fBEFFFFFF, 0fBE2AAAA8, %p729;
	fma.rn.f32 	%f2179, %f2177, %f2171, %f2178;
	fma.rn.f32 	%f2180, %f2179, %f2173, %f2172;
	and.b32  	%r3710, %r4916, 2;
	setp.eq.s32 	%p730, %r3710, 0;
	mov.f32 	%f2181, 0f00000000;
	sub.f32 	%f2182, %f2181, %f2180;
	selp.f32 	%f2183, %f2180, %f2182, %p730;
	mul.f32 	%f2184, %f2183, 0f00000000;
	fma.rn.f32 	%f419, %f302, %f415, %f2184;
	mov.u32 	%r4920, %r4924;
	mov.f32 	%f3087, %f3088;
	@%p650 bra 	$L__BB1_741;
	setp.neu.f32 	%p731, %f379, 0f7F800000;
	@%p731 bra 	$L__BB1_736;
	mov.f32 	%f2187, 0f00000000;
	mul.rn.f32 	%f3087, %f377, %f2187;
	mov.b32 	%r4920, 0;
	bra.uni 	$L__BB1_741;
$L__BB1_736:
	mov.b32 	%r1219, %f377;
	shl.b32 	%r3712, %r1219, 8;
	or.b32  	%r1220, %r3712, -2147483648;
	mov.b64 	%rd2302, 0;
	mov.b32 	%r4917, 0;
$L__BB1_737:
	.pragma "nounroll";
	mul.wide.u32 	%rd1614, %r4917, 4;
	mov.u64 	%rd1615, __cudart_i2opi_f;
	add.s64 	%rd1616, %rd1615, %rd1614;
	ld.global.nc.u32 	%r3713, [%rd1616];
	mad.wide.u32 	%rd1617, %r3713, %r1220, %rd2302;
	shr.u64 	%rd2302, %rd1617, 32;
	add.s64 	%rd1618, %rd41, %rd1614;
	st.local.u32 	[%rd1618], %rd1617;
	add.s32 	%r4917, %r4917, 1;
	setp.ne.s32 	%p732, %r4917, 6;
	@%p732 bra 	$L__BB1_737;
	shr.u32 	%r3714, %r1219, 23;
	st.local.u32 	[%rd41+24], %rd2302;
	and.b32  	%r1223, %r3714, 31;
	and.b32  	%r3715, %r3714, 224;
	add.s32 	%r3716, %r3715, -128;
	shr.u32 	%r3717, %r3716, 5;
	mul.wide.u32 	%rd1619, %r3717, 4;
	sub.s64 	%rd597, %rd41, %rd1619;
	ld.local.u32 	%r4918, [%rd597+24];
	ld.local.u32 	%r4919, [%rd597+20];
	setp.eq.s32 	%p733, %r1223, 0;
	@%p733 bra 	$L__BB1_740;
	shf.l.wrap.b32 	%r4918, %r4919, %r4918, %r1223;
	ld.local.u32 	%r3718, [%rd597+16];
	shf.l.wrap.b32 	%r4919, %r3718, %r4919, %r1223;
$L__BB1_740:
	shr.u32 	%r3719, %r4918, 30;
	shf.l.wrap.b32 	%r3720, %r4919, %r4918, 2;
	shl.b32 	%r3721, %r4919, 2;
	shr.u32 	%r3722, %r3720, 31;
	add.s32 	%r3723, %r3722, %r3719;
	neg.s32 	%r3724, %r3723;
	setp.lt.s32 	%p734, %r1219, 0;
	selp.b32 	%r4920, %r3724, %r3723, %p734;
	xor.b32  	%r3725, %r3720, %r1219;
	shr.s32 	%r3726, %r3720, 31;
	xor.b32  	%r3727, %r3726, %r3720;
	xor.b32  	%r3728, %r3726, %r3721;
	cvt.u64.u32 	%rd1620, %r3727;
	shl.b64 	%rd1621, %rd1620, 32;
	cvt.u64.u32 	%rd1622, %r3728;
	or.b64  	%rd1623, %rd1621, %rd1622;
	cvt.rn.f64.s64 	%fd212, %rd1623;
	mul.f64 	%fd213, %fd212, 0d3BF921FB54442D19;
	cvt.rn.f32.f64 	%f2185, %fd213;
	neg.f32 	%f2186, %f2185;
	setp.lt.s32 	%p735, %r3725, 0;
	selp.f32 	%f3087, %f2186, %f2185, %p735;
$L__BB1_741:
	mul.rn.f32 	%f2188, %f3087, %f3087;
	and.b32  	%r3730, %r4920, 1;
	setp.eq.b32 	%p737, %r3730, 1;
	selp.f32 	%f2189, 0f3F800000, %f3087, %p737;
	fma.rn.f32 	%f2190, %f2188, %f2189, 0f00000000;
	fma.rn.f32 	%f2191, %f2188, 0f37CBAC00, 0fBAB607ED;
	selp.f32 	%f2192, %f2191, 0fB94D4153, %p737;
	selp.f32 	%f2193, 0f3D2AAABB, 0f3C0885E4, %p737;
	fma.rn.f32 	%f2194, %f2192, %f2188, %f2193;
	selp.f32 	%f2195, 0fBEFFFFFF, 0fBE2AAAA8, %p737;
	fma.rn.f32 	%f2196, %f2194, %f2188, %f2195;
	fma.rn.f32 	%f2197, %f2196, %f2190, %f2189;
	and.b32  	%r3731, %r4920, 2;
	setp.eq.s32 	%p738, %r3731, 0;
	mov.f32 	%f2198, 0f00000000;
	sub.f32 	%f2199, %f2198, %f2197;
	selp.f32 	%f423, %f2197, %f2199, %p738;
	@%p650 bra 	$L__BB1_749;
	setp.neu.f32 	%p739, %f379, 0f7F800000;
	@%p739 bra 	$L__BB1_744;
	mov.f32 	%f2202, 0f00000000;
	mul.rn.f32 	%f3088, %f377, %f2202;
	mov.b32 	%r4924, 0;
	bra.uni 	$L__BB1_749;
$L__BB1_744:
	mov.b32 	%r1232, %f377;
	shl.b32 	%r3733, %r1232, 8;
	or.b32  	%r1233, %r3733, -2147483648;
	mov.b64 	%rd2303, 0;
	mov.b32 	%r4921, 0;
$L__BB1_745:
	.pragma "nounroll";
	mul.wide.u32 	%rd1625, %r4921, 4;
	mov.u64 	%rd1626, __cudart_i2opi_f;
	add.s64 	%rd1627, %rd1626, %rd1625;
	ld.global.nc.u32 	%r3734, [%rd1627];
	mad.wide.u32 	%rd1628, %r3734, %r1233, %rd2303;
	shr.u64 	%rd2303, %rd1628, 32;
	add.s64 	%rd1629, %rd40, %rd1625;
	st.local.u32 	[%rd1629], %rd1628;
	add.s32 	%r4921, %r4921, 1;
	setp.ne.s32 	%p740, %r4921, 6;
	@%p740 bra 	$L__BB1_745;
	shr.u32 	%r3735, %r1232, 23;
	st.local.u32 	[%rd40+24], %rd2303;
	and.b32  	%r1236, %r3735, 31;
	and.b32  	%r3736, %r3735, 224;
	add.s32 	%r3737, %r3736, -128;
	shr.u32 	%r3738, %r3737, 5;
	mul.wide.u32 	%rd1630, %r3738, 4;
	sub.s64 	%rd600, %rd40, %rd1630;
	ld.local.u32 	%r4922, [%rd600+24];
	ld.local.u32 	%r4923, [%rd600+20];
	setp.eq.s32 	%p741, %r1236, 0;
	@%p741 bra 	$L__BB1_748;
	shf.l.wrap.b32 	%r4922, %r4923, %r4922, %r1236;
	ld.local.u32 	%r3739, [%rd600+16];
	shf.l.wrap.b32 	%r4923, %r3739, %r4923, %r1236;
$L__BB1_748:
	shr.u32 	%r3740, %r4922, 30;
	shf.l.wrap.b32 	%r3741, %r4923, %r4922, 2;
	shl.b32 	%r3742, %r4923, 2;
	shr.u32 	%r3743, %r3741, 31;
	add.s32 	%r3744, %r3743, %r3740;
	neg.s32 	%r3745, %r3744;
	setp.lt.s32 	%p742, %r1232, 0;
	selp.b32 	%r4924, %r3745, %r3744, %p742;
	xor.b32  	%r3746, %r3741, %r1232;
	shr.s32 	%r3747, %r3741, 31;
	xor.b32  	%r3748, %r3747, %r3741;
	xor.b32  	%r3749, %r3747, %r3742;
	cvt.u64.u32 	%rd1631, %r3748;
	shl.b64 	%rd1632, %rd1631, 32;
	cvt.u64.u32 	%rd1633, %r3749;
	or.b64  	%rd1634, %rd1632, %rd1633;
	cvt.rn.f64.s64 	%fd214, %rd1634;
	mul.f64 	%fd215, %fd214, 0d3BF921FB54442D19;
	cvt.rn.f32.f64 	%f2200, %fd215;
	neg.f32 	%f2201, %f2200;
	setp.lt.s32 	%p743, %r3746, 0;
	selp.f32 	%f3088, %f2201, %f2200, %p743;
$L__BB1_749:
	add.s32 	%r3751, %r4924, 1;
	mul.rn.f32 	%f2203, %f3088, %f3088;
	and.b32  	%r3752, %r4924, 1;
	setp.eq.b32 	%p745, %r3752, 1;
	selp.f32 	%f2204, %f3088, 0f3F800000, %p745;
	fma.rn.f32 	%f2205, %f2203, %f2204, 0f00000000;
	fma.rn.f32 	%f2206, %f2203, 0f37CBAC00, 0fBAB607ED;
	selp.f32 	%f2207, 0fB94D4153, %f2206, %p745;
	selp.f32 	%f2208, 0f3C0885E4, 0f3D2AAABB, %p745;
	fma.rn.f32 	%f2209, %f2207, %f2203, %f2208;
	selp.f32 	%f2210, 0fBE2AAAA8, 0fBEFFFFFF, %p745;
	fma.rn.f32 	%f2211, %f2209, %f2203, %f2210;
	fma.rn.f32 	%f2212, %f2211, %f2205, %f2204;
	and.b32  	%r3753, %r3751, 2;
	setp.eq.s32 	%p746, %r3753, 0;
	mov.f32 	%f2213, 0f00000000;
	sub.f32 	%f2214, %f2213, %f2212;
	selp.f32 	%f2215, %f2212, %f2214, %p746;
	mul.f32 	%f2216, %f2215, 0f00000000;
	mul.f32 	%f2217, %f302, %f423;
	sub.f32 	%f427, %f2216, %f2217;
	mov.u32 	%r4928, %r4942;
	mov.f32 	%f3089, %f3092;
	@%p618 bra 	$L__BB1_757;
	setp.neu.f32 	%p747, %f360, 0f7F800000;
	@%p747 bra 	$L__BB1_752;
	mov.f32 	%f2220, 0f00000000;
	mul.rn.f32 	%f3089, %f358, %f2220;
	mov.b32 	%r4928, 0;
	bra.uni 	$L__BB1_757;
$L__BB1_752:
	mov.b32 	%r1245, %f358;
	shl.b32 	%r3755, %r1245, 8;
	or.b32  	%r1246, %r3755, -2147483648;
	mov.b64 	%rd2304, 0;
	mov.b32 	%r4925, 0;
$L__BB1_753:
	.pragma "nounroll";
	mul.wide.u32 	%rd1636, %r4925, 4;
	mov.u64 	%rd1637, __cudart_i2opi_f;
	add.s64 	%rd1638, %rd1637, %rd1636;
	ld.global.nc.u32 	%r3756, [%rd1638];
	mad.wide.u32 	%rd1639, %r3756, %r1246, %rd2304;
	shr.u64 	%rd2304, %rd1639, 32;
	add.s64 	%rd1640, %rd39, %rd1636;
	st.local.u32 	[%rd1640], %rd1639;
	add.s32 	%r4925, %r4925, 1;
	setp.ne.s32 	%p748, %r4925, 6;
	@%p748 bra 	$L__BB1_753;
	shr.u32 	%r3757, %r1245, 23;
	st.local.u32 	[%rd39+24], %rd2304;
	and.b32  	%r1249, %r3757, 31;
	and.b32  	%r3758, %r3757, 224;
	add.s32 	%r3759, %r3758, -128;
	shr.u32 	%r3760, %r3759, 5;
	mul.wide.u32 	%rd1641, %r3760, 4;
	sub.s64 	%rd603, %rd39, %rd1641;
	ld.local.u32 	%r4926, [%rd603+24];
	ld.local.u32 	%r4927, [%rd603+20];
	setp.eq.s32 	%p749, %r1249, 0;
	@%p749 bra 	$L__BB1_756;
	shf.l.wrap.b32 	%r4926, %r4927, %r4926, %r1249;
	ld.local.u32 	%r3761, [%rd603+16];
	shf.l.wrap.b32 	%r4927, %r3761, %r4927, %r1249;
$L__BB1_756:
	shr.u32 	%r3762, %r4926, 30;
	shf.l.wrap.b32 	%r3763, %r4927, %r4926, 2;
	shl.b32 	%r3764, %r4927, 2;
	shr.u32 	%r3765, %r3763, 31;
	add.s32 	%r3766, %r3765, %r3762;
	neg.s32 	%r3767, %r3766;
	setp.lt.s32 	%p750, %r1245, 0;
	selp.b32 	%r4928, %r3767, %r3766, %p750;
	xor.b32  	%r3768, %r3763, %r1245;
	shr.s32 	%r3769, %r3763, 31;
	xor.b32  	%r3770, %r3769, %r3763;
	xor.b32  	%r3771, %r3769, %r3764;
	cvt.u64.u32 	%rd1642, %r3770;
	shl.b64 	%rd1643, %rd1642, 32;
	cvt.u64.u32 	%rd1644, %r3771;
	or.b64  	%rd1645, %rd1643, %rd1644;
	cvt.rn.f64.s64 	%fd216, %rd1645;
	mul.f64 	%fd217, %fd216, 0d3BF921FB54442D19;
	cvt.rn.f32.f64 	%f2218, %fd217;
	neg.f32 	%f2219, %f2218;
	setp.lt.s32 	%p751, %r3768, 0;
	selp.f32 	%f3089, %f2219, %f2218, %p751;
$L__BB1_757:
	add.s32 	%r3773, %r4928, 1;
	mul.rn.f32 	%f2221, %f3089, %f3089;
	and.b32  	%r3774, %r4928, 1;
	setp.eq.b32 	%p753, %r3774, 1;
	selp.f32 	%f2222, %f3089, 0f3F800000, %p753;
	fma.rn.f32 	%f2223, %f2221, %f2222, 0f00000000;
	fma.rn.f32 	%f2224, %f2221, 0f37CBAC00, 0fBAB607ED;
	selp.f32 	%f2225, 0fB94D4153, %f2224, %p753;
	selp.f32 	%f2226, 0f3C0885E4, 0f3D2AAABB, %p753;
	fma.rn.f32 	%f2227, %f2225, %f2221, %f2226;
	selp.f32 	%f2228, 0fBE2AAAA8, 0fBEFFFFFF, %p753;
	fma.rn.f32 	%f2229, %f2227, %f2221, %f2228;
	fma.rn.f32 	%f2230, %f2229, %f2223, %f2222;
	and.b32  	%r3775, %r3773, 2;
	setp.eq.s32 	%p754, %r3775, 0;
	mov.f32 	%f2231, 0f00000000;
	sub.f32 	%f2232, %f2231, %f2230;
	selp.f32 	%f431, %f2230, %f2232, %p754;
	mov.u32 	%r4932, %r4942;
	mov.f32 	%f3090, %f3092;
	@%p618 bra 	$L__BB1_765;
	setp.neu.f32 	%p755, %f360, 0f7F800000;
	@%p755 bra 	$L__BB1_760;
	mov.f32 	%f2235, 0f00000000;
	mul.rn.f32 	%f3090, %f358, %f2235;
	mov.b32 	%r4932, 0;
	bra.uni 	$L__BB1_765;
$L__BB1_760:
	mov.b32 	%r1258, %f358;
	shl.b32 	%r3777, %r1258, 8;
	or.b32  	%r1259, %r3777, -2147483648;
	mov.b64 	%rd2305, 0;
	mov.b32 	%r4929, 0;
$L__BB1_761:
	.pragma "nounroll";
	mul.wide.u32 	%rd1647, %r4929, 4;
	mov.u64 	%rd1648, __cudart_i2opi_f;
	add.s64 	%rd1649, %rd1648, %rd1647;
	ld.global.nc.u32 	%r3778, [%rd1649];
	mad.wide.u32 	%rd1650, %r3778, %r1259, %rd2305;
	shr.u64 	%rd2305, %rd1650, 32;
	add.s64 	%rd1651, %rd38, %rd1647;
	st.local.u32 	[%rd1651], %rd1650;
	add.s32 	%r4929, %r4929, 1;
	setp.ne.s32 	%p756, %r4929, 6;
	@%p756 bra 	$L__BB1_761;
	shr.u32 	%r3779, %r1258, 23;
	st.local.u32 	[%rd38+24], %rd2305;
	and.b32  	%r1262, %r3779, 31;
	and.b32  	%r3780, %r3779, 224;
	add.s32 	%r3781, %r3780, -128;
	shr.u32 	%r3782, %r3781, 5;
	mul.wide.u32 	%rd1652, %r3782, 4;
	sub.s64 	%rd606, %rd38, %rd1652;
	ld.local.u32 	%r4930, [%rd606+24];
	ld.local.u32 	%r4931, [%rd606+20];
	setp.eq.s32 	%p757, %r1262, 0;
	@%p757 bra 	$L__BB1_764;
	shf.l.wrap.b32 	%r4930, %r4931, %r4930, %r1262;
	ld.local.u32 	%r3783, [%rd606+16];
	shf.l.wrap.b32 	%r4931, %r3783, %r4931, %r1262;
$L__BB1_764:
	shr.u32 	%r3784, %r4930, 30;
	shf.l.wrap.b32 	%r3785, %r4931, %r4930, 2;
	shl.b32 	%r3786, %r4931, 2;
	shr.u32 	%r3787, %r3785, 31;
	add.s32 	%r3788, %r3787, %r3784;
	neg.s32 	%r3789, %r3788;
	setp.lt.s32 	%p758, %r1258, 0;
	selp.b32 	%r4932, %r3789, %r3788, %p758;
	xor.b32  	%r3790, %r3785, %r1258;
	shr.s32 	%r3791, %r3785, 31;
	xor.b32  	%r3792, %r3791, %r3785;
	xor.b32  	%r3793, %r3791, %r3786;
	cvt.u64.u32 	%rd1653, %r3792;
	shl.b64 	%rd1654, %rd1653, 32;
	cvt.u64.u32 	%rd1655, %r3793;
	or.b64  	%rd1656, %rd1654, %rd1655;
	cvt.rn.f64.s64 	%fd218, %rd1656;
	mul.f64 	%fd219, %fd218, 0d3BF921FB54442D19;
	cvt.rn.f32.f64 	%f2233, %fd219;
	neg.f32 	%f2234, %f2233;
	setp.lt.s32 	%p759, %r3790, 0;
	selp.f32 	%f3090, %f2234, %f2233, %p759;
$L__BB1_765:
	mul.rn.f32 	%f2236, %f3090, %f3090;
	and.b32  	%r3795, %r4932, 1;
	setp.eq.b32 	%p761, %r3795, 1;
	selp.f32 	%f2237, 0f3F800000, %f3090, %p761;
	fma.rn.f32 	%f2238, %f2236, %f2237, 0f00000000;
	fma.rn.f32 	%f2239, %f2236, 0f37CBAC00, 0fBAB607ED;
	selp.f32 	%f2240, %f2239, 0fB94D4153, %p761;
	selp.f32 	%f2241, 0f3D2AAABB, 0f3C0885E4, %p761;
	fma.rn.f32 	%f2242, %f2240, %f2236, %f2241;
	selp.f32 	%f2243, 0fBEFFFFFF, 0fBE2AAAA8, %p761;
	fma.rn.f32 	%f2244, %f2242, %f2236, %f2243;
	fma.rn.f32 	%f2245, %f2244, %f2238, %f2237;
	and.b32  	%r3796, %r4932, 2;
	setp.eq.s32 	%p762, %r3796, 0;
	mov.f32 	%f2246, 0f00000000;
	sub.f32 	%f2247, %f2246, %f2245;
	selp.f32 	%f2248, %f2245, %f2247, %p762;
	mul.f32 	%f2249, %f2248, 0f00000000;
	mul.f32 	%f2250, %f419, %f431;
	sub.f32 	%f435, %f2250, %f2249;
	mov.u32 	%r4936, %r4942;
	mov.f32 	%f3091, %f3092;
	@%p618 bra 	$L__BB1_773;
	setp.neu.f32 	%p763, %f360, 0f7F800000;
	@%p763 bra 	$L__BB1_768;
	mov.f32 	%f2253, 0f00000000;
	mul.rn.f32 	%f3091, %f358, %f2253;
	mov.b32 	%r4936, 0;
	bra.uni 	$L__BB1_773;
$L__BB1_768:
	mov.b32 	%r1271, %f358;
	shl.b32 	%r3798, %r1271, 8;
	or.b32  	%r1272, %r3798, -2147483648;
	mov.b64 	%rd2306, 0;
	mov.b32 	%r4933, 0;
$L__BB1_769:
	.pragma "nounroll";
	mul.wide.u32 	%rd1658, %r4933, 4;
	mov.u64 	%rd1659, __cudart_i2opi_f;
	add.s64 	%rd1660, %rd1659, %rd1658;
	ld.global.nc.u32 	%r3799, [%rd1660];
	mad.wide.u32 	%rd1661, %r3799, %r1272, %rd2306;
	shr.u64 	%rd2306, %rd1661, 32;
	add.s64 	%rd1662, %rd37, %rd1658;
	st.local.u32 	[%rd1662], %rd1661;
	add.s32 	%r4933, %r4933, 1;
	setp.ne.s32 	%p764, %r4933, 6;
	@%p764 bra 	$L__BB1_769;
	shr.u32 	%r3800, %r1271, 23;
	st.local.u32 	[%rd37+24], %rd2306;
	and.b32  	%r1275, %r3800, 31;
	and.b32  	%r3801, %r3800, 224;
	add.s32 	%r3802, %r3801, -128;
	shr.u32 	%r3803, %r3802, 5;
	mul.wide.u32 	%rd1663, %r3803, 4;
	sub.s64 	%rd609, %rd37, %rd1663;
	ld.local.u32 	%r4934, [%rd609+24];
	ld.local.u32 	%r4935, [%rd609+20];
	setp.eq.s32 	%p765, %r1275, 0;
	@%p765 bra 	$L__BB1_772;
	shf.l.wrap.b32 	%r4934, %r4935, %r4934, %r1275;
	ld.local.u32 	%r3804, [%rd609+16];
	shf.l.wrap.b32 	%r4935, %r3804, %r4935, %r1275;
$L__BB1_772:
	shr.u32 	%r3805, %r4934, 30;
	shf.l.wrap.b32 	%r3806, %r4935, %r4934, 2;
	shl.b32 	%r3807, %r4935, 2;
	shr.u32 	%r3808, %r3806, 31;
	add.s32 	%r3809, %r3808, %r3805;
	neg.s32 	%r3810, %r3809;
	setp.lt.s32 	%p766, %r1271, 0;
	selp.b32 	%r4936, %r3810, %r3809, %p766;
	xor.b32  	%r3811, %r3806, %r1271;
	shr.s32 	%r3812, %r3806, 31;
	xor.b32  	%r3813, %r3812, %r3806;
	xor.b32  	%r3814, %r3812, %r3807;
	cvt.u64.u32 	%rd1664, %r3813;
	shl.b64 	%rd1665, %rd1664, 32;
	cvt.u64.u32 	%rd1666, %r3814;
	or.b64  	%rd1667, %rd1665, %rd1666;
	cvt.rn.f64.s64 	%fd220, %rd1667;
	mul.f64 	%fd221, %fd220, 0d3BF921FB54442D19;
	cvt.rn.f32.f64 	%f2251, %fd221;
	neg.f32 	%f2252, %f2251;
	setp.lt.s32 	%p767, %r3811, 0;
	selp.f32 	%f3091, %f2252, %f2251, %p767;
$L__BB1_773:
	mul.rn.f32 	%f2254, %f3091, %f3091;
	and.b32  	%r3816, %r4936, 1;
	setp.eq.b32 	%p769, %r3816, 1;
	selp.f32 	%f2255, 0f3F800000, %f3091, %p769;
	fma.rn.f32 	%f2256, %f2254, %f2255, 0f00000000;
	fma.rn.f32 	%f2257, %f2254, 0f37CBAC00, 0fBAB607ED;
	selp.f32 	%f2258, %f2257, 0fB94D4153, %p769;
	selp.f32 	%f2259, 0f3D2AAABB, 0f3C0885E4, %p769;
	fma.rn.f32 	%f2260, %f2258, %f2254, %f2259;
	selp.f32 	%f2261, 0fBEFFFFFF, 0fBE2AAAA8, %p769;
	fma.rn.f32 	%f2262, %f2260, %f2254, %f2261;
	fma.rn.f32 	%f2263, %f2262, %f2256, %f2255;
	and.b32  	%r3817, %r4936, 2;
	setp.eq.s32 	%p770, %r3817, 0;
	mov.f32 	%f2264, 0f00000000;
	sub.f32 	%f2265, %f2264, %f2263;
	selp.f32 	%f2266, %f2263, %f2265, %p770;
	mul.f32 	%f439, %f419, %f2266;
	@%p618 bra 	$L__BB1_781;
	setp.neu.f32 	%p771, %f360, 0f7F800000;
	@%p771 bra 	$L__BB1_776;
	mov.f32 	%f2269, 0f00000000;
	mul.rn.f32 	%f3092, %f358, %f2269;
	mov.b32 	%r4942, 0;
	bra.uni 	$L__BB1_781;
$L__BB1_776:
	mov.b32 	%r1284, %f358;
	shl.b32 	%r3819, %r1284, 8;
	or.b32  	%r1285, %r3819, -2147483648;
	mov.b64 	%rd2307, 0;
	mov.b32 	%r4937, 0;
$L__BB1_777:
	.pragma "nounroll";
	mul.wide.u32 	%rd1669, %r4937, 4;
	mov.u64 	%rd1670, __cudart_i2opi_f;
	add.s64 	%rd1671, %rd1670, %rd1669;
	ld.global.nc.u32 	%r3820, [%rd1671];
	mad.wide.u32 	%rd1672, %r3820, %r1285, %rd2307;
	shr.u64 	%rd2307, %rd1672, 32;
	add.s64 	%rd1673, %rd36, %rd1669;
	st.local.u32 	[%rd1673], %rd1672;
	add.s32 	%r4937, %r4937, 1;
	setp.ne.s32 	%p772, %r4937, 6;
	@%p772 bra 	$L__BB1_777;
	shr.u32 	%r3821, %r1284, 23;
	st.local.u32 	[%rd36+24], %rd2307;
	and.b32  	%r1288, %r3821, 31;
	and.b32  	%r3822, %r3821, 224;
	add.s32 	%r3823, %r3822, -128;
	shr.u32 	%r3824, %r3823, 5;
	mul.wide.u32 	%rd1674, %r3824, 4;
	sub.s64 	%rd612, %rd36, %rd1674;
	ld.local.u32 	%r4938, [%rd612+24];
	ld.local.u32 	%r4939, [%rd612+20];
	setp.eq.s32 	%p773, %r1288, 0;
	@%p773 bra 	$L__BB1_780;
	shf.l.wrap.b32 	%r4938, %r4939, %r4938, %r1288;
	ld.local.u32 	%r3825, [%rd612+16];
	shf.l.wrap.b32 	%r4939, %r3825, %r4939, %r1288;
$L__BB1_780:
	shr.u32 	%r3826, %r4938, 30;
	shf.l.wrap.b32 	%r3827, %r4939, %r4938, 2;
	shl.b32 	%r3828, %r4939, 2;
	shr.u32 	%r3829, %r3827, 31;
	add.s32 	%r3830, %r3829, %r3826;
	neg.s32 	%r3831, %r3830;
	setp.lt.s32 	%p774, %r1284, 0;
	selp.b32 	%r4942, %r3831, %r3830, %p774;
	xor.b32  	%r3832, %r3827, %r1284;
	shr.s32 	%r3833, %r3827, 31;
	xor.b32  	%r3834, %r3833, %r3827;
	xor.b32  	%r3835, %r3833, %r3828;
	cvt.u64.u32 	%rd1675, %r3834;
	shl.b64 	%rd1676, %rd1675, 32;
	cvt.u64.u32 	%rd1677, %r3835;
	or.b64  	%rd1678, %rd1676, %rd1677;
	cvt.rn.f64.s64 	%fd222, %rd1678;
	mul.f64 	%fd223, %fd222, 0d3BF921FB54442D19;
	cvt.rn.f32.f64 	%f2267, %fd223;
	neg.f32 	%f2268, %f2267;
	setp.lt.s32 	%p775, %r3832, 0;
	selp.f32 	%f3092, %f2268, %f2267, %p775;
	ld.global.u32 	%r4808, [%rd3+4];
	ld.global.u32 	%r4807, [%rd3];
$L__BB1_781:
	add.s32 	%r3837, %r4942, 1;
	mul.rn.f32 	%f2270, %f3092, %f3092;
	and.b32  	%r3838, %r4942, 1;
	setp.eq.b32 	%p776, %r3838, 1;
	selp.f32 	%f2271, %f3092, 0f3F800000, %p776;
	fma.rn.f32 	%f2272, %f2270, %f2271, 0f00000000;
	fma.rn.f32 	%f2273, %f2270, 0f37CBAC00, 0fBAB607ED;
	selp.f32 	%f2274, 0fB94D4153, %f2273, %p776;
	selp.f32 	%f2275, 0f3C0885E4, 0f3D2AAABB, %p776;
	fma.rn.f32 	%f2276, %f2274, %f2270, %f2275;
	selp.f32 	%f2277, 0fBE2AAAA8, 0fBEFFFFFF, %p776;
	fma.rn.f32 	%f2278, %f2276, %f2270, %f2277;
	fma.rn.f32 	%f2279, %f2278, %f2272, %f2271;
	and.b32  	%r3839, %r3837, 2;
	setp.eq.s32 	%p777, %r3839, 0;
	mov.f32 	%f2280, 0f00000000;
	sub.f32 	%f2281, %f2280, %f2279;
	selp.f32 	%f2282, %f2279, %f2281, %p777;
	fma.rn.f32 	%f2283, %f2282, 0f00000000, %f439;
	sub.f32 	%f2284, %f368, %f332;
	sub.f32 	%f2285, %f376, %f340;
	sub.f32 	%f2286, %f357, %f321;
	mul.f32 	%f2287, %f2285, %f2285;
	fma.rn.f32 	%f2288, %f2284, %f2284, %f2287;
	fma.rn.f32 	%f2289, %f2286, %f2286, %f2288;
	sqrt.rn.f32 	%f2290, %f2289;
	sub.f32 	%f2291, %f435, %f403;
	sub.f32 	%f2292, %f2283, %f411;
	sub.f32 	%f2293, %f427, %f395;
	mul.f32 	%f2294, %f2292, %f2292;
	fma.rn.f32 	%f2295, %f2291, %f2291, %f2294;
	fma.rn.f32 	%f2296, %f2293, %f2293, %f2295;
	sqrt.rn.f32 	%f2297, %f2296;
	mul.f32 	%f2298, %f2290, %f2297;
	mul.f32 	%f2299, %f2298, 0f3F000000;
	sub.f32 	%f2300, %f403, %f332;
	sub.f32 	%f2301, %f411, %f340;
	sub.f32 	%f2302, %f395, %f321;
	mul.f32 	%f2303, %f2301, %f2301;
	fma.rn.f32 	%f2304, %f2300, %f2300, %f2303;
	fma.rn.f32 	%f2305, %f2302, %f2302, %f2304;
	sqrt.rn.f32 	%f2306, %f2305;
	mul.f32 	%f443, %f2306, %f2299;
	add.s32 	%r3840, %r428, %r4810;
	cvt.rn.f64.s32 	%fd224, %r4807;
	div.rn.f64 	%fd225, %fd5, %fd224;
	cvt.rn.f32.f64 	%f2307, %fd225;
	cvt.rn.f32.u32 	%f2308, %r3840;
	mul.f32 	%f444, %f2308, 0f41480000;
	div.rn.f32 	%f2309, %f444, %f300;
	add.f32 	%f2310, %f2309, 0fBF000000;
	add.f32 	%f445, %f2310, 0f45C71800;
	mul.f32 	%f446, %f247, %f2307;
	mul.f32 	%f2311, %f446, 0f3F22F983;
	cvt.rni.s32.f32 	%r4958, %f2311;
	cvt.rn.f32.s32 	%f2312, %r4958;
	fma.rn.f32 	%f2313, %f2312, 0fBFC90FDA, %f446;
	fma.rn.f32 	%f2314, %f2312, 0fB3A22168, %f2313;
	fma.rn.f32 	%f3096, %f2312, 0fA7C234C5, %f2314;
	abs.f32 	%f448, %f446;
	setp.ltu.f32 	%p778, %f448, 0f47CE4780;
	mov.u32 	%r4946, %r4958;
	mov.f32 	%f3093, %f3096;
	@%p778 bra 	$L__BB1_789;
	setp.neu.f32 	%p779, %f448, 0f7F800000;
	@%p779 bra 	$L__BB1_784;
	mov.f32 	%f2317, 0f00000000;
	mul.rn.f32 	%f3093, %f446, %f2317;
	mov.b32 	%r4946, 0;
	bra.uni 	$L__BB1_789;
$L__BB1_784:
	mov.b32 	%r1302, %f446;
	shl.b32 	%r3842, %r1302, 8;
	or.b32  	%r1303, %r3842, -2147483648;
	mov.b64 	%rd2308, 0;
	mov.b32 	%r4943, 0;
$L__BB1_785:
	.pragma "nounroll";
	mul.wide.u32 	%rd1680, %r4943, 4;
	mov.u64 	%rd1681, __cudart_i2opi_f;
	add.s64 	%rd1682, %rd1681, %rd1680;
	ld.global.nc.u32 	%r3843, [%rd1682];
	mad.wide.u32 	%rd1683, %r3843, %r1303, %rd2308;
	shr.u64 	%rd2308, %rd1683, 32;
	add.s64 	%rd1684, %rd35, %rd1680;
	st.local.u32 	[%rd1684], %rd1683;
	add.s32 	%r4943, %r4943, 1;
	setp.ne.s32 	%p780, %r4943, 6;
	@%p780 bra 	$L__BB1_785;
	shr.u32 	%r3844, %r1302, 23;
	st.local.u32 	[%rd35+24], %rd2308;
	and.b32  	%r1306, %r3844, 31;
	and.b32  	%r3845, %r3844, 224;
	add.s32 	%r3846, %r3845, -128;
	shr.u32 	%r3847, %r3846, 5;
	mul.wide.u32 	%rd1685, %r3847, 4;
	sub.s64 	%rd615, %rd35, %rd1685;
	ld.local.u32 	%r4944, [%rd615+24];
	ld.local.u32 	%r4945, [%rd615+20];
	setp.eq.s32 	%p781, %r1306, 0;
	@%p781 bra 	$L__BB1_788;
	shf.l.wrap.b32 	%r4944, %r4945, %r4944, %r1306;
	ld.local.u32 	%r3848, [%rd615+16];
	shf.l.wrap.b32 	%r4945, %r3848, %r4945, %r1306;
$L__BB1_788:
	shr.u32 	%r3849, %r4944, 30;
	shf.l.wrap.b32 	%r3850, %r4945, %r4944, 2;
	shl.b32 	%r3851, %r4945, 2;
	shr.u32 	%r3852, %r3850, 31;
	add.s32 	%r3853, %r3852, %r3849;
	neg.s32 	%r3854, %r3853;
	setp.lt.s32 	%p782, %r1302, 0;
	selp.b32 	%r4946, %r3854, %r3853, %p782;
	xor.b32  	%r3855, %r3850, %r1302;
	shr.s32 	%r3856, %r3850, 31;
	xor.b32  	%r3857, %r3856, %r3850;
	xor.b32  	%r3858, %r3856, %r3851;
	cvt.u64.u32 	%rd1686, %r3857;
	shl.b64 	%rd1687, %rd1686, 32;
	cvt.u64.u32 	%rd1688, %r3858;
	or.b64  	%rd1689, %rd1687, %rd1688;
	cvt.rn.f64.s64 	%fd226, %rd1689;
	mul.f64 	%fd227, %fd226, 0d3BF921FB54442D19;
	cvt.rn.f32.f64 	%f2315, %fd227;
	neg.f32 	%f2316, %f2315;
	setp.lt.s32 	%p783, %r3855, 0;
	selp.f32 	%f3093, %f2316, %f2315, %p783;
$L__BB1_789:
	add.s32 	%r3860, %r4946, 1;
	mul.rn.f32 	%f2318, %f3093, %f3093;
	and.b32  	%r3861, %r4946, 1;
	setp.eq.b32 	%p785, %r3861, 1;
	selp.f32 	%f2319, %f3093, 0f3F800000, %p785;
	fma.rn.f32 	%f2320, %f2318, %f2319, 0f00000000;
	fma.rn.f32 	%f2321, %f2318, 0f37CBAC00, 0fBAB607ED;
	selp.f32 	%f2322, 0fB94D4153, %f2321, %p785;
	selp.f32 	%f2323, 0f3C0885E4, 0f3D2AAABB, %p785;
	fma.rn.f32 	%f2324, %f2322, %f2318, %f2323;
	selp.f32 	%f2325, 0fBE2AAAA8, 0fBEFFFFFF, %p785;
	fma.rn.f32 	%f2326, %f2324, %f2318, %f2325;
	fma.rn.f32 	%f2327, %f2326, %f2320, %f2319;
	and.b32  	%r3862, %r3860, 2;
	setp.eq.s32 	%p786, %r3862, 0;
	mov.f32 	%f2328, 0f00000000;
	sub.f32 	%f2329, %f2328, %f2327;
	selp.f32 	%f452, %f2327, %f2329, %p786;
	mov.u32 	%r4950, %r4958;
	mov.f32 	%f3094, %f3096;
	@%p778 bra 	$L__BB1_797;
	setp.neu.f32 	%p787, %f448, 0f7F800000;
	@%p787 bra 	$L__BB1_792;
	mov.f32 	%f2332, 0f00000000;
	mul.rn.f32 	%f3094, %f446, %f2332;
	mov.b32 	%r4950, 0;
	bra.uni 	$L__BB1_797;
$L__BB1_792:
	mov.b32 	%r1315, %f446;
	shl.b32 	%r3864, %r1315, 8;
	or.b32  	%r1316, %r3864, -2147483648;
	mov.b64 	%rd2309, 0;
	mov.b32 	%r4947, 0;
$L__BB1_793:
	.pragma "nounroll";
	mul.wide.u32 	%rd1691, %r4947, 4;
	mov.u64 	%rd1692, __cudart_i2opi_f;
	add.s64 	%rd1693, %rd1692, %rd1691;
	ld.global.nc.u32 	%r3865, [%rd1693];
	mad.wide.u32 	%rd1694, %r3865, %r1316, %rd2309;
	shr.u64 	%rd2309, %rd1694, 32;
	add.s64 	%rd1695, %rd34, %rd1691;
	st.local.u32 	[%rd1695], %rd1694;
	add.s32 	%r4947, %r4947, 1;
	setp.ne.s32 	%p788, %r4947, 6;
	@%p788 bra 	$L__BB1_793;
	shr.u32 	%r3866, %r1315, 23;
	st.local.u32 	[%rd34+24], %rd2309;
	and.b32  	%r1319, %r3866, 31;
	and.b32  	%r3867, %r3866, 224;
	add.s32 	%r3868, %r3867, -128;
	shr.u32 	%r3869, %r3868, 5;
	mul.wide.u32 	%rd1696, %r3869, 4;
	sub.s64 	%rd618, %rd34, %rd1696;
	ld.local.u32 	%r4948, [%rd618+24];
	ld.local.u32 	%r4949, [%rd618+20];
	setp.eq.s32 	%p789, %r1319, 0;
	@%p789 bra 	$L__BB1_796;
	shf.l.wrap.b32 	%r4948, %r4949, %r4948, %r1319;
	ld.local.u32 	%r3870, [%rd618+16];
	shf.l.wrap.b32 	%r4949, %r3870, %r4949, %r1319;
$L__BB1_796:
	shr.u32 	%r3871, %r4948, 30;
	shf.l.wrap.b32 	%r3872, %r4949, %r4948, 2;
	shl.b32 	%r3873, %r4949, 2;
	shr.u32 	%r3874, %r3872, 31;
	add.s32 	%r3875, %r3874, %r3871;
	neg.s32 	%r3876, %r3875;
	setp.lt.s32 	%p790, %r1315, 0;
	selp.b32 	%r4950, %r3876, %r3875, %p790;
	xor.b32  	%r3877, %r3872, %r1315;
	shr.s32 	%r3878, %r3872, 31;
	xor.b32  	%r3879, %r3878, %r3872;
	xor.b32  	%r3880, %r3878, %r3873;
	cvt.u64.u32 	%rd1697, %r3879;
	shl.b64 	%rd1698, %rd1697, 32;
	cvt.u64.u32 	%rd1699, %r3880;
	or.b64  	%rd1700, %rd1698, %rd1699;
	cvt.rn.f64.s64 	%fd228, %rd1700;
	mul.f64 	%fd229, %fd228, 0d3BF921FB54442D19;
	cvt.rn.f32.f64 	%f2330, %fd229;
	neg.f32 	%f2331, %f2330;
	setp.lt.s32 	%p791, %r3877, 0;
	selp.f32 	%f3094, %f2331, %f2330, %p791;
$L__BB1_797:
	mul.rn.f32 	%f2333, %f3094, %f3094;
	and.b32  	%r3882, %r4950, 1;
	setp.eq.b32 	%p793, %r3882, 1;
	selp.f32 	%f2334, 0f3F800000, %f3094, %p793;
	fma.rn.f32 	%f2335, %f2333, %f2334, 0f00000000;
	fma.rn.f32 	%f2336, %f2333, 0f37CBAC00, 0fBAB607ED;
	selp.f32 	%f2337, %f2336, 0fB94D4153, %p793;
	selp.f32 	%f2338, 0f3D2AAABB, 0f3C0885E4, %p793;
	fma.rn.f32 	%f2339, %f2337, %f2333, %f2338;
	selp.f32 	%f2340, 0fBEFFFFFF, 0fBE2AAAA8, %p793;
	fma.rn.f32 	%f2341, %f2339, %f2333, %f2340;
	fma.rn.f32 	%f2342, %f2341, %f2335, %f2334;
	and.b32  	%r3883, %r4950, 2;
	setp.eq.s32 	%p794, %r3883, 0;
	mov.f32 	%f2343, 0f00000000;
	sub.f32 	%f2344, %f2343, %f2342;
	selp.f32 	%f2345, %f2342, %f2344, %p794;
	mul.f32 	%f2346, %f2345, 0f00000000;
	fma.rn.f32 	%f456, %f445, %f452, %f2346;
	mov.u32 	%r4954, %r4958;
	mov.f32 	%f3095, %f3096;
	@%p778 bra 	$L__BB1_805;
	setp.neu.f32 	%p795, %f448, 0f7F800000;
	@%p795 bra 	$L__BB1_800;
	mov.f32 	%f2349, 0f00000000;
	mul.rn.f32 	%f3095, %f446, %f2349;
	mov.b32 	%r4954, 0;
	bra.uni 	$L__BB1_805;
$L__BB1_800:
	mov.b32 	%r1328, %f446;
	shl.b32 	%r3885, %r1328, 8;
	or.b32  	%r1329, %r3885, -2147483648;
	mov.b64 	%rd2310, 0;
	mov.b32 	%r4951, 0;
$L__BB1_801:
	.pragma "nounroll";
	mul.wide.u32 	%rd1702, %r4951, 4;
	mov.u64 	%rd1703, __cudart_i2opi_f;
	add.s64 	%rd1704, %rd1703, %rd1702;
	ld.global.nc.u32 	%r3886, [%rd1704];
	mad.wide.u32 	%rd1705, %r3886, %r1329, %rd2310;
	shr.u64 	%rd2310, %rd1705, 32;
	add.s64 	%rd1706, %rd33, %rd1702;
	st.local.u32 	[%rd1706], %rd1705;
	add.s32 	%r4951, %r4951, 1;
	setp.ne.s32 	%p796, %r4951, 6;
	@%p796 bra 	$L__BB1_801;
	shr.u32 	%r3887, %r1328, 23;
	st.local.u32 	[%rd33+24], %rd2310;
	and.b32  	%r1332, %r3887, 31;
	and.b32  	%r3888, %r3887, 224;
	add.s32 	%r3889, %r3888, -128;
	shr.u32 	%r3890, %r3889, 5;
	mul.wide.u32 	%rd1707, %r3890, 4;
	sub.s64 	%rd621, %rd33, %rd1707;
	ld.local.u32 	%r4952, [%rd621+24];
	ld.local.u32 	%r4953, [%rd621+20];
	setp.eq.s32 	%p797, %r1332, 0;
	@%p797 bra 	$L__BB1_804;
	shf.l.wrap.b32 	%r4952, %r4953, %r4952, %r1332;
	ld.local.u32 	%r3891, [%rd621+16];
	shf.l.wrap.b32 	%r4953, %r3891, %r4953, %r1332;
$L__BB1_804:
	shr.u32 	%r3892, %r4952, 30;
	shf.l.wrap.b32 	%r3893, %r4953, %r4952, 2;
	shl.b32 	%r3894, %r4953, 2;
	shr.u32 	%r3895, %r3893, 31;
	add.s32 	%r3896, %r3895, %r3892;
	neg.s32 	%r3897, %r3896;
	setp.lt.s32 	%p798, %r1328, 0;
	selp.b32 	%r4954, %r3897, %r3896, %p798;
	xor.b32  	%r3898, %r3893, %r1328;
	shr.s32 	%r3899, %r3893, 31;
	xor.b32  	%r3900, %r3899, %r3893;
	xor.b32  	%r3901, %r3899, %r3894;
	cvt.u64.u32 	%rd1708, %r3900;
	shl.b64 	%rd1709, %rd1708, 32;
	cvt.u64.u32 	%rd1710, %r3901;
	or.b64  	%rd1711, %rd1709, %rd1710;
	cvt.rn.f64.s64 	%fd230, %rd1711;
	mul.f64 	%fd231, %fd230, 0d3BF921FB54442D19;
	cvt.rn.f32.f64 	%f2347, %fd231;
	neg.f32 	%f2348, %f2347;
	setp.lt.s32 	%p799, %r3898, 0;
	selp.f32 	%f3095, %f2348, %f2347, %p799;
$L__BB1_805:
	mul.rn.f32 	%f2350, %f3095, %f3095;
	and.b32  	%r3903, %r4954, 1;
	setp.eq.b32 	%p801, %r3903, 1;
	selp.f32 	%f2351, 0f3F800000, %f3095, %p801;
	fma.rn.f32 	%f2352, %f2350, %f2351, 0f00000000;
	fma.rn.f32 	%f2353, %f2350, 0f37CBAC00, 0fBAB607ED;
	selp.f32 	%f2354, %f2353, 0fB94D4153, %p801;
	selp.f32 	%f2355, 0f3D2AAABB, 0f3C0885E4, %p801;
	fma.rn.f32 	%f2356, %f2354, %f2350, %f2355;
	selp.f32 	%f2357, 0fBEFFFFFF, 0fBE2AAAA8, %p801;
	fma.rn.f32 	%f2358, %f2356, %f2350, %f2357;
	fma.rn.f32 	%f2359, %f2358, %f2352, %f2351;
	and.b32  	%r3904, %r4954, 2;
	setp.eq.s32 	%p802, %r3904, 0;
	mov.f32 	%f2360, 0f00000000;
	sub.f32 	%f2361, %f2360, %f2359;
	selp.f32 	%f460, %f2359, %f2361, %p802;
	@%p778 bra 	$L__BB1_813;
	setp.neu.f32 	%p803, %f448, 0f7F800000;
	@%p803 bra 	$L__BB1_808;
	mov.f32 	%f2364, 0f00000000;
	mul.rn.f32 	%f3096, %f446, %f2364;
	mov.b32 	%r4958, 0;
	bra.uni 	$L__BB1_813;
$L__BB1_808:
	mov.b32 	%r1341, %f446;
	shl.b32 	%r3906, %r1341, 8;
	or.b32  	%r1342, %r3906, -2147483648;
	mov.b64 	%rd2311, 0;
	mov.b32 	%r4955, 0;
$L__BB1_809:
	.pragma "nounroll";
	mul.wide.u32 	%rd1713, %r4955, 4;
	mov.u64 	%rd1714, __cudart_i2opi_f;
	add.s64 	%rd1715, %rd1714, %rd1713;
	ld.global.nc.u32 	%r3907, [%rd1715];
	mad.wide.u32 	%rd1716, %r3907, %r1342, %rd2311;
	shr.u64 	%rd2311, %rd1716, 32;
	add.s64 	%rd1717, %rd32, %rd1713;
	st.local.u32 	[%rd1717], %rd1716;
	add.s32 	%r4955, %r4955, 1;
	setp.ne.s32 	%p804, %r4955, 6;
	@%p804 bra 	$L__BB1_809;
	shr.u32 	%r3908, %r1341, 23;
	st.local.u32 	[%rd32+24], %rd2311;
	and.b32  	%r1345, %r3908, 31;
	and.b32  	%r3909, %r3908, 224;
	add.s32 	%r3910, %r3909, -128;
	shr.u32 	%r3911, %r3910, 5;
	mul.wide.u32 	%rd1718, %r3911, 4;
	sub.s64 	%rd624, %rd32, %rd1718;
	ld.local.u32 	%r4956, [%rd624+24];
	ld.local.u32 	%r4957, [%rd624+20];
	setp.eq.s32 	%p805, %r1345, 0;
	@%p805 bra 	$L__BB1_812;
	shf.l.wrap.b32 	%r4956, %r4957, %r4956, %r1345;
	ld.local.u32 	%r3912, [%rd624+16];
	shf.l.wrap.b32 	%r4957, %r3912, %r4957, %r1345;
$L__BB1_812:
	shr.u32 	%r3913, %r4956, 30;
	shf.l.wrap.b32 	%r3914, %r4957, %r4956, 2;
	shl.b32 	%r3915, %r4957, 2;
	shr.u32 	%r3916, %r3914, 31;
	add.s32 	%r3917, %r3916, %r3913;
	neg.s32 	%r3918, %r3917;
	setp.lt.s32 	%p806, %r1341, 0;
	selp.b32 	%r4958, %r3918, %r3917, %p806;
	xor.b32  	%r3919, %r3914, %r1341;
	shr.s32 	%r3920, %r3914, 31;
	xor.b32  	%r3921, %r3920, %r3914;
	xor.b32  	%r3922, %r3920, %r3915;
	cvt.u64.u32 	%rd1719, %r3921;
	shl.b64 	%rd1720, %rd1719, 32;
	cvt.u64.u32 	%rd1721, %r3922;
	or.b64  	%rd1722, %rd1720, %rd1721;
	cvt.rn.f64.s64 	%fd232, %rd1722;
	mul.f64 	%fd233, %fd232, 0d3BF921FB54442D19;
	cvt.rn.f32.f64 	%f2362, %fd233;
	neg.f32 	%f2363, %f2362;
	setp.lt.s32 	%p807, %r3919, 0;
	selp.f32 	%f3096, %f2363, %f2362, %p807;
$L__BB1_813:
	add.s32 	%r3924, %r4958, 1;
	mul.rn.f32 	%f2365, %f3096, %f3096;
	and.b32  	%r3925, %r4958, 1;
	setp.eq.b32 	%p808, %r3925, 1;
	selp.f32 	%f2366, %f3096, 0f3F800000, %p808;
	fma.rn.f32 	%f2367, %f2365, %f2366, 0f00000000;
	fma.rn.f32 	%f2368, %f2365, 0f37CBAC00, 0fBAB607ED;
	selp.f32 	%f2369, 0fB94D4153, %f2368, %p808;
	selp.f32 	%f2370, 0f3C0885E4, 0f3D2AAABB, %p808;
	fma.rn.f32 	%f2371, %f2369, %f2365, %f2370;
	selp.f32 	%f2372, 0fBE2AAAA8, 0fBEFFFFFF, %p808;
	fma.rn.f32 	%f2373, %f2371, %f2365, %f2372;
	fma.rn.f32 	%f2374, %f2373, %f2367, %f2366;
	and.b32  	%r3926, %r3924, 2;
	setp.eq.s32 	%p809, %r3926, 0;
	mov.f32 	%f2375, 0f00000000;
	sub.f32 	%f2376, %f2375, %f2374;
	selp.f32 	%f2377, %f2374, %f2376, %p809;
	mul.f32 	%f2378, %f2377, 0f00000000;
	mul.f32 	%f2379, %f445, %f460;
	sub.f32 	%f464, %f2378, %f2379;
	cvt.rn.f64.s32 	%fd234, %r4808;
	mov.f64 	%fd235, 0d0000000000000000;
	div.rn.f64 	%fd236, %fd235, %fd234;
	cvt.rn.f32.f64 	%f2380, %fd236;
	mul.f32 	%f465, %f247, %f2380;
	mul.f32 	%f2381, %f465, 0f3F22F983;
	cvt.rni.s32.f32 	%r4975, %f2381;
	cvt.rn.f32.s32 	%f2382, %r4975;
	fma.rn.f32 	%f2383, %f2382, 0fBFC90FDA, %f465;
	fma.rn.f32 	%f2384, %f2382, 0fB3A22168, %f2383;
	fma.rn.f32 	%f3100, %f2382, 0fA7C234C5, %f2384;
	abs.f32 	%f467, %f465;
	setp.ltu.f32 	%p810, %f467, 0f47CE4780;
	mov.u32 	%r4962, %r4975;
	mov.f32 	%f3097, %f3100;
	@%p810 bra 	$L__BB1_821;
	setp.neu.f32 	%p811, %f467, 0f7F800000;
	@%p811 bra 	$L__BB1_816;
	mov.f32 	%f2387, 0f00000000;
	mul.rn.f32 	%f3097, %f465, %f2387;
	mov.b32 	%r4962, 0;
	bra.uni 	$L__BB1_821;
$L__BB1_816:
	mov.b32 	%r1355, %f465;
	shl.b32 	%r3928, %r1355, 8;
	or.b32  	%r1356, %r3928, -2147483648;
	mov.b64 	%rd2312, 0;
	mov.b32 	%r4959, 0;
$L__BB1_817:
	.pragma "nounroll";
	mul.wide.u32 	%rd1724, %r4959, 4;
	mov.u64 	%rd1725, __cudart_i2opi_f;
	add.s64 	%rd1726, %rd1725, %rd1724;
	ld.global.nc.u32 	%r3929, [%rd1726];
	mad.wide.u32 	%rd1727, %r3929, %r1356, %rd2312;
	shr.u64 	%rd2312, %rd1727, 32;
	add.s64 	%rd1728, %rd31, %rd1724;
	st.local.u32 	[%rd1728], %rd1727;
	add.s32 	%r4959, %r4959, 1;
	setp.ne.s32 	%p812, %r4959, 6;
	@%p812 bra 	$L__BB1_817;
	shr.u32 	%r3930, %r1355, 23;
	st.local.u32 	[%rd31+24], %rd2312;
	and.b32  	%r1359, %r3930, 31;
	and.b32  	%r3931, %r3930, 224;
	add.s32 	%r3932, %r3931, -128;
	shr.u32 	%r3933, %r3932, 5;
	mul.wide.u32 	%rd1729, %r3933, 4;
	sub.s64 	%rd627, %rd31, %rd1729;
	ld.local.u32 	%r4960, [%rd627+24];
	ld.local.u32 	%r4961, [%rd627+20];
	setp.eq.s32 	%p813, %r1359, 0;
	@%p813 bra 	$L__BB1_820;
	shf.l.wrap.b32 	%r4960, %r4961, %r4960, %r1359;
	ld.local.u32 	%r3934, [%rd627+16];
	shf.l.wrap.b32 	%r4961, %r3934, %r4961, %r1359;
$L__BB1_820:
	shr.u32 	%r3935, %r4960, 30;
	shf.l.wrap.b32 	%r3936, %r4961, %r4960, 2;
	shl.b32 	%r3937, %r4961, 2;
	shr.u32 	%r3938, %r3936, 31;
	add.s32 	%r3939, %r3938, %r3935;
	neg.s32 	%r3940, %r3939;
	setp.lt.s32 	%p814, %r1355, 0;
	selp.b32 	%r4962, %r3940, %r3939, %p814;
	xor.b32  	%r3941, %r3936, %r1355;
	shr.s32 	%r3942, %r3936, 31;
	xor.b32  	%r3943, %r3942, %r3936;
	xor.b32  	%r3944, %r3942, %r3937;
	cvt.u64.u32 	%rd1730, %r3943;
	shl.b64 	%rd1731, %rd1730, 32;
	cvt.u64.u32 	%rd1732, %r3944;
	or.b64  	%rd1733, %rd1731, %rd1732;
	cvt.rn.f64.s64 	%fd237, %rd1733;
	mul.f64 	%fd238, %fd237, 0d3BF921FB54442D19;
	cvt.rn.f32.f64 	%f2385, %fd238;
	neg.f32 	%f2386, %f2385;
	setp.lt.s32 	%p815, %r3941, 0;
	selp.f32 	%f3097, %f2386, %f2385, %p815;
$L__BB1_821:
	add.s32 	%r3946, %r4962, 1;
	mul.rn.f32 	%f2388, %f3097, %f3097;
	and.b32  	%r3947, %r4962, 1;
	setp.eq.b32 	%p817, %r3947, 1;
	selp.f32 	%f2389, %f3097, 0f3F800000, %p817;
	fma.rn.f32 	%f2390, %f2388, %f2389, 0f00000000;
	fma.rn.f32 	%f2391, %f2388, 0f37CBAC00, 0fBAB607ED;
	selp.f32 	%f2392, 0fB94D4153, %f2391, %p817;
	selp.f32 	%f2393, 0f3C0885E4, 0f3D2AAABB, %p817;
	fma.rn.f32 	%f2394, %f2392, %f2388, %f2393;
	selp.f32 	%f2395, 0fBE2AAAA8, 0fBEFFFFFF, %p817;
	fma.rn.f32 	%f2396, %f2394, %f2388, %f2395;
	fma.rn.f32 	%f2397, %f2396, %f2390, %f2389;
	and.b32  	%r3948, %r3946, 2;
	setp.eq.s32 	%p818, %r3948, 0;
	mov.f32 	%f2398, 0f00000000;
	sub.f32 	%f2399, %f2398, %f2397;
	selp.f32 	%f471, %f2397, %f2399, %p818;
	mov.u32 	%r4966, %r4975;
	mov.f32 	%f3098, %f3100;
	@%p810 bra 	$L__BB1_829;
	setp.neu.f32 	%p819, %f467, 0f7F800000;
	@%p819 bra 	$L__BB1_824;
	mov.f32 	%f2402, 0f00000000;
	mul.rn.f32 	%f3098, %f465, %f2402;
	mov.b32 	%r4966, 0;
	bra.uni 	$L__BB1_829;
$L__BB1_824:
	mov.b32 	%r1368, %f465;
	shl.b32 	%r3950, %r1368, 8;
	or.b32  	%r1369, %r3950, -2147483648;
	mov.b64 	%rd2313, 0;
	mov.b32 	%r4963, 0;
$L__BB1_825:
	.pragma "nounroll";
	mul.wide.u32 	%rd1735, %r4963, 4;
	mov.u64 	%rd1736, __cudart_i2opi_f;
	add.s64 	%rd1737, %rd1736, %rd1735;
	ld.global.nc.u32 	%r3951, [%rd1737];
	mad.wide.u32 	%rd1738, %r3951, %r1369, %rd2313;
	shr.u64 	%rd2313, %rd1738, 32;
	add.s64 	%rd1739, %rd30, %rd1735;
	st.local.u32 	[%rd1739], %rd1738;
	add.s32 	%r4963, %r4963, 1;
	setp.ne.s32 	%p820, %r4963, 6;
	@%p820 bra 	$L__BB1_825;
	shr.u32 	%r3952, %r1368, 23;
	st.local.u32 	[%rd30+24], %rd2313;
	and.b32  	%r1372, %r3952, 31;
	and.b32  	%r3953, %r3952, 224;
	add.s32 	%r3954, %r3953, -128;
	shr.u32 	%r3955, %r3954, 5;
	mul.wide.u32 	%rd1740, %r3955, 4;
	sub.s64 	%rd630, %rd30, %rd1740;
	ld.local.u32 	%r4964, [%rd630+24];
	ld.local.u32 	%r4965, [%rd630+20];
	setp.eq.s32 	%p821, %r1372, 0;
	@%p821 bra 	$L__BB1_828;
	shf.l.wrap.b32 	%r4964, %r4965, %r4964, %r1372;
	ld.local.u32 	%r3956, [%rd630+16];
	shf.l.wrap.b32 	%r4965, %r3956, %r4965, %r1372;
$L__BB1_828:
	shr.u32 	%r3957, %r4964, 30;
	shf.l.wrap.b32 	%r3958, %r4965, %r4964, 2;
	shl.b32 	%r3959, %r4965, 2;
	shr.u32 	%r3960, %r3958, 31;
	add.s32 	%r3961, %r3960, %r3957;
	neg.s32 	%r3962, %r3961;
	setp.lt.s32 	%p822, %r1368, 0;
	selp.b32 	%r4966, %r3962, %r3961, %p822;
	xor.b32  	%r3963, %r3958, %r1368;
	shr.s32 	%r3964, %r3958, 31;
	xor.b32  	%r3965, %r3964, %r3958;
	xor.b32  	%r3966, %r3964, %r3959;
	cvt.u64.u32 	%rd1741, %r3965;
	shl.b64 	%rd1742, %rd1741, 32;
	cvt.u64.u32 	%rd1743, %r3966;
	or.b64  	%rd1744, %rd1742, %rd1743;
	cvt.rn.f64.s64 	%fd239, %rd1744;
	mul.f64 	%fd240, %fd239, 0d3BF921FB54442D19;
	cvt.rn.f32.f64 	%f2400, %fd240;
	neg.f32 	%f2401, %f2400;
	setp.lt.s32 	%p823, %r3963, 0;
	selp.f32 	%f3098, %f2401, %f2400, %p823;
$L__BB1_829:
	mul.rn.f32 	%f2403, %f3098, %f3098;
	and.b32  	%r3968, %r4966, 1;
	setp.eq.b32 	%p825, %r3968, 1;
	selp.f32 	%f2404, 0f3F800000, %f3098, %p825;
	fma.rn.f32 	%f2405, %f2403, %f2404, 0f00000000;
	fma.rn.f32 	%f2406, %f2403, 0f37CBAC00, 0fBAB607ED;
	selp.f32 	%f2407, %f2406, 0fB94D4153, %p825;
	selp.f32 	%f2408, 0f3D2AAABB, 0f3C0885E4, %p825;
	fma.rn.f32 	%f2409, %f2407, %f2403, %f2408;
	selp.f32 	%f2410, 0fBEFFFFFF, 0fBE2AAAA8, %p825;
	fma.rn.f32 	%f2411, %f2409, %f2403, %f2410;
	fma.rn.f32 	%f2412, %f2411, %f2405, %f2404;
	and.b32  	%r3969, %r4966, 2;
	setp.eq.s32 	%p826, %r3969, 0;
	mov.f32 	%f2413, 0f00000000;
	sub.f32 	%f2414, %f2413, %f2412;
	selp.f32 	%f2415, %f2412, %f2414, %p826;
	mul.f32 	%f2416, %f2415, 0f00000000;
	mul.f32 	%f2417, %f456, %f471;
	sub.f32 	%f475, %f2417, %f2416;
	mov.u32 	%r4970, %r4975;
	mov.f32 	%f3099, %f3100;
	@%p810 bra 	$L__BB1_837;
	setp.neu.f32 	%p827, %f467, 0f7F800000;
	@%p827 bra 	$L__BB1_832;
	mov.f32 	%f2420, 0f00000000;
	mul.rn.f32 	%f3099, %f465, %f2420;
	mov.b32 	%r4970, 0;
	bra.uni 	$L__BB1_837;
$L__BB1_832:
	mov.b32 	%r1381, %f465;
	shl.b32 	%r3971, %r1381, 8;
	or.b32  	%r1382, %r3971, -2147483648;
	mov.b64 	%rd2314, 0;
	mov.b32 	%r4967, 0;
$L__BB1_833:
	.pragma "nounroll";
	mul.wide.u32 	%rd1746, %r4967, 4;
	mov.u64 	%rd1747, __cudart_i2opi_f;
	add.s64 	%rd1748, %rd1747, %rd1746;
	ld.global.nc.u32 	%r3972, [%rd1748];
	mad.wide.u32 	%rd1749, %r3972, %r1382, %rd2314;
	shr.u64 	%rd2314, %rd1749, 32;
	add.s64 	%rd1750, %rd29, %rd1746;
	st.local.u32 	[%rd1750], %rd1749;
	add.s32 	%r4967, %r4967, 1;
	setp.ne.s32 	%p828, %r4967, 6;
	@%p828 bra 	$L__BB1_833;
	shr.u32 	%r3973, %r1381, 23;
	st.local.u32 	[%rd29+24], %rd2314;
	and.b32  	%r1385, %r3973, 31;
	and.b32  	%r3974, %r3973, 224;
	add.s32 	%r3975, %r3974, -128;
	shr.u32 	%r3976, %r3975, 5;
	mul.wide.u32 	%rd1751, %r3976, 4;
	sub.s64 	%rd633, %rd29, %rd1751;
	ld.local.u32 	%r4968, [%rd633+24];
	ld.local.u32 	%r4969, [%rd633+20];
	setp.eq.s32 	%p829, %r1385, 0;
	@%p829 bra 	$L__BB1_836;
	shf.l.wrap.b32 	%r4968, %r4969, %r4968, %r1385;
	ld.local.u32 	%r3977, [%rd633+16];
	shf.l.wrap.b32 	%r4969, %r3977, %r4969, %r1385;
$L__BB1_836:
	shr.u32 	%r3978, %r4968, 30;
	shf.l.wrap.b32 	%r3979, %r4969, %r4968, 2;
	shl.b32 	%r3980, %r4969, 2;
	shr.u32 	%r3981, %r3979, 31;
	add.s32 	%r3982, %r3981, %r3978;
	neg.s32 	%r3983, %r3982;
	setp.lt.s32 	%p830, %r1381, 0;
	selp.b32 	%r4970, %r3983, %r3982, %p830;
	xor.b32  	%r3984, %r3979, %r1381;
	shr.s32 	%r3985, %r3979, 31;
	xor.b32  	%r3986, %r3985, %r3979;
	xor.b32  	%r3987, %r3985, %r3980;
	cvt.u64.u32 	%rd1752, %r3986;
	shl.b64 	%rd1753, %rd1752, 32;
	cvt.u64.u32 	%rd1754, %r3987;
	or.b64  	%rd1755, %rd1753, %rd1754;
	cvt.rn.f64.s64 	%fd241, %rd1755;
	mul.f64 	%fd242, %fd241, 0d3BF921FB54442D19;
	cvt.rn.f32.f64 	%f2418, %fd242;
	neg.f32 	%f2419, %f2418;
	setp.lt.s32 	%p831, %r3984, 0;
	selp.f32 	%f3099, %f2419, %f2418, %p831;
$L__BB1_837:
	mul.rn.f32 	%f2421, %f3099, %f3099;
	and.b32  	%r3989, %r4970, 1;
	setp.eq.b32 	%p833, %r3989, 1;
	selp.f32 	%f2422, 0f3F800000, %f3099, %p833;
	fma.rn.f32 	%f2423, %f2421, %f2422, 0f00000000;
	fma.rn.f32 	%f2424, %f2421, 0f37CBAC00, 0fBAB607ED;
	selp.f32 	%f2425, %f2424, 0fB94D4153, %p833;
	selp.f32 	%f2426, 0f3D2AAABB, 0f3C0885E4, %p833;
	fma.rn.f32 	%f2427, %f2425, %f2421, %f2426;
	selp.f32 	%f2428, 0fBEFFFFFF, 0fBE2AAAA8, %p833;
	fma.rn.f32 	%f2429, %f2427, %f2421, %f2428;
	fma.rn.f32 	%f2430, %f2429, %f2423, %f2422;
	and.b32  	%r3990, %r4970, 2;
	setp.eq.s32 	%p834, %r3990, 0;
	mov.f32 	%f2431, 0f00000000;
	sub.f32 	%f2432, %f2431, %f2430;
	selp.f32 	%f2433, %f2430, %f2432, %p834;
	mul.f32 	%f479, %f456, %f2433;
	@%p810 bra 	$L__BB1_845;
	setp.neu.f32 	%p835, %f467, 0f7F800000;
	@%p835 bra 	$L__BB1_840;
	mov.f32 	%f2436, 0f00000000;
	mul.rn.f32 	%f3100, %f465, %f2436;
	mov.b32 	%r4975, 0;
	bra.uni 	$L__BB1_845;
$L__BB1_840:
	mov.b32 	%r1394, %f465;
	shl.b32 	%r3992, %r1394, 8;
	or.b32  	%r1395, %r3992, -2147483648;
	mov.b64 	%rd2315, 0;
	mov.b32 	%r4971, 0;
$L__BB1_841:
	.pragma "nounroll";
	mul.wide.u32 	%rd1757, %r4971, 4;
	mov.u64 	%rd1758, __cudart_i2opi_f;
	add.s64 	%rd1759, %rd1758, %rd1757;
	ld.global.nc.u32 	%r3993, [%rd1759];
	mad.wide.u32 	%rd1760, %r3993, %r1395, %rd2315;
	shr.u64 	%rd2315, %rd1760, 32;
	add.s64 	%rd1761, %rd28, %rd1757;
	st.local.u32 	[%rd1761], %rd1760;
	add.s32 	%r4971, %r4971, 1;
	setp.ne.s32 	%p836, %r4971, 6;
	@%p836 bra 	$L__BB1_841;
	shr.u32 	%r3994, %r1394, 23;
	st.local.u32 	[%rd28+24], %rd2315;
	and.b32  	%r1398, %r3994, 31;
	and.b32  	%r3995, %r3994, 224;
	add.s32 	%r3996, %r3995, -128;
	shr.u32 	%r3997, %r3996, 5;
	mul.wide.u32 	%rd1762, %r3997, 4;
	sub.s64 	%rd636, %rd28, %rd1762;
	ld.local.u32 	%r4972, [%rd636+24];
	ld.local.u32 	%r4973, [%rd636+20];
	setp.eq.s32 	%p837, %r1398, 0;
	@%p837 bra 	$L__BB1_844;
	shf.l.wrap.b32 	%r4972, %r4973, %r4972, %r1398;
	ld.local.u32 	%r3998, [%rd636+16];
	shf.l.wrap.b32 	%r4973, %r3998, %r4973, %r1398;
$L__BB1_844:
	shr.u32 	%r3999, %r4972, 30;
	shf.l.wrap.b32 	%r4000, %r4973, %r4972, 2;
	shl.b32 	%r4001, %r4973, 2;
	shr.u32 	%r4002, %r4000, 31;
	add.s32 	%r4003, %r4002, %r3999;
	neg.s32 	%r4004, %r4003;
	setp.lt.s32 	%p838, %r1394, 0;
	selp.b32 	%r4975, %r4004, %r4003, %p838;
	xor.b32  	%r4005, %r4000, %r1394;
	shr.s32 	%r4006, %r4000, 31;
	xor.b32  	%r4007, %r4006, %r4000;
	xor.b32  	%r4008, %r4006, %r4001;
	cvt.u64.u32 	%rd1763, %r4007;
	shl.b64 	%rd1764, %rd1763, 32;
	cvt.u64.u32 	%rd1765, %r4008;
	or.b64  	%rd1766, %rd1764, %rd1765;
	cvt.rn.f64.s64 	%fd243, %rd1766;
	mul.f64 	%fd244, %fd243, 0d3BF921FB54442D19;
	cvt.rn.f32.f64 	%f2434, %fd244;
	neg.f32 	%f2435, %f2434;
	setp.lt.s32 	%p839, %r4005, 0;
	selp.f32 	%f3100, %f2435, %f2434, %p839;
	ld.global.u32 	%r4809, [%rd3+8];
$L__BB1_845:
	add.s32 	%r4010, %r4975, 1;
	mul.rn.f32 	%f2437, %f3100, %f3100;
	and.b32  	%r4011, %r4975, 1;
	setp.eq.b32 	%p840, %r4011, 1;
	selp.f32 	%f2438, %f3100, 0f3F800000, %p840;
	fma.rn.f32 	%f2439, %f2437, %f2438, 0f00000000;
	fma.rn.f32 	%f2440, %f2437, 0f37CBAC00, 0fBAB607ED;
	selp.f32 	%f2441, 0fB94D4153, %f2440, %p840;
	selp.f32 	%f2442, 0f3C0885E4, 0f3D2AAABB, %p840;
	fma.rn.f32 	%f2443, %f2441, %f2437, %f2442;
	selp.f32 	%f2444, 0fBE2AAAA8, 0fBEFFFFFF, %p840;
	fma.rn.f32 	%f2445, %f2443, %f2437, %f2444;
	fma.rn.f32 	%f2446, %f2445, %f2439, %f2438;
	and.b32  	%r4012, %r4010, 2;
	setp.eq.s32 	%p841, %r4012, 0;
	mov.f32 	%f2447, 0f00000000;
	sub.f32 	%f2448, %f2447, %f2446;
	selp.f32 	%f2449, %f2446, %f2448, %p841;
	fma.rn.f32 	%f483, %f2449, 0f00000000, %f479;
	ld.global.u32 	%r4808, [%rd3+4];
	cvt.rn.f64.s32 	%fd8, %r4808;
	ld.global.u32 	%r4807, [%rd3];
	cvt.rn.f64.s32 	%fd9, %r4807;
	div.rn.f64 	%fd245, %fd5, %fd9;
	cvt.rn.f32.f64 	%f2450, %fd245;
	cvt.rn.f32.s32 	%f2451, %r4809;
	div.rn.f32 	%f2452, %f444, %f2451;
	add.f32 	%f2453, %f2452, 0fBF000000;
	add.f32 	%f484, %f2453, 0f45C71800;
	mul.f32 	%f485, %f247, %f2450;
	mul.f32 	%f2454, %f485, 0f3F22F983;
	cvt.rni.s32.f32 	%r4991, %f2454;
	cvt.rn.f32.s32 	%f2455, %r4991;
	fma.rn.f32 	%f2456, %f2455, 0fBFC90FDA, %f485;
	fma.rn.f32 	%f2457, %f2455, 0fB3A22168, %f2456;
	fma.rn.f32 	%f3104, %f2455, 0fA7C234C5, %f2457;
	abs.f32 	%f487, %f485;
	setp.ltu.f32 	%p842, %f487, 0f47CE4780;
	mov.u32 	%r4979, %r4991;
	mov.f32 	%f3101, %f3104;
	@%p842 bra 	$L__BB1_853;
	setp.neu.f32 	%p843, %f487, 0f7F800000;
	@%p843 bra 	$L__BB1_848;
	mov.f32 	%f2460, 0f00000000;
	mul.rn.f32 	%f3101, %f485, %f2460;
	mov.b32 	%r4979, 0;
	bra.uni 	$L__BB1_853;
$L__BB1_848:
	mov.b32 	%r1412, %f485;
	shl.b32 	%r4014, %r1412, 8;
	or.b32  	%r1413, %r4014, -2147483648;
	mov.b64 	%rd2316, 0;
	mov.b32 	%r4976, 0;
$L__BB1_849:
	.pragma "nounroll";
	mul.wide.u32 	%rd1768, %r4976, 4;
	mov.u64 	%rd1769, __cudart_i2opi_f;
	add.s64 	%rd1770, %rd1769, %rd1768;
	ld.global.nc.u32 	%r4015, [%rd1770];
	mad.wide.u32 	%rd1771, %r4015, %r1413, %rd2316;
	shr.u64 	%rd2316, %rd1771, 32;
	add.s64 	%rd1772, %rd27, %rd1768;
	st.local.u32 	[%rd1772], %rd1771;
	add.s32 	%r4976, %r4976, 1;
	setp.ne.s32 	%p844, %r4976, 6;
	@%p844 bra 	$L__BB1_849;
	shr.u32 	%r4016, %r1412, 23;
	st.local.u32 	[%rd27+24], %rd2316;
	and.b32  	%r1416, %r4016, 31;
	and.b32  	%r4017, %r4016, 224;
	add.s32 	%r4018, %r4017, -128;
	shr.u32 	%r4019, %r4018, 5;
	mul.wide.u32 	%rd1773, %r4019, 4;
	sub.s64 	%rd639, %rd27, %rd1773;
	ld.local.u32 	%r4977, [%rd639+24];
	ld.local.u32 	%r4978, [%rd639+20];
	setp.eq.s32 	%p845, %r1416, 0;
	@%p845 bra 	$L__BB1_852;
	shf.l.wrap.b32 	%r4977, %r4978, %r4977, %r1416;
	ld.local.u32 	%r4020, [%rd639+16];
	shf.l.wrap.b32 	%r4978, %r4020, %r4978, %r1416;
$L__BB1_852:
	shr.u32 	%r4021, %r4977, 30;
	shf.l.wrap.b32 	%r4022, %r4978, %r4977, 2;
	shl.b32 	%r4023, %r4978, 2;
	shr.u32 	%r4024, %r4022, 31;
	add.s32 	%r4025, %r4024, %r4021;
	neg.s32 	%r4026, %r4025;
	setp.lt.s32 	%p846, %r1412, 0;
	selp.b32 	%r4979, %r4026, %r4025, %p846;
	xor.b32  	%r4027, %r4022, %r1412;
	shr.s32 	%r4028, %r4022, 31;
	xor.b32  	%r4029, %r4028, %r4022;
	xor.b32  	%r4030, %r4028, %r4023;
	cvt.u64.u32 	%rd1774, %r4029;
	shl.b64 	%rd1775, %rd1774, 32;
	cvt.u64.u32 	%rd1776, %r4030;
	or.b64  	%rd1777, %rd1775, %rd1776;
	cvt.rn.f64.s64 	%fd246, %rd1777;
	mul.f64 	%fd247, %fd246, 0d3BF921FB54442D19;
	cvt.rn.f32.f64 	%f2458, %fd247;
	neg.f32 	%f2459, %f2458;
	setp.lt.s32 	%p847, %r4027, 0;
	selp.f32 	%f3101, %f2459, %f2458, %p847;
$L__BB1_853:
	add.s32 	%r4032, %r4979, 1;
	mul.rn.f32 	%f2461, %f3101, %f3101;
	and.b32  	%r4033, %r4979, 1;
	setp.eq.b32 	%p849, %r4033, 1;
	selp.f32 	%f2462, %f3101, 0f3F800000, %p849;
	fma.rn.f32 	%f2463, %f2461, %f2462, 0f00000000;
	fma.rn.f32 	%f2464, %f2461, 0f37CBAC00, 0fBAB607ED;
	selp.f32 	%f2465, 0fB94D4153, %f2464, %p849;
	selp.f32 	%f2466, 0f3C0885E4, 0f3D2AAABB, %p849;
	fma.rn.f32 	%f2467, %f2465, %f2461, %f2466;
	selp.f32 	%f2468, 0fBE2AAAA8, 0fBEFFFFFF, %p849;
	fma.rn.f32 	%f2469, %f2467, %f2461, %f2468;
	fma.rn.f32 	%f2470, %f2469, %f2463, %f2462;
	and.b32  	%r4034, %r4032, 2;
	setp.eq.s32 	%p850, %r4034, 0;
	mov.f32 	%f2471, 0f00000000;
	sub.f32 	%f2472, %f2471, %f2470;
	selp.f32 	%f491, %f2470, %f2472, %p850;
	mov.u32 	%r4983, %r4991;
	mov.f32 	%f3102, %f3104;
	@%p842 bra 	$L__BB1_861;
	setp.neu.f32 	%p851, %f487, 0f7F800000;
	@%p851 bra 	$L__BB1_856;
	mov.f32 	%f2475, 0f00000000;
	mul.rn.f32 	%f3102, %f485, %f2475;
	mov.b32 	%r4983, 0;
	bra.uni 	$L__BB1_861;
$L__BB1_856:
	mov.b32 	%r1425, %f485;
	shl.b32 	%r4036, %r1425, 8;
	or.b32  	%r1426, %r4036, -2147483648;
	mov.b64 	%rd2317, 0;
	mov.b32 	%r4980, 0;
$L__BB1_857:
	.pragma "nounroll";
	mul.wide.u32 	%rd1779, %r4980, 4;
	mov.u64 	%rd1780, __cudart_i2opi_f;
	add.s64 	%rd1781, %rd1780, %rd1779;
	ld.global.nc.u32 	%r4037, [%rd1781];
	mad.wide.u32 	%rd1782, %r4037, %r1426, %rd2317;
	shr.u64 	%rd2317, %rd1782, 32;
	add.s64 	%rd1783, %rd26, %rd1779;
	st.local.u32 	[%rd1783], %rd1782;
	add.s32 	%r4980, %r4980, 1;
	setp.ne.s32 	%p852, %r4980, 6;
	@%p852 bra 	$L__BB1_857;
	shr.u32 	%r4038, %r1425, 23;
	st.local.u32 	[%rd26+24], %rd2317;
	and.b32  	%r1429, %r4038, 31;
	and.b32  	%r4039, %r4038, 224;
	add.s32 	%r4040, %r4039, -128;
	shr.u32 	%r4041, %r4040, 5;
	mul.wide.u32 	%rd1784, %r4041, 4;
	sub.s64 	%rd642, %rd26, %rd1784;
	ld.local.u32 	%r4981, [%rd642+24];
	ld.local.u32 	%r4982, [%rd642+20];
	setp.eq.s32 	%p853, %r1429, 0;
	@%p853 bra 	$L__BB1_860;
	shf.l.wrap.b32 	%r4981, %r4982, %r4981, %r1429;
	ld.local.u32 	%r4042, [%rd642+16];
	shf.l.wrap.b32 	%r4982, %r4042, %r4982, %r1429;
$L__BB1_860:
	shr.u32 	%r4043, %r4981, 30;
	shf.l.wrap.b32 	%r4044, %r4982, %r4981, 2;
	shl.b32 	%r4045, %r4982, 2;
	shr.u32 	%r4046, %r4044, 31;
	add.s32 	%r4047, %r4046, %r4043;
	neg.s32 	%r4048, %r4047;
	setp.lt.s32 	%p854, %r1425, 0;
	selp.b32 	%r4983, %r4048, %r4047, %p854;
	xor.b32  	%r4049, %r4044, %r1425;
	shr.s32 	%r4050, %r4044, 31;
	xor.b32  	%r4051, %r4050, %r4044;
	xor.b32  	%r4052, %r4050, %r4045;
	cvt.u64.u32 	%rd1785, %r4051;
	shl.b64 	%rd1786, %rd1785, 32;
	cvt.u64.u32 	%rd1787, %r4052;
	or.b64  	%rd1788, %rd1786, %rd1787;
	cvt.rn.f64.s64 	%fd248, %rd1788;
	mul.f64 	%fd249, %fd248, 0d3BF921FB54442D19;
	cvt.rn.f32.f64 	%f2473, %fd249;
	neg.f32 	%f2474, %f2473;
	setp.lt.s32 	%p855, %r4049, 0;
	selp.f32 	%f3102, %f2474, %f2473, %p855;
$L__BB1_861:
	mul.rn.f32 	%f2476, %f3102, %f3102;
	and.b32  	%r4054, %r4983, 1;
	setp.eq.b32 	%p857, %r4054, 1;
	selp.f32 	%f2477, 0f3F800000, %f3102, %p857;
	fma.rn.f32 	%f2478, %f2476, %f2477, 0f00000000;
	fma.rn.f32 	%f2479, %f2476, 0f37CBAC00, 0fBAB607ED;
	selp.f32 	%f2480, %f2479, 0fB94D4153, %p857;
	selp.f32 	%f2481, 0f3D2AAABB, 0f3C0885E4, %p857;
	fma.rn.f32 	%f2482, %f2480, %f2476, %f2481;
	selp.f32 	%f2483, 0fBEFFFFFF, 0fBE2AAAA8, %p857;
	fma.rn.f32 	%f2484, %f2482, %f2476, %f2483;
	fma.rn.f32 	%f2485, %f2484, %f2478, %f2477;
	and.b32  	%r4055, %r4983, 2;
	setp.eq.s32 	%p858, %r4055, 0;
	mov.f32 	%f2486, 0f00000000;
	sub.f32 	%f2487, %f2486, %f2485;
	selp.f32 	%f2488, %f2485, %f2487, %p858;
	mul.f32 	%f2489, %f2488, 0f00000000;
	fma.rn.f32 	%f495, %f484, %f491, %f2489;
	mov.u32 	%r4987, %r4991;
	mov.f32 	%f3103, %f3104;
	@%p842 bra 	$L__BB1_869;
	setp.neu.f32 	%p859, %f487, 0f7F800000;
	@%p859 bra 	$L__BB1_864;
	mov.f32 	%f2492, 0f00000000;
	mul.rn.f32 	%f3103, %f485, %f2492;
	mov.b32 	%r4987, 0;
	bra.uni 	$L__BB1_869;
$L__BB1_864:
	mov.b32 	%r1438, %f485;
	shl.b32 	%r4057, %r1438, 8;
	or.b32  	%r1439, %r4057, -2147483648;
	mov.b64 	%rd2318, 0;
	mov.b32 	%r4984, 0;
$L__BB1_865:
	.pragma "nounroll";
	mul.wide.u32 	%rd1790, %r4984, 4;
	mov.u64 	%rd1791, __cudart_i2opi_f;
	add.s64 	%rd1792, %rd1791, %rd1790;
	ld.global.nc.u32 	%r4058, [%rd1792];
	mad.wide.u32 	%rd1793, %r4058, %r1439, %rd2318;
	shr.u64 	%rd2318, %rd1793, 32;
	add.s64 	%rd1794, %rd25, %rd1790;
	st.local.u32 	[%rd1794], %rd1793;
	add.s32 	%r4984, %r4984, 1;
	setp.ne.s32 	%p860, %r4984, 6;
	@%p860 bra 	$L__BB1_865;
	shr.u32 	%r4059, %r1438, 23;
	st.local.u32 	[%rd25+24], %rd2318;
	and.b32  	%r1442, %r4059, 31;
	and.b32  	%r4060, %r4059, 224;
	add.s32 	%r4061, %r4060, -128;
	shr.u32 	%r4062, %r4061, 5;
	mul.wide.u32 	%rd1795, %r4062, 4;
	sub.s64 	%rd645, %rd25, %rd1795;
	ld.local.u32 	%r4985, [%rd645+24];
	ld.local.u32 	%r4986, [%rd645+20];
	setp.eq.s32 	%p861, %r1442, 0;
	@%p861 bra 	$L__BB1_868;
	shf.l.wrap.b32 	%r4985, %r4986, %r4985, %r1442;
	ld.local.u32 	%r4063, [%rd645+16];
	shf.l.wrap.b32 	%r4986, %r4063, %r4986, %r1442;
$L__BB1_868:
	shr.u32 	%r4064, %r4985, 30;
	shf.l.wrap.b32 	%r4065, %r4986, %r4985, 2;
	shl.b32 	%r4066, %r4986, 2;
	shr.u32 	%r4067, %r4065, 31;
	add.s32 	%r4068, %r4067, %r4064;
	neg.s32 	%r4069, %r4068;
	setp.lt.s32 	%p862, %r1438, 0;
	selp.b32 	%r4987, %r4069, %r4068, %p862;
	xor.b32  	%r4070, %r4065, %r1438;
	shr.s32 	%r4071, %r4065, 31;
	xor.b32  	%r4072, %r4071, %r4065;
	xor.b32  	%r4073, %r4071, %r4066;
	cvt.u64.u32 	%rd1796, %r4072;
	shl.b64 	%rd1797, %rd1796, 32;
	cvt.u64.u32 	%rd1798, %r4073;
	or.b64  	%rd1799, %rd1797, %rd1798;
	cvt.rn.f64.s64 	%fd250, %rd1799;
	mul.f64 	%fd251, %fd250, 0d3BF921FB54442D19;
	cvt.rn.f32.f64 	%f2490, %fd251;
	neg.f32 	%f2491, %f2490;
	setp.lt.s32 	%p863, %r4070, 0;
	selp.f32 	%f3103, %f2491, %f2490, %p863;
$L__BB1_869:
	mul.rn.f32 	%f2493, %f3103, %f3103;
	and.b32  	%r4075, %r4987, 1;
	setp.eq.b32 	%p865, %r4075, 1;
	selp.f32 	%f2494, 0f3F800000, %f3103, %p865;
	fma.rn.f32 	%f2495, %f2493, %f2494, 0f00000000;
	fma.rn.f32 	%f2496, %f2493, 0f37CBAC00, 0fBAB607ED;
	selp.f32 	%f2497, %f2496, 0fB94D4153, %p865;
	selp.f32 	%f2498, 0f3D2AAABB, 0f3C0885E4, %p865;
	fma.rn.f32 	%f2499, %f2497, %f2493, %f2498;
	selp.f32 	%f2500, 0fBEFFFFFF, 0fBE2AAAA8, %p865;
	fma.rn.f32 	%f2501, %f2499, %f2493, %f2500;
	fma.rn.f32 	%f2502, %f2501, %f2495, %f2494;
	and.b32  	%r4076, %r4987, 2;
	setp.eq.s32 	%p866, %r4076, 0;
	mov.f32 	%f2503, 0f00000000;
	sub.f32 	%f2504, %f2503, %f2502;
	selp.f32 	%f499, %f2502, %f2504, %p866;
	@%p842 bra 	$L__BB1_877;
	setp.neu.f32 	%p867, %f487, 0f7F800000;
	@%p867 bra 	$L__BB1_872;
	mov.f32 	%f2507, 0f00000000;
	mul.rn.f32 	%f3104, %f485, %f2507;
	mov.b32 	%r4991, 0;
	bra.uni 	$L__BB1_877;
$L__BB1_872:
	mov.b32 	%r1451, %f485;
	shl.b32 	%r4078, %r1451, 8;
	or.b32  	%r1452, %r4078, -2147483648;
	mov.b64 	%rd2319, 0;
	mov.b32 	%r4988, 0;
$L__BB1_873:
	.pragma "nounroll";
	mul.wide.u32 	%rd1801, %r4988, 4;
	mov.u64 	%rd1802, __cudart_i2opi_f;
	add.s64 	%rd1803, %rd1802, %rd1801;
	ld.global.nc.u32 	%r4079, [%rd1803];
	mad.wide.u32 	%rd1804, %r4079, %r1452, %rd2319;
	shr.u64 	%rd2319, %rd1804, 32;
	add.s64 	%rd1805, %rd24, %rd1801;
	st.local.u32 	[%rd1805], %rd1804;
	add.s32 	%r4988, %r4988, 1;
	setp.ne.s32 	%p868, %r4988, 6;
	@%p868 bra 	$L__BB1_873;
	shr.u32 	%r4080, %r1451, 23;
	st.local.u32 	[%rd24+24], %rd2319;
	and.b32  	%r1455, %r4080, 31;
	and.b32  	%r4081, %r4080, 224;
	add.s32 	%r4082, %r4081, -128;
	shr.u32 	%r4083, %r4082, 5;
	mul.wide.u32 	%rd1806, %r4083, 4;
	sub.s64 	%rd648, %rd24, %rd1806;
	ld.local.u32 	%r4989, [%rd648+24];
	ld.local.u32 	%r4990, [%rd648+20];
	setp.eq.s32 	%p869, %r1455, 0;
	@%p869 bra 	$L__BB1_876;
	shf.l.wrap.b32 	%r4989, %r4990, %r4989, %r1455;
	ld.local.u32 	%r4084, [%rd648+16];
	shf.l.wrap.b32 	%r4990, %r4084, %r4990, %r1455;
$L__BB1_876:
	shr.u32 	%r4085, %r4989, 30;
	shf.l.wrap.b32 	%r4086, %r4990, %r4989, 2;
	shl.b32 	%r4087, %r4990, 2;
	shr.u32 	%r4088, %r4086, 31;
	add.s32 	%r4089, %r4088, %r4085;
	neg.s32 	%r4090, %r4089;
	setp.lt.s32 	%p870, %r1451, 0;
	selp.b32 	%r4991, %r4090, %r4089, %p870;
	xor.b32  	%r4091, %r4086, %r1451;
	shr.s32 	%r4092, %r4086, 31;
	xor.b32  	%r4093, %r4092, %r4086;
	xor.b32  	%r4094, %r4092, %r4087;
	cvt.u64.u32 	%rd1807, %r4093;
	shl.b64 	%rd1808, %rd1807, 32;
	cvt.u64.u32 	%rd1809, %r4094;
	or.b64  	%rd1810, %rd1808, %rd1809;
	cvt.rn.f64.s64 	%fd252, %rd1810;
	mul.f64 	%fd253, %fd252, 0d3BF921FB54442D19;
	cvt.rn.f32.f64 	%f2505, %fd253;
	neg.f32 	%f2506, %f2505;
	setp.lt.s32 	%p871, %r4091, 0;
	selp.f32 	%f3104, %f2506, %f2505, %p871;
$L__BB1_877:
	add.s32 	%r4096, %r4991, 1;
	mul.rn.f32 	%f2508, %f3104, %f3104;
	and.b32  	%r4097, %r4991, 1;
	setp.eq.b32 	%p872, %r4097, 1;
	selp.f32 	%f2509, %f3104, 0f3F800000, %p872;
	fma.rn.f32 	%f2510, %f2508, %f2509, 0f00000000;
	fma.rn.f32 	%f2511, %f2508, 0f37CBAC00, 0fBAB607ED;
	selp.f32 	%f2512, 0fB94D4153, %f2511, %p872;
	selp.f32 	%f2513, 0f3C0885E4, 0f3D2AAABB, %p872;
	fma.rn.f32 	%f2514, %f2512, %f2508, %f2513;
	selp.f32 	%f2515, 0fBE2AAAA8, 0fBEFFFFFF, %p872;
	fma.rn.f32 	%f2516, %f2514, %f2508, %f2515;
	fma.rn.f32 	%f2517, %f2516, %f2510, %f2509;
	and.b32  	%r4098, %r4096, 2;
	setp.eq.s32 	%p873, %r4098, 0;
	mov.f32 	%f2518, 0f00000000;
	sub.f32 	%f2519, %f2518, %f2517;
	selp.f32 	%f2520, %f2517, %f2519, %p873;
	mul.f32 	%f2521, %f2520, 0f00000000;
	mul.f32 	%f2522, %f484, %f499;
	sub.f32 	%f503, %f2521, %f2522;
	mov.f64 	%fd254, 0d4076800000000000;
	div.rn.f64 	%fd255, %fd254, %fd8;
	cvt.rn.f32.f64 	%f2523, %fd255;
	mul.f32 	%f504, %f247, %f2523;
	mul.f32 	%f2524, %f504, 0f3F22F983;
	cvt.rni.s32.f32 	%r5071, %f2524;
	cvt.rn.f32.s32 	%f2525, %r5071;
	fma.rn.f32 	%f2526, %f2525, 0fBFC90FDA, %f504;
	fma.rn.f32 	%f2527, %f2525, 0fB3A22168, %f2526;
	fma.rn.f32 	%f3124, %f2525, 0fA7C234C5, %f2527;
	abs.f32 	%f506, %f504;
	setp.ltu.f32 	%p874, %f506, 0f47CE4780;
	mov.u32 	%r4995, %r5071;
	mov.f32 	%f3105, %f3124;
	@%p874 bra 	$L__BB1_885;
	setp.neu.f32 	%p875, %f506, 0f7F800000;
	@%p875 bra 	$L__BB1_880;
	mov.f32 	%f2530, 0f00000000;
	mul.rn.f32 	%f3105, %f504, %f2530;
	mov.b32 	%r4995, 0;
	bra.uni 	$L__BB1_885;
$L__BB1_880:
	mov.b32 	%r1465, %f504;
	shl.b32 	%r4100, %r1465, 8;
	or.b32  	%r1466, %r4100, -2147483648;
	mov.b64 	%rd2320, 0;
	mov.b32 	%r4992, 0;
$L__BB1_881:
	.pragma "nounroll";
	mul.wide.u32 	%rd1812, %r4992, 4;
	mov.u64 	%rd1813, __cudart_i2opi_f;
	add.s64 	%rd1814, %rd1813, %rd1812;
	ld.global.nc.u32 	%r4101, [%rd1814];
	mad.wide.u32 	%rd1815, %r4101, %r1466, %rd2320;
	shr.u64 	%rd2320, %rd1815, 32;
	add.s64 	%rd1816, %rd23, %rd1812;
	st.local.u32 	[%rd1816], %rd1815;
	add.s32 	%r4992, %r4992, 1;
	setp.ne.s32 	%p876, %r4992, 6;
	@%p876 bra 	$L__BB1_881;
	shr.u32 	%r4102, %r1465, 23;
	st.local.u32 	[%rd23+24], %rd2320;
	and.b32  	%r1469, %r4102, 31;
	and.b32  	%r4103, %r4102, 224;
	add.s32 	%r4104, %r4103, -128;
	shr.u32 	%r4105, %r4104, 5;
	mul.wide.u32 	%rd1817, %r4105, 4;
	sub.s64 	%rd651, %rd23, %rd1817;
	ld.local.u32 	%r4993, [%rd651+24];
	ld.local.u32 	%r4994, [%rd651+20];
	setp.eq.s32 	%p877, %r1469, 0;
	@%p877 bra 	$L__BB1_884;
	shf.l.wrap.b32 	%r4993, %r4994, %r4993, %r1469;
	ld.local.u32 	%r4106, [%rd651+16];
	shf.l.wrap.b32 	%r4994, %r4106, %r4994, %r1469;
$L__BB1_884:
	shr.u32 	%r4107, %r4993, 30;
	shf.l.wrap.b32 	%r4108, %r4994, %r4993, 2;
	shl.b32 	%r4109, %r4994, 2;
	shr.u32 	%r4110, %r4108, 31;
	add.s32 	%r4111, %r4110, %r4107;
	neg.s32 	%r4112, %r4111;
	setp.lt.s32 	%p878, %r1465, 0;
	selp.b32 	%r4995, %r4112, %r4111, %p878;
	xor.b32  	%r4113, %r4108, %r1465;
	shr.s32 	%r4114, %r4108, 31;
	xor.b32  	%r4115, %r4114, %r4108;
	xor.b32  	%r4116, %r4114, %r4109;
	cvt.u64.u32 	%rd1818, %r4115;
	shl.b64 	%rd1819, %rd1818, 32;
	cvt.u64.u32 	%rd1820, %r4116;
	or.b64  	%rd1821, %rd1819, %rd1820;
	cvt.rn.f64.s64 	%fd256, %rd1821;
	mul.f64 	%fd257, %fd256, 0d3BF921FB54442D19;
	cvt.rn.f32.f64 	%f2528, %fd257;
	neg.f32 	%f2529, %f2528;
	setp.lt.s32 	%p879, %r4113, 0;
	selp.f32 	%f3105, %f2529, %f2528, %p879;
$L__BB1_885:
	add.s32 	%r4118, %r4995, 1;
	mul.rn.f32 	%f2531, %f3105, %f3105;
	and.b32  	%r4119, %r4995, 1;
	setp.eq.b32 	%p881, %r4119, 1;
	selp.f32 	%f2532, %f3105, 0f3F800000, %p881;
	fma.rn.f32 	%f2533, %f2531, %f2532, 0f00000000;
	fma.rn.f32 	%f2534, %f2531, 0f37CBAC00, 0fBAB607ED;
	selp.f32 	%f2535, 0fB94D4153, %f2534, %p881;
	selp.f32 	%f2536, 0f3C0885E4, 0f3D2AAABB, %p881;
	fma.rn.f32 	%f2537, %f2535, %f2531, %f2536;
	selp.f32 	%f2538, 0fBE2AAAA8, 0fBEFFFFFF, %p881;
	fma.rn.f32 	%f2539, %f2537, %f2531, %f2538;
	fma.rn.f32 	%f2540, %f2539, %f2533, %f2532;
	and.b32  	%r4120, %r4118, 2;
	setp.eq.s32 	%p882, %r4120, 0;
	mov.f32 	%f2541, 0f00000000;
	sub.f32 	%f2542, %f2541, %f2540;
	selp.f32 	%f510, %f2540, %f2542, %p882;
	mov.u32 	%r4999, %r5071;
	mov.f32 	%f3106, %f3124;
	@%p874 bra 	$L__BB1_893;
	setp.neu.f32 	%p883, %f506, 0f7F800000;
	@%p883 bra 	$L__BB1_888;
	mov.f32 	%f2545, 0f00000000;
	mul.rn.f32 	%f3106, %f504, %f2545;
	mov.b32 	%r4999, 0;
	bra.uni 	$L__BB1_893;
$L__BB1_888:
	mov.b32 	%r1478, %f504;
	shl.b32 	%r4122, %r1478, 8;
	or.b32  	%r1479, %r4122, -2147483648;
	mov.b64 	%rd2321, 0;
	mov.b32 	%r4996, 0;
$L__BB1_889:
	.pragma "nounroll";
	mul.wide.u32 	%rd1823, %r4996, 4;
	mov.u64 	%rd1824, __cudart_i2opi_f;
	add.s64 	%rd1825, %rd1824, %rd1823;
	ld.global.nc.u32 	%r4123, [%rd1825];
	mad.wide.u32 	%rd1826, %r4123, %r1479, %rd2321;
	shr.u64 	%rd2321, %rd1826, 32;
	add.s64 	%rd1827, %rd22, %rd1823;
	st.local.u32 	[%rd1827], %rd1826;
	add.s32 	%r4996, %r4996, 1;
	setp.ne.s32 	%p884, %r4996, 6;
	@%p884 bra 	$L__BB1_889;
	shr.u32 	%r4124, %r1478, 23;
	st.local.u32 	[%rd22+24], %rd2321;
	and.b32  	%r1482, %r4124, 31;
	and.b32  	%r4125, %r4124, 224;
	add.s32 	%r4126, %r4125, -128;
	shr.u32 	%r4127, %r4126, 5;
	mul.wide.u32 	%rd1828, %r4127, 4;
	sub.s64 	%rd654, %rd22, %rd1828;
	ld.local.u32 	%r4997, [%rd654+24];
	ld.local.u32 	%r4998, [%rd654+20];
	setp.eq.s32 	%p885, %r1482, 0;
	@%p885 bra 	$L__BB1_892;
	shf.l.wrap.b32 	%r4997, %r4998, %r4997, %r1482;
	ld.local.u32 	%r4128, [%rd654+16];
	shf.l.wrap.b32 	%r4998, %r4128, %r4998, %r1482;
$L__BB1_892:
	shr.u32 	%r4129, %r4997, 30;
	shf.l.wrap.b32 	%r4130, %r4998, %r4997, 2;
	shl.b32 	%r4131, %r4998, 2;
	shr.u32 	%r4132, %r4130, 31;
	add.s32 	%r4133, %r4132, %r4129;
	neg.s32 	%r4134, %r4133;
	setp.lt.s32 	%p886, %r1478, 0;
	selp.b32 	%r4999, %r4134, %r4133, %p886;
	xor.b32  	%r4135, %r4130, %r1478;
	shr.s32 	%r4136, %r4130, 31;
	xor.b32  	%r4137, %r4136, %r4130;
	xor.b32  	%r4138, %r4136, %r4131;
	cvt.u64.u32 	%rd1829, %r4137;
	shl.b64 	%rd1830, %rd1829, 32;
	cvt.u64.u32 	%rd1831, %r4138;
	or.b64  	%rd1832, %rd1830, %rd1831;
	cvt.rn.f64.s64 	%fd258, %rd1832;
	mul.f64 	%fd259, %fd258, 0d3BF921FB54442D19;
	cvt.rn.f32.f64 	%f2543, %fd259;
	neg.f32 	%f2544, %f2543;
	setp.lt.s32 	%p887, %r4135, 0;
	selp.f32 	%f3106, %f2544, %f2543, %p887;
$L__BB1_893:
	mul.rn.f32 	%f2546, %f3106, %f3106;
	and.b32  	%r4140, %r4999, 1;
	setp.eq.b32 	%p889, %r4140, 1;
	selp.f32 	%f2547, 0f3F800000, %f3106, %p889;
	fma.rn.f32 	%f2548, %f2546, %f2547, 0f00000000;
	fma.rn.f32 	%f2549, %f2546, 0f37CBAC00, 0fBAB607ED;
	selp.f32 	%f2550, %f2549, 0fB94D4153, %p889;
	selp.f32 	%f2551, 0f3D2AAABB, 0f3C0885E4, %p889;
	fma.rn.f32 	%f2552, %f2550, %f2546, %f2551;
	selp.f32 	%f2553, 0fBEFFFFFF, 0fBE2AAAA8, %p889;
	fma.rn.f32 	%f2554, %f2552, %f2546, %f2553;
	fma.rn.f32 	%f2555, %f2554, %f2548, %f2547;
	and.b32  	%r4141, %r4999, 2;
	setp.eq.s32 	%p890, %r4141, 0;
	mov.f32 	%f2556, 0f00000000;
	sub.f32 	%f2557, %f2556, %f2555;
	selp.f32 	%f2558, %f2555, %f2557, %p890;
	mul.f32 	%f2559, %f2558, 0f00000000;
	mul.f32 	%f2560, %f495, %f510;
	sub.f32 	%f514, %f2560, %f2559;
	mov.u32 	%r5003, %r5071;
	mov.f32 	%f3107, %f3124;
	@%p874 bra 	$L__BB1_901;
	setp.neu.f32 	%p891, %f506, 0f7F800000;
	@%p891 bra 	$L__BB1_896;
	mov.f32 	%f2563, 0f00000000;
	mul.rn.f32 	%f3107, %f504, %f2563;
	mov.b32 	%r5003, 0;
	bra.uni 	$L__BB1_901;
$L__BB1_896:
	mov.b32 	%r1491, %f504;
	shl.b32 	%r4143, %r1491, 8;
	or.b32  	%r1492, %r4143, -2147483648;
	mov.b64 	%rd2322, 0;
	mov.b32 	%r5000, 0;
$L__BB1_897:
	.pragma "nounroll";
	mul.wide.u32 	%rd1834, %r5000, 4;
	mov.u64 	%rd1835, __cudart_i2opi_f;
	add.s64 	%rd1836, %rd1835, %rd1834;
	ld.global.nc.u32 	%r4144, [%rd1836];
	mad.wide.u32 	%rd1837, %r4144, %r1492, %rd2322;
	shr.u64 	%rd2322, %rd1837, 32;
	add.s64 	%rd1838, %rd21, %rd1834;
	st.local.u32 	[%rd1838], %rd1837;
	add.s32 	%r5000, %r5000, 1;
	setp.ne.s32 	%p892, %r5000, 6;
	@%p892 bra 	$L__BB1_897;
	shr.u32 	%r4145, %r1491, 23;
	st.local.u32 	[%rd21+24], %rd2322;
	and.b32  	%r1495, %r4145, 31;
	and.b32  	%r4146, %r4145, 224;
	add.s32 	%r4147, %r4146, -128;
	shr.u32 	%r4148, %r4147, 5;
	mul.wide.u32 	%rd1839, %r4148, 4;
	sub.s64 	%rd657, %rd21, %rd1839;
	ld.local.u32 	%r5001, [%rd657+24];
	ld.local.u32 	%r5002, [%rd657+20];
	setp.eq.s32 	%p893, %r1495, 0;
	@%p893 bra 	$L__BB1_900;
	shf.l.wrap.b32 	%r5001, %r5002, %r5001, %r1495;
	ld.local.u32 	%r4149, [%rd657+16];
	shf.l.wrap.b32 	%r5002, %r4149, %r5002, %r1495;
$L__BB1_900:
	shr.u32 	%r4150, %r5001, 30;
	shf.l.wrap.b32 	%r4151, %r5002, %r5001, 2;
	shl.b32 	%r4152, %r5002, 2;
	shr.u32 	%r4153, %r4151, 31;
	add.s32 	%r4154, %r4153, %r4150;
	neg.s32 	%r4155, %r4154;
	setp.lt.s32 	%p894, %r1491, 0;
	selp.b32 	%r5003, %r4155, %r4154, %p894;
	xor.b32  	%r4156, %r4151, %r1491;
	shr.s32 	%r4157, %r4151, 31;
	xor.b32  	%r4158, %r4157, %r4151;
	xor.b32  	%r4159, %r4157, %r4152;
	cvt.u64.u32 	%rd1840, %r4158;
	shl.b64 	%rd1841, %rd1840, 32;
	cvt.u64.u32 	%rd1842, %r4159;
	or.b64  	%rd1843, %rd1841, %rd1842;
	cvt.rn.f64.s64 	%fd260, %rd1843;
	mul.f64 	%fd261, %fd260, 0d3BF921FB54442D19;
	cvt.rn.f32.f64 	%f2561, %fd261;
	neg.f32 	%f2562, %f2561;
	setp.lt.s32 	%p895, %r4156, 0;
	selp.f32 	%f3107, %f2562, %f2561, %p895;
$L__BB1_901:
	mul.rn.f32 	%f2564, %f3107, %f3107;
	and.b32  	%r4161, %r5003, 1;
	setp.eq.b32 	%p897, %r4161, 1;
	selp.f32 	%f2565, 0f3F800000, %f3107, %p897;
	fma.rn.f32 	%f2566, %f2564, %f2565, 0f00000000;
	fma.rn.f32 	%f2567, %f2564, 0f37CBAC00, 0fBAB607ED;
	selp.f32 	%f2568, %f2567, 0fB94D4153, %p897;
	selp.f32 	%f2569, 0f3D2AAABB, 0f3C0885E4, %p897;
	fma.rn.f32 	%f2570, %f2568, %f2564, %f2569;
	selp.f32 	%f2571, 0fBEFFFFFF, 0fBE2AAAA8, %p897;
	fma.rn.f32 	%f2572, %f2570, %f2564, %f2571;
	fma.rn.f32 	%f2573, %f2572, %f2566, %f2565;
	and.b32  	%r4162, %r5003, 2;
	setp.eq.s32 	%p898, %r4162, 0;
	mov.f32 	%f2574, 0f00000000;
	sub.f32 	%f2575, %f2574, %f2573;
	selp.f32 	%f2576, %f2573, %f2575, %p898;
	mul.f32 	%f518, %f495, %f2576;
	mov.u32 	%r5007, %r5071;
	mov.f32 	%f3108, %f3124;
	@%p874 bra 	$L__BB1_909;
	setp.neu.f32 	%p899, %f506, 0f7F800000;
	@%p899 bra 	$L__BB1_904;
	mov.f32 	%f2579, 0f00000000;
	mul.rn.f32 	%f3108, %f504, %f2579;
	mov.b32 	%r5007, 0;
	bra.uni 	$L__BB1_909;
$L__BB1_904:
	mov.b32 	%r1504, %f504;
	shl.b32 	%r4164, %r1504, 8;
	or.b32  	%r1505, %r4164, -2147483648;
	mov.b64 	%rd2323, 0;
	mov.b32 	%r5004, 0;
$L__BB1_905:
	.pragma "nounroll";
	mul.wide.u32 	%rd1845, %r5004, 4;
	mov.u64 	%rd1846, __cudart_i2opi_f;
	add.s64 	%rd1847, %rd1846, %rd1845;
	ld.global.nc.u32 	%r4165, [%rd1847];
	mad.wide.u32 	%rd1848, %r4165, %r1505, %rd2323;
	shr.u64 	%rd2323, %rd1848, 32;
	add.s64 	%rd1849, %rd20, %rd1845;
	st.local.u32 	[%rd1849], %rd1848;
	add.s32 	%r5004, %r5004, 1;
	setp.ne.s32 	%p900, %r5004, 6;
	@%p900 bra 	$L__BB1_905;
	shr.u32 	%r4166, %r1504, 23;
	st.local.u32 	[%rd20+24], %rd2323;
	and.b32  	%r1508, %r4166, 31;
	and.b32  	%r4167, %r4166, 224;
	add.s32 	%r4168, %r4167, -128;
	shr.u32 	%r4169, %r4168, 5;
	mul.wide.u32 	%rd1850, %r4169, 4;
	sub.s64 	%rd660, %rd20, %rd1850;
	ld.local.u32 	%r5005, [%rd660+24];
	ld.local.u32 	%r5006, [%rd660+20];
	setp.eq.s32 	%p901, %r1508, 0;
	@%p901 bra 	$L__BB1_908;
	shf.l.wrap.b32 	%r5005, %r5006, %r5005, %r1508;
	ld.local.u32 	%r4170, [%rd660+16];
	shf.l.wrap.b32 	%r5006, %r4170, %r5006, %r1508;
$L__BB1_908:
	shr.u32 	%r4171, %r5005, 30;
	shf.l.wrap.b32 	%r4172, %r5006, %r5005, 2;
	shl.b32 	%r4173, %r5006, 2;
	shr.u32 	%r4174, %r4172, 31;
	add.s32 	%r4175, %r4174, %r4171;
	neg.s32 	%r4176, %r4175;
	setp.lt.s32 	%p902, %r1504, 0;
	selp.b32 	%r5007, %r4176, %r4175, %p902;
	xor.b32  	%r4177, %r4172, %r1504;
	shr.s32 	%r4178, %r4172, 31;
	xor.b32  	%r4179, %r4178, %r4172;
	xor.b32  	%r4180, %r4178, %r4173;
	cvt.u64.u32 	%rd1851, %r4179;
	shl.b64 	%rd1852, %rd1851, 32;
	cvt.u64.u32 	%rd1853, %r4180;
	or.b64  	%rd1854, %rd1852, %rd1853;
	cvt.rn.f64.s64 	%fd262, %rd1854;
	mul.f64 	%fd263, %fd262, 0d3BF921FB54442D19;
	cvt.rn.f32.f64 	%f2577, %fd263;
	neg.f32 	%f2578, %f2577;
	setp.lt.s32 	%p903, %r4177, 0;
	selp.f32 	%f3108, %f2578, %f2577, %p903;
$L__BB1_909:
	add.s32 	%r4182, %r5007, 1;
	mul.rn.f32 	%f2580, %f3108, %f3108;
	and.b32  	%r4183, %r5007, 1;
	setp.eq.b32 	%p904, %r4183, 1;
	selp.f32 	%f2581, %f3108, 0f3F800000, %p904;
	fma.rn.f32 	%f2582, %f2580, %f2581, 0f00000000;
	fma.rn.f32 	%f2583, %f2580, 0f37CBAC00, 0fBAB607ED;
	selp.f32 	%f2584, 0fB94D4153, %f2583, %p904;
	selp.f32 	%f2585, 0f3C0885E4, 0f3D2AAABB, %p904;
	fma.rn.f32 	%f2586, %f2584, %f2580, %f2585;
	selp.f32 	%f2587, 0fBE2AAAA8, 0fBEFFFFFF, %p904;
	fma.rn.f32 	%f2588, %f2586, %f2580, %f2587;
	fma.rn.f32 	%f2589, %f2588, %f2582, %f2581;
	and.b32  	%r4184, %r4182, 2;
	setp.eq.s32 	%p905, %r4184, 0;
	mov.f32 	%f2590, 0f00000000;
	sub.f32 	%f2591, %f2590, %f2589;
	selp.f32 	%f2592, %f2589, %f2591, %p905;
	fma.rn.f32 	%f522, %f2592, 0f00000000, %f518;
	mov.f64 	%fd264, 0d0000000000000000;
	div.rn.f64 	%fd265, %fd264, %fd8;
	cvt.rn.f32.f64 	%f523, %fd265;
	div.rn.f64 	%fd266, %fd7, %fd9;
	cvt.rn.f32.f64 	%f2593, %fd266;
	ld.global.u32 	%r4809, [%rd3+8];
	cvt.rn.f32.s32 	%f524, %r4809;
	div.rn.f32 	%f2594, %f444, %f524;
	add.f32 	%f525, %f2594, 0fBF000000;
	add.f32 	%f526, %f525, 0f45C71800;
	mul.f32 	%f527, %f247, %f2593;
	mul.f32 	%f2595, %f527, 0f3F22F983;
	cvt.rni.s32.f32 	%r5055, %f2595;
	cvt.rn.f32.s32 	%f2596, %r5055;
	fma.rn.f32 	%f2597, %f2596, 0fBFC90FDA, %f527;
	fma.rn.f32 	%f2598, %f2596, 0fB3A22168, %f2597;
	fma.rn.f32 	%f3120, %f2596, 0fA7C234C5, %f2598;
	abs.f32 	%f529, %f527;
	setp.ltu.f32 	%p906, %f529, 0f47CE4780;
	mov.u32 	%r5011, %r5055;
	mov.f32 	%f3109, %f3120;
	@%p906 bra 	$L__BB1_917;
	setp.neu.f32 	%p907, %f529, 0f7F800000;
	@%p907 bra 	$L__BB1_912;
	mov.f32 	%f2601, 0f00000000;
	mul.rn.f32 	%f3109, %f527, %f2601;
	mov.b32 	%r5011, 0;
	bra.uni 	$L__BB1_917;
$L__BB1_912:
	mov.b32 	%r1519, %f527;
	shl.b32 	%r4186, %r1519, 8;
	or.b32  	%r1520, %r4186, -2147483648;
	mov.b64 	%rd2324, 0;
	mov.b32 	%r5008, 0;
$L__BB1_913:
	.pragma "nounroll";
	mul.wide.u32 	%rd1856, %r5008, 4;
	mov.u64 	%rd1857, __cudart_i2opi_f;
	add.s64 	%rd1858, %rd1857, %rd1856;
	ld.global.nc.u32 	%r4187, [%rd1858];
	mad.wide.u32 	%rd1859, %r4187, %r1520, %rd2324;
	shr.u64 	%rd2324, %rd1859, 32;
	add.s64 	%rd1860, %rd19, %rd1856;
	st.local.u32 	[%rd1860], %rd1859;
	add.s32 	%r5008, %r5008, 1;
	setp.ne.s32 	%p908, %r5008, 6;
	@%p908 bra 	$L__BB1_913;
	shr.u32 	%r4188, %r1519, 23;
	st.local.u32 	[%rd19+24], %rd2324;
	and.b32  	%r1523, %r4188, 31;
	and.b32  	%r4189, %r4188, 224;
	add.s32 	%r4190, %r4189, -128;
	shr.u32 	%r4191, %r4190, 5;
	mul.wide.u32 	%rd1861, %r4191, 4;
	sub.s64 	%rd663, %rd19, %rd1861;
	ld.local.u32 	%r5009, [%rd663+24];
	ld.local.u32 	%r5010, [%rd663+20];
	setp.eq.s32 	%p909, %r1523, 0;
	@%p909 bra 	$L__BB1_916;
	shf.l.wrap.b32 	%r5009, %r5010, %r5009, %r1523;
	ld.local.u32 	%r4192, [%rd663+16];
	shf.l.wrap.b32 	%r5010, %r4192, %r5010, %r1523;
$L__BB1_916:
	shr.u32 	%r4193, %r5009, 30;
	shf.l.wrap.b32 	%r4194, %r5010, %r5009, 2;
	shl.b32 	%r4195, %r5010, 2;
	shr.u32 	%r4196, %r4194, 31;
	add.s32 	%r4197, %r4196, %r4193;
	neg.s32 	%r4198, %r4197;
	setp.lt.s32 	%p910, %r1519, 0;
	selp.b32 	%r5011, %r4198, %r4197, %p910;
	xor.b32  	%r4199, %r4194, %r1519;
	shr.s32 	%r4200, %r4194, 31;
	xor.b32  	%r4201, %r4200, %r4194;
	xor.b32  	%r4202, %r4200, %r4195;
	cvt.u64.u32 	%rd1862, %r4201;
	shl.b64 	%rd1863, %rd1862, 32;
	cvt.u64.u32 	%rd1864, %r4202;
	or.b64  	%rd1865, %rd1863, %rd1864;
	cvt.rn.f64.s64 	%fd267, %rd1865;
	mul.f64 	%fd268, %fd267, 0d3BF921FB54442D19;
	cvt.rn.f32.f64 	%f2599, %fd268;
	neg.f32 	%f2600, %f2599;
	setp.lt.s32 	%p911, %r4199, 0;
	selp.f32 	%f3109, %f2600, %f2599, %p911;
$L__BB1_917:
	add.s32 	%r4204, %r5011, 1;
	mul.rn.f32 	%f2602, %f3109, %f3109;
	and.b32  	%r4205, %r5011, 1;
	setp.eq.b32 	%p913, %r4205, 1;
	selp.f32 	%f2603, %f3109, 0f3F800000, %p913;
	fma.rn.f32 	%f2604, %f2602, %f2603, 0f00000000;
	fma.rn.f32 	%f2605, %f2602, 0f37CBAC00, 0fBAB607ED;
	selp.f32 	%f2606, 0fB94D4153, %f2605, %p913;
	selp.f32 	%f2607, 0f3C0885E4, 0f3D2AAABB, %p913;
	fma.rn.f32 	%f2608, %f2606, %f2602, %f2607;
	selp.f32 	%f2609, 0fBE2AAAA8, 0fBEFFFFFF, %p913;
	fma.rn.f32 	%f2610, %f2608, %f2602, %f2609;
	fma.rn.f32 	%f2611, %f2610, %f2604, %f2603;
	and.b32  	%r4206, %r4204, 2;
	setp.eq.s32 	%p914, %r4206, 0;
	mov.f32 	%f2612, 0f00000000;
	sub.f32 	%f2613, %f2612, %f2611;
	selp.f32 	%f533, %f2611, %f2613, %p914;
	mov.u32 	%r5015, %r5055;
	mov.f32 	%f3110, %f3120;
	@%p906 bra 	$L__BB1_925;
	setp.neu.f32 	%p915, %f529, 0f7F800000;
	@%p915 bra 	$L__BB1_920;
	mov.f32 	%f2616, 0f00000000;
	mul.rn.f32 	%f3110, %f527, %f2616;
	mov.b32 	%r5015, 0;
	bra.uni 	$L__BB1_925;
$L__BB1_920:
	mov.b32 	%r1532, %f527;
	shl.b32 	%r4208, %r1532, 8;
	or.b32  	%r1533, %r4208, -2147483648;
	mov.b64 	%rd2325, 0;
	mov.b32 	%r5012, 0;
$L__BB1_921:
	.pragma "nounroll";
	mul.wide.u32 	%rd1867, %r5012, 4;
	mov.u64 	%rd1868, __cudart_i2opi_f;
	add.s64 	%rd1869, %rd1868, %rd1867;
	ld.global.nc.u32 	%r4209, [%rd1869];
	mad.wide.u32 	%rd1870, %r4209, %r1533, %rd2325;
	shr.u64 	%rd2325, %rd1870, 32;
	add.s64 	%rd1871, %rd18, %rd1867;
	st.local.u32 	[%rd1871], %rd1870;
	add.s32 	%r5012, %r5012, 1;
	setp.ne.s32 	%p916, %r5012, 6;
	@%p916 bra 	$L__BB1_921;
	shr.u32 	%r4210, %r1532, 23;
	st.local.u32 	[%rd18+24], %rd2325;
	and.b32  	%r1536, %r4210, 31;
	and.b32  	%r4211, %r4210, 224;
	add.s32 	%r4212, %r4211, -128;
	shr.u32 	%r4213, %r4212, 5;
	mul.wide.u32 	%rd1872, %r4213, 4;
	sub.s64 	%rd666, %rd18, %rd1872;
	ld.local.u32 	%r5013, [%rd666+24];
	ld.local.u32 	%r5014, [%rd666+20];
	setp.eq.s32 	%p917, %r1536, 0;
	@%p917 bra 	$L__BB1_924;
	shf.l.wrap.b32 	%r5013, %r5014, %r5013, %r1536;
	ld.local.u32 	%r4214, [%rd666+16];
	shf.l.wrap.b32 	%r5014, %r4214, %r5014, %r1536;
$L__BB1_924:
	shr.u32 	%r4215, %r5013, 30;
	shf.l.wrap.b32 	%r4216, %r5014, %r5013, 2;
	shl.b32 	%r4217, %r5014, 2;
	shr.u32 	%r4218, %r4216, 31;
	add.s32 	%r4219, %r4218, %r4215;
	neg.s32 	%r4220, %r4219;
	setp.lt.s32 	%p918, %r1532, 0;
	selp.b32 	%r5015, %r4220, %r4219, %p918;
	xor.b32  	%r4221, %r4216, %r1532;
	shr.s32 	%r4222, %r4216, 31;
	xor.b32  	%r4223, %r4222, %r4216;
	xor.b32  	%r4224, %r4222, %r4217;
	cvt.u64.u32 	%rd1873, %r4223;
	shl.b64 	%rd1874, %rd1873, 32;
	cvt.u64.u32 	%rd1875, %r4224;
	or.b64  	%rd1876, %rd1874, %rd1875;
	cvt.rn.f64.s64 	%fd269, %rd1876;
	mul.f64 	%fd270, %fd269, 0d3BF921FB54442D19;
	cvt.rn.f32.f64 	%f2614, %fd270;
	neg.f32 	%f2615, %f2614;
	setp.lt.s32 	%p919, %r4221, 0;
	selp.f32 	%f3110, %f2615, %f2614, %p919;
$L__BB1_925:
	mul.rn.f32 	%f2617, %f3110, %f3110;
	and.b32  	%r4226, %r5015, 1;
	setp.eq.b32 	%p921, %r4226, 1;
	selp.f32 	%f2618, 0f3F800000, %f3110, %p921;
	fma.rn.f32 	%f2619, %f2617, %f2618, 0f00000000;
	fma.rn.f32 	%f2620, %f2617, 0f37CBAC00, 0fBAB607ED;
	selp.f32 	%f2621, %f2620, 0fB94D4153, %p921;
	selp.f32 	%f2622, 0f3D2AAABB, 0f3C0885E4, %p921;
	fma.rn.f32 	%f2623, %f2621, %f2617, %f2622;
	selp.f32 	%f2624, 0fBEFFFFFF, 0fBE2AAAA8, %p921;
	fma.rn.f32 	%f2625, %f2623, %f2617, %f2624;
	fma.rn.f32 	%f2626, %f2625, %f2619, %f2618;
	and.b32  	%r4227, %r5015, 2;
	setp.eq.s32 	%p922, %r4227, 0;
	mov.f32 	%f2627, 0f00000000;
	sub.f32 	%f2628, %f2627, %f2626;
	selp.f32 	%f2629, %f2626, %f2628, %p922;
	mul.f32 	%f2630, %f2629, 0f00000000;
	fma.rn.f32 	%f537, %f526, %f533, %f2630;
	mov.u32 	%r5019, %r5055;
	mov.f32 	%f3111, %f3120;
	@%p906 bra 	$L__BB1_933;
	setp.neu.f32 	%p923, %f529, 0f7F800000;
	@%p923 bra 	$L__BB1_928;
	mov.f32 	%f2633, 0f00000000;
	mul.rn.f32 	%f3111, %f527, %f2633;
	mov.b32 	%r5019, 0;
	bra.uni 	$L__BB1_933;
$L__BB1_928:
	mov.b32 	%r1545, %f527;
	shl.b32 	%r4229, %r1545, 8;
	or.b32  	%r1546, %r4229, -2147483648;
	mov.b64 	%rd2326, 0;
	mov.b32 	%r5016, 0;
$L__BB1_929:
	.pragma "nounroll";
	mul.wide.u32 	%rd1878, %r5016, 4;
	mov.u64 	%rd1879, __cudart_i2opi_f;
	add.s64 	%rd1880, %rd1879, %rd1878;
	ld.global.nc.u32 	%r4230, [%rd1880];
	mad.wide.u32 	%rd1881, %r4230, %r1546, %rd2326;
	shr.u64 	%rd2326, %rd1881, 32;
	add.s64 	%rd1882, %rd17, %rd1878;
	st.local.u32 	[%rd1882], %rd1881;
	add.s32 	%r5016, %r5016, 1;
	setp.ne.s32 	%p924, %r5016, 6;
	@%p924 bra 	$L__BB1_929;
	shr.u32 	%r4231, %r1545, 23;
	st.local.u32 	[%rd17+24], %rd2326;
	and.b32  	%r1549, %r4231, 31;
	and.b32  	%r4232, %r4231, 224;
	add.s32 	%r4233, %r4232, -128;
	shr.u32 	%r4234, %r4233, 5;
	mul.wide.u32 	%rd1883, %r4234, 4;
	sub.s64 	%rd669, %rd17, %rd1883;
	ld.local.u32 	%r5017, [%rd669+24];
	ld.local.u32 	%r5018, [%rd669+20];
	setp.eq.s32 	%p925, %r1549, 0;
	@%p925 bra 	$L__BB1_932;
	shf.l.wrap.b32 	%r5017, %r5018, %r5017, %r1549;
	ld.local.u32 	%r4235, [%rd669+16];
	shf.l.wrap.b32 	%r5018, %r4235, %r5018, %r1549;
$L__BB1_932:
	shr.u32 	%r4236, %r5017, 30;
	shf.l.wrap.b32 	%r4237, %r5018, %r5017, 2;
	shl.b32 	%r4238, %r5018, 2;
	shr.u32 	%r4239, %r4237, 31;
	add.s32 	%r4240, %r4239, %r4236;
	neg.s32 	%r4241, %r4240;
	setp.lt.s32 	%p926, %r1545, 0;
	selp.b32 	%r5019, %r4241, %r4240, %p926;
	xor.b32  	%r4242, %r4237, %r1545;
	shr.s32 	%r4243, %r4237, 31;
	xor.b32  	%r4244, %r4243, %r4237;
	xor.b32  	%r4245, %r4243, %r4238;
	cvt.u64.u32 	%rd1884, %r4244;
	shl.b64 	%rd1885, %rd1884, 32;
	cvt.u64.u32 	%rd1886, %r4245;
	or.b64  	%rd1887, %rd1885, %rd1886;
	cvt.rn.f64.s64 	%fd271, %rd1887;
	mul.f64 	%fd272, %fd271, 0d3BF921FB54442D19;
	cvt.rn.f32.f64 	%f2631, %fd272;
	neg.f32 	%f2632, %f2631;
	setp.lt.s32 	%p927, %r4242, 0;
	selp.f32 	%f3111, %f2632, %f2631, %p927;
$L__BB1_933:
	mul.rn.f32 	%f2634, %f3111, %f3111;
	and.b32  	%r4247, %r5019, 1;
	setp.eq.b32 	%p929, %r4247, 1;
	selp.f32 	%f2635, 0f3F800000, %f3111, %p929;
	fma.rn.f32 	%f2636, %f2634, %f2635, 0f00000000;
	fma.rn.f32 	%f2637, %f2634, 0f37CBAC00, 0fBAB607ED;
	selp.f32 	%f2638, %f2637, 0fB94D4153, %p929;
	selp.f32 	%f2639, 0f3D2AAABB, 0f3C0885E4, %p929;
	fma.rn.f32 	%f2640, %f2638, %f2634, %f2639;
	selp.f32 	%f2641, 0fBEFFFFFF, 0fBE2AAAA8, %p929;
	fma.rn.f32 	%f2642, %f2640, %f2634, %f2641;
	fma.rn.f32 	%f2643, %f2642, %f2636, %f2635;
	and.b32  	%r4248, %r5019, 2;
	setp.eq.s32 	%p930, %r4248, 0;
	mov.f32 	%f2644, 0f00000000;
	sub.f32 	%f2645, %f2644, %f2643;
	selp.f32 	%f541, %f2643, %f2645, %p930;
	mov.u32 	%r5023, %r5055;
	mov.f32 	%f3112, %f3120;
	@%p906 bra 	$L__BB1_941;
	setp.neu.f32 	%p931, %f529, 0f7F800000;
	@%p931 bra 	$L__BB1_936;
	mov.f32 	%f2648, 0f00000000;
	mul.rn.f32 	%f3112, %f527, %f2648;
	mov.b32 	%r5023, 0;
	bra.uni 	$L__BB1_941;
$L__BB1_936:
	mov.b32 	%r1558, %f527;
	shl.b32 	%r4250, %r1558, 8;
	or.b32  	%r1559, %r4250, -2147483648;
	mov.b64 	%rd2327, 0;
	mov.b32 	%r5020, 0;
$L__BB1_937:
	.pragma "nounroll";
	mul.wide.u32 	%rd1889, %r5020, 4;
	mov.u64 	%rd1890, __cudart_i2opi_f;
	add.s64 	%rd1891, %rd1890, %rd1889;
	ld.global.nc.u32 	%r4251, [%rd1891];
	mad.wide.u32 	%rd1892, %r4251, %r1559, %rd2327;
	shr.u64 	%rd2327, %rd1892, 32;
	add.s64 	%rd1893, %rd16, %rd1889;
	st.local.u32 	[%rd1893], %rd1892;
	add.s32 	%r5020, %r5020, 1;
	setp.ne.s32 	%p932, %r5020, 6;
	@%p932 bra 	$L__BB1_937;
	shr.u32 	%r4252, %r1558, 23;
	st.local.u32 	[%rd16+24], %rd2327;
	and.b32  	%r1562, %r4252, 31;
	and.b32  	%r4253, %r4252, 224;
	add.s32 	%r4254, %r4253, -128;
	shr.u32 	%r4255, %r4254, 5;
	mul.wide.u32 	%rd1894, %r4255, 4;
	sub.s64 	%rd672, %rd16, %rd1894;
	ld.local.u32 	%r5021, [%rd672+24];
	ld.local.u32 	%r5022, [%rd672+20];
	setp.eq.s32 	%p933, %r1562, 0;
	@%p933 bra 	$L__BB1_940;
	shf.l.wrap.b32 	%r5021, %r5022, %r5021, %r1562;
	ld.local.u32 	%r4256, [%rd672+16];
	shf.l.wrap.b32 	%r5022, %r4256, %r5022, %r1562;
$L__BB1_940:
	shr.u32 	%r4257, %r5021, 30;
	shf.l.wrap.b32 	%r4258, %r5022, %r5021, 2;
	shl.b32 	%r4259, %r5022, 2;
	shr.u32 	%r4260, %r4258, 31;
	add.s32 	%r4261, %r4260, %r4257;
	neg.s32 	%r4262, %r4261;
	setp.lt.s32 	%p934, %r1558, 0;
	selp.b32 	%r5023, %r4262, %r4261, %p934;
	xor.b32  	%r4263, %r4258, %r1558;
	shr.s32 	%r4264, %r4258, 31;
	xor.b32  	%r4265, %r4264, %r4258;
	xor.b32  	%r4266, %r4264, %r4259;
	cvt.u64.u32 	%rd1895, %r4265;
	shl.b64 	%rd1896, %rd1895, 32;
	cvt.u64.u32 	%rd1897, %r4266;
	or.b64  	%rd1898, %rd1896, %rd1897;
	cvt.rn.f64.s64 	%fd273, %rd1898;
	mul.f64 	%fd274, %fd273, 0d3BF921FB54442D19;
	cvt.rn.f32.f64 	%f2646, %fd274;
	neg.f32 	%f2647, %f2646;
	setp.lt.s32 	%p935, %r4263, 0;
	selp.f32 	%f3112, %f2647, %f2646, %p935;
$L__BB1_941:
	add.s32 	%r4268, %r5023, 1;
	mul.rn.f32 	%f2649, %f3112, %f3112;
	and.b32  	%r4269, %r5023, 1;
	setp.eq.b32 	%p936, %r4269, 1;
	selp.f32 	%f2650, %f3112, 0f3F800000, %p936;
	fma.rn.f32 	%f2651, %f2649, %f2650, 0f00000000;
	fma.rn.f32 	%f2652, %f2649, 0f37CBAC00, 0fBAB607ED;
	selp.f32 	%f2653, 0fB94D4153, %f2652, %p936;
	selp.f32 	%f2654, 0f3C0885E4, 0f3D2AAABB, %p936;
	fma.rn.f32 	%f2655, %f2653, %f2649, %f2654;
	selp.f32 	%f2656, 0fBE2AAAA8, 0fBEFFFFFF, %p936;
	fma.rn.f32 	%f2657, %f2655, %f2649, %f2656;
	fma.rn.f32 	%f2658, %f2657, %f2651, %f2650;
	and.b32  	%r4270, %r4268, 2;
	setp.eq.s32 	%p937, %r4270, 0;
	mov.f32 	%f2659, 0f00000000;
	sub.f32 	%f2660, %f2659, %f2658;
	selp.f32 	%f2661, %f2658, %f2660, %p937;
	mul.f32 	%f2662, %f2661, 0f00000000;
	mul.f32 	%f2663, %f526, %f541;
	sub.f32 	%f545, %f2662, %f2663;
	mul.f32 	%f546, %f247, %f523;
	mul.f32 	%f2664, %f546, 0f3F22F983;
	cvt.rni.s32.f32 	%r5039, %f2664;
	cvt.rn.f32.s32 	%f2665, %r5039;
	fma.rn.f32 	%f2666, %f2665, 0fBFC90FDA, %f546;
	fma.rn.f32 	%f2667, %f2665, 0fB3A22168, %f2666;
	fma.rn.f32 	%f3116, %f2665, 0fA7C234C5, %f2667;
	abs.f32 	%f548, %f546;
	setp.ltu.f32 	%p938, %f548, 0f47CE4780;
	mov.u32 	%r5027, %r5039;
	mov.f32 	%f3113, %f3116;
	@%p938 bra 	$L__BB1_949;
	setp.neu.f32 	%p939, %f548, 0f7F800000;
	@%p939 bra 	$L__BB1_944;
	mov.f32 	%f2670, 0f00000000;
	mul.rn.f32 	%f3113, %f546, %f2670;
	mov.b32 	%r5027, 0;
	bra.uni 	$L__BB1_949;
$L__BB1_944:
	mov.b32 	%r1572, %f546;
	shl.b32 	%r4272, %r1572, 8;
	or.b32  	%r1573, %r4272, -2147483648;
	mov.b64 	%rd2328, 0;
	mov.b32 	%r5024, 0;
$L__BB1_945:
	.pragma "nounroll";
	mul.wide.u32 	%rd1900, %r5024, 4;
	mov.u64 	%rd1901, __cudart_i2opi_f;
	add.s64 	%rd1902, %rd1901, %rd1900;
	ld.global.nc.u32 	%r4273, [%rd1902];
	mad.wide.u32 	%rd1903, %r4273, %r1573, %rd2328;
	shr.u64 	%rd2328, %rd1903, 32;
	add.s64 	%rd1904, %rd15, %rd1900;
	st.local.u32 	[%rd1904], %rd1903;
	add.s32 	%r5024, %r5024, 1;
	setp.ne.s32 	%p940, %r5024, 6;
	@%p940 bra 	$L__BB1_945;
	shr.u32 	%r4274, %r1572, 23;
	st.local.u32 	[%rd15+24], %rd2328;
	and.b32  	%r1576, %r4274, 31;
	and.b32  	%r4275, %r4274, 224;
	add.s32 	%r4276, %r4275, -128;
	shr.u32 	%r4277, %r4276, 5;
	mul.wide.u32 	%rd1905, %r4277, 4;
	sub.s64 	%rd675, %rd15, %rd1905;
	ld.local.u32 	%r5025, [%rd675+24];
	ld.local.u32 	%r5026, [%rd675+20];
	setp.eq.s32 	%p941, %r1576, 0;
	@%p941 bra 	$L__BB1_948;
	shf.l.wrap.b32 	%r5025, %r5026, %r5025, %r1576;
	ld.local.u32 	%r4278, [%rd675+16];
	shf.l.wrap.b32 	%r5026, %r4278, %r5026, %r1576;
$L__BB1_948:
	shr.u32 	%r4279, %r5025, 30;
	shf.l.wrap.b32 	%r4280, %r5026, %r5025, 2;
	shl.b32 	%r4281, %r5026, 2;
	shr.u32 	%r4282, %r4280, 31;
	add.s32 	%r4283, %r4282, %r4279;
	neg.s32 	%r4284, %r4283;
	setp.lt.s32 	%p942, %r1572, 0;
	selp.b32 	%r5027, %r4284, %r4283, %p942;
	xor.b32  	%r4285, %r4280, %r1572;
	shr.s32 	%r4286, %r4280, 31;
	xor.b32  	%r4287, %r4286, %r4280;
	xor.b32  	%r4288, %r4286, %r4281;
	cvt.u64.u32 	%rd1906, %r4287;
	shl.b64 	%rd1907, %rd1906, 32;
	cvt.u64.u32 	%rd1908, %r4288;
	or.b64  	%rd1909, %rd1907, %rd1908;
	cvt.rn.f64.s64 	%fd275, %rd1909;
	mul.f64 	%fd276, %fd275, 0d3BF921FB54442D19;
	cvt.rn.f32.f64 	%f2668, %fd276;
	neg.f32 	%f2669, %f2668;
	setp.lt.s32 	%p943, %r4285, 0;
	selp.f32 	%f3113, %f2669, %f2668, %p943;
$L__BB1_949:
	add.s32 	%r4290, %r5027, 1;
	mul.rn.f32 	%f2671, %f3113, %f3113;
	and.b32  	%r4291, %r5027, 1;
	setp.eq.b32 	%p945, %r4291, 1;
	selp.f32 	%f2672, %f3113, 0f3F800000, %p945;
	fma.rn.f32 	%f2673, %f2671, %f2672, 0f00000000;
	fma.rn.f32 	%f2674, %f2671, 0f37CBAC00, 0fBAB607ED;
	selp.f32 	%f2675, 0fB94D4153, %f2674, %p945;
	selp.f32 	%f2676, 0f3C0885E4, 0f3D2AAABB, %p945;
	fma.rn.f32 	%f2677, %f2675, %f2671, %f2676;
	selp.f32 	%f2678, 0fBE2AAAA8, 0fBEFFFFFF, %p945;
	fma.rn.f32 	%f2679, %f2677, %f2671, %f2678;
	fma.rn.f32 	%f2680, %f2679, %f2673, %f2672;
	and.b32  	%r4292, %r4290, 2;
	setp.eq.s32 	%p946, %r4292, 0;
	mov.f32 	%f2681, 0f00000000;
	sub.f32 	%f2682, %f2681, %f2680;
	selp.f32 	%f552, %f2680, %f2682, %p946;
	mov.u32 	%r5031, %r5039;
	mov.f32 	%f3114, %f3116;
	@%p938 bra 	$L__BB1_957;
	setp.neu.f32 	%p947, %f548, 0f7F800000;
	@%p947 bra 	$L__BB1_952;
	mov.f32 	%f2685, 0f00000000;
	mul.rn.f32 	%f3114, %f546, %f2685;
	mov.b32 	%r5031, 0;
	bra.uni 	$L__BB1_957;
$L__BB1_952:
	mov.b32 	%r1585, %f546;
	shl.b32 	%r4294, %r1585, 8;
	or.b32  	%r1586, %r4294, -2147483648;
	mov.b64 	%rd2329, 0;
	mov.b32 	%r5028, 0;
$L__BB1_953:
	.pragma "nounroll";
	mul.wide.u32 	%rd1911, %r5028, 4;
	mov.u64 	%rd1912, __cudart_i2opi_f;
	add.s64 	%rd1913, %rd1912, %rd1911;
	ld.global.nc.u32 	%r4295, [%rd1913];
	mad.wide.u32 	%rd1914, %r4295, %r1586, %rd2329;
	shr.u64 	%rd2329, %rd1914, 32;
	add.s64 	%rd1915, %rd14, %rd1911;
	st.local.u32 	[%rd1915], %rd1914;
	add.s32 	%r5028, %r5028, 1;
	setp.ne.s32 	%p948, %r5028, 6;
	@%p948 bra 	$L__BB1_953;
	shr.u32 	%r4296, %r1585, 23;
	st.local.u32 	[%rd14+24], %rd2329;
	and.b32  	%r1589, %r4296, 31;
	and.b32  	%r4297, %r4296, 224;
	add.s32 	%r4298, %r4297, -128;
	shr.u32 	%r4299, %r4298, 5;
	mul.wide.u32 	%rd1916, %r4299, 4;
	sub.s64 	%rd678, %rd14, %rd1916;
	ld.local.u32 	%r5029, [%rd678+24];
	ld.local.u32 	%r5030, [%rd678+20];
	setp.eq.s32 	%p949, %r1589, 0;
	@%p949 bra 	$L__BB1_956;
	shf.l.wrap.b32 	%r5029, %r5030, %r5029, %r1589;
	ld.local.u32 	%r4300, [%rd678+16];
	shf.l.wrap.b32 	%r5030, %r4300, %r5030, %r1589;
$L__BB1_956:
	shr.u32 	%r4301, %r5029, 30;
	shf.l.wrap.b32 	%r4302, %r5030, %r5029, 2;
	shl.b32 	%r4303, %r5030, 2;
	shr.u32 	%r4304, %r4302, 31;
	add.s32 	%r4305, %r4304, %r4301;
	neg.s32 	%r4306, %r4305;
	setp.lt.s32 	%p950, %r1585, 0;
	selp.b32 	%r5031, %r4306, %r4305, %p950;
	xor.b32  	%r4307, %r4302, %r1585;
	shr.s32 	%r4308, %r4302, 31;
	xor.b32  	%r4309, %r4308, %r4302;
	xor.b32  	%r4310, %r4308, %r4303;
	cvt.u64.u32 	%rd1917, %r4309;
	shl.b64 	%rd1918, %rd1917, 32;
	cvt.u64.u32 	%rd1919, %r4310;
	or.b64  	%rd1920, %rd1918, %rd1919;
	cvt.rn.f64.s64 	%fd277, %rd1920;
	mul.f64 	%fd278, %fd277, 0d3BF921FB54442D19;
	cvt.rn.f32.f64 	%f2683, %fd278;
	neg.f32 	%f2684, %f2683;
	setp.lt.s32 	%p951, %r4307, 0;
	selp.f32 	%f3114, %f2684, %f2683, %p951;
$L__BB1_957:
	mul.rn.f32 	%f2686, %f3114, %f3114;
	and.b32  	%r4312, %r5031, 1;
	setp.eq.b32 	%p953, %r4312, 1;
	selp.f32 	%f2687, 0f3F800000, %f3114, %p953;
	fma.rn.f32 	%f2688, %f2686, %f2687, 0f00000000;
	fma.rn.f32 	%f2689, %f2686, 0f37CBAC00, 0fBAB607ED;
	selp.f32 	%f2690, %f2689, 0fB94D4153, %p953;
	selp.f32 	%f2691, 0f3D2AAABB, 0f3C0885E4, %p953;
	fma.rn.f32 	%f2692, %f2690, %f2686, %f2691;
	selp.f32 	%f2693, 0fBEFFFFFF, 0fBE2AAAA8, %p953;
	fma.rn.f32 	%f2694, %f2692, %f2686, %f2693;
	fma.rn.f32 	%f2695, %f2694, %f2688, %f2687;
	and.b32  	%r4313, %r5031, 2;
	setp.eq.s32 	%p954, %r4313, 0;
	mov.f32 	%f2696, 0f00000000;
	sub.f32 	%f2697, %f2696, %f2695;
	selp.f32 	%f2698, %f2695, %f2697, %p954;
	mul.f32 	%f2699, %f2698, 0f00000000;
	mul.f32 	%f2700, %f537, %f552;
	sub.f32 	%f556, %f2700, %f2699;
	mov.u32 	%r5035, %r5039;
	mov.f32 	%f3115, %f3116;
	@%p938 bra 	$L__BB1_965;
	setp.neu.f32 	%p955, %f548, 0f7F800000;
	@%p955 bra 	$L__BB1_960;
	mov.f32 	%f2703, 0f00000000;
	mul.rn.f32 	%f3115, %f546, %f2703;
	mov.b32 	%r5035, 0;
	bra.uni 	$L__BB1_965;
$L__BB1_960:
	mov.b32 	%r1598, %f546;
	shl.b32 	%r4315, %r1598, 8;
	or.b32  	%r1599, %r4315, -2147483648;
	mov.b64 	%rd2330, 0;
	mov.b32 	%r5032, 0;
$L__BB1_961:
	.pragma "nounroll";
	mul.wide.u32 	%rd1922, %r5032, 4;
	mov.u64 	%rd1923, __cudart_i2opi_f;
	add.s64 	%rd1924, %rd1923, %rd1922;
	ld.global.nc.u32 	%r4316, [%rd1924];
	mad.wide.u32 	%rd1925, %r4316, %r1599, %rd2330;
	shr.u64 	%rd2330, %rd1925, 32;
	add.s64 	%rd1926, %rd13, %rd1922;
	st.local.u32 	[%rd1926], %rd1925;
	add.s32 	%r5032, %r5032, 1;
	setp.ne.s32 	%p956, %r5032, 6;
	@%p956 bra 	$L__BB1_961;
	shr.u32 	%r4317, %r1598, 23;
	st.local.u32 	[%rd13+24], %rd2330;
	and.b32  	%r1602, %r4317, 31;
	and.b32  	%r4318, %r4317, 224;
	add.s32 	%r4319, %r4318, -128;
	shr.u32 	%r4320, %r4319, 5;
	mul.wide.u32 	%rd1927, %r4320, 4;
	sub.s64 	%rd681, %rd13, %rd1927;
	ld.local.u32 	%r5033, [%rd681+24];
	ld.local.u32 	%r5034, [%rd681+20];
	setp.eq.s32 	%p957, %r1602, 0;
	@%p957 bra 	$L__BB1_964;
	shf.l.wrap.b32 	%r5033, %r5034, %r5033, %r1602;
	ld.local.u32 	%r4321, [%rd681+16];
	shf.l.wrap.b32 	%r5034, %r4321, %r5034, %r1602;
$L__BB1_964:
	shr.u32 	%r4322, %r5033, 30;
	shf.l.wrap.b32 	%r4323, %r5034, %r5033, 2;
	shl.b32 	%r4324, %r5034, 2;
	shr.u32 	%r4325, %r4323, 31;
	add.s32 	%r4326, %r4325, %r4322;
	neg.s32 	%r4327, %r4326;
	setp.lt.s32 	%p958, %r1598, 0;
	selp.b32 	%r5035, %r4327, %r4326, %p958;
	xor.b32  	%r4328, %r4323, %r1598;
	shr.s32 	%r4329, %r4323, 31;
	xor.b32  	%r4330, %r4329, %r4323;
	xor.b32  	%r4331, %r4329, %r4324;
	cvt.u64.u32 	%rd1928, %r4330;
	shl.b64 	%rd1929, %rd1928, 32;
	cvt.u64.u32 	%rd1930, %r4331;
	or.b64  	%rd1931, %rd1929, %rd1930;
	cvt.rn.f64.s64 	%fd279, %rd1931;
	mul.f64 	%fd280, %fd279, 0d3BF921FB54442D19;
	cvt.rn.f32.f64 	%f2701, %fd280;
	neg.f32 	%f2702, %f2701;
	setp.lt.s32 	%p959, %r4328, 0;
	selp.f32 	%f3115, %f2702, %f2701, %p959;
$L__BB1_965:
	mul.rn.f32 	%f2704, %f3115, %f3115;
	and.b32  	%r4333, %r5035, 1;
	setp.eq.b32 	%p961, %r4333, 1;
	selp.f32 	%f2705, 0f3F800000, %f3115, %p961;
	fma.rn.f32 	%f2706, %f2704, %f2705, 0f00000000;
	fma.rn.f32 	%f2707, %f2704, 0f37CBAC00, 0fBAB607ED;
	selp.f32 	%f2708, %f2707, 0fB94D4153, %p961;
	selp.f32 	%f2709, 0f3D2AAABB, 0f3C0885E4, %p961;
	fma.rn.f32 	%f2710, %f2708, %f2704, %f2709;
	selp.f32 	%f2711, 0fBEFFFFFF, 0fBE2AAAA8, %p961;
	fma.rn.f32 	%f2712, %f2710, %f2704, %f2711;
	fma.rn.f32 	%f2713, %f2712, %f2706, %f2705;
	and.b32  	%r4334, %r5035, 2;
	setp.eq.s32 	%p962, %r4334, 0;
	mov.f32 	%f2714, 0f00000000;
	sub.f32 	%f2715, %f2714, %f2713;
	selp.f32 	%f2716, %f2713, %f2715, %p962;
	mul.f32 	%f560, %f537, %f2716;
	@%p938 bra 	$L__BB1_973;
	setp.neu.f32 	%p963, %f548, 0f7F800000;
	@%p963 bra 	$L__BB1_968;
	mov.f32 	%f2719, 0f00000000;
	mul.rn.f32 	%f3116, %f546, %f2719;
	mov.b32 	%r5039, 0;
	bra.uni 	$L__BB1_973;
$L__BB1_968:
	mov.b32 	%r1611, %f546;
	shl.b32 	%r4336, %r1611, 8;
	or.b32  	%r1612, %r4336, -2147483648;
	mov.b64 	%rd2331, 0;
	mov.b32 	%r5036, 0;
$L__BB1_969:
	.pragma "nounroll";
	mul.wide.u32 	%rd1933, %r5036, 4;
	mov.u64 	%rd1934, __cudart_i2opi_f;
	add.s64 	%rd1935, %rd1934, %rd1933;
	ld.global.nc.u32 	%r4337, [%rd1935];
	mad.wide.u32 	%rd1936, %r4337, %r1612, %rd2331;
	shr.u64 	%rd2331, %rd1936, 32;
	add.s64 	%rd1937, %rd12, %rd1933;
	st.local.u32 	[%rd1937], %rd1936;
	add.s32 	%r5036, %r5036, 1;
	setp.ne.s32 	%p964, %r5036, 6;
	@%p964 bra 	$L__BB1_969;
	shr.u32 	%r4338, %r1611, 23;
	st.local.u32 	[%rd12+24], %rd2331;
	and.b32  	%r1615, %r4338, 31;
	and.b32  	%r4339, %r4338, 224;
	add.s32 	%r4340, %r4339, -128;
	shr.u32 	%r4341, %r4340, 5;
	mul.wide.u32 	%rd1938, %r4341, 4;
	sub.s64 	%rd684, %rd12, %rd1938;
	ld.local.u32 	%r5037, [%rd684+24];
	ld.local.u32 	%r5038, [%rd684+20];
	setp.eq.s32 	%p965, %r1615, 0;
	@%p965 bra 	$L__BB1_972;
	shf.l.wrap.b32 	%r5037, %r5038, %r5037, %r1615;
	ld.local.u32 	%r4342, [%rd684+16];
	shf.l.wrap.b32 	%r5038, %r4342, %r5038, %r1615;
$L__BB1_972:
	shr.u32 	%r4343, %r5037, 30;
	shf.l.wrap.b32 	%r4344, %r5038, %r5037, 2;
	shl.b32 	%r4345, %r5038, 2;
	shr.u32 	%r4346, %r4344, 31;
	add.s32 	%r4347, %r4346, %r4343;
	neg.s32 	%r4348, %r4347;
	setp.lt.s32 	%p966, %r1611, 0;
	selp.b32 	%r5039, %r4348, %r4347, %p966;
	xor.b32  	%r4349, %r4344, %r1611;
	shr.s32 	%r4350, %r4344, 31;
	xor.b32  	%r4351, %r4350, %r4344;
	xor.b32  	%r4352, %r4350, %r4345;
	cvt.u64.u32 	%rd1939, %r4351;
	shl.b64 	%rd1940, %rd1939, 32;
	cvt.u64.u32 	%rd1941, %r4352;
	or.b64  	%rd1942, %rd1940, %rd1941;
	cvt.rn.f64.s64 	%fd281, %rd1942;
	mul.f64 	%fd282, %fd281, 0d3BF921FB54442D19;
	cvt.rn.f32.f64 	%f2717, %fd282;
	neg.f32 	%f2718, %f2717;
	setp.lt.s32 	%p967, %r4349, 0;
	selp.f32 	%f3116, %f2718, %f2717, %p967;
$L__BB1_973:
	add.s32 	%r4354, %r5039, 1;
	mul.rn.f32 	%f2720, %f3116, %f3116;
	and.b32  	%r4355, %r5039, 1;
	setp.eq.b32 	%p969, %r4355, 1;
	selp.f32 	%f2721, %f3116, 0f3F800000, %p969;
	fma.rn.f32 	%f2722, %f2720, %f2721, 0f00000000;
	fma.rn.f32 	%f2723, %f2720, 0f37CBAC00, 0fBAB607ED;
	selp.f32 	%f2724, 0fB94D4153, %f2723, %p969;
	selp.f32 	%f2725, 0f3C0885E4, 0f3D2AAABB, %p969;
	fma.rn.f32 	%f2726, %f2724, %f2720, %f2725;
	selp.f32 	%f2727, 0fBE2AAAA8, 0fBEFFFFFF, %p969;
	fma.rn.f32 	%f2728, %f2726, %f2720, %f2727;
	fma.rn.f32 	%f2729, %f2728, %f2722, %f2721;
	and.b32  	%r4356, %r4354, 2;
	setp.eq.s32 	%p970, %r4356, 0;
	mov.f32 	%f2730, 0f00000000;
	sub.f32 	%f2731, %f2730, %f2729;
	selp.f32 	%f2732, %f2729, %f2731, %p970;
	fma.rn.f32 	%f564, %f2732, 0f00000000, %f560;
	mov.u32 	%r5043, %r5055;
	mov.f32 	%f3117, %f3120;
	@%p906 bra 	$L__BB1_981;
	setp.neu.f32 	%p971, %f529, 0f7F800000;
	@%p971 bra 	$L__BB1_976;
	mov.f32 	%f2735, 0f00000000;
	mul.rn.f32 	%f3117, %f527, %f2735;
	mov.b32 	%r5043, 0;
	bra.uni 	$L__BB1_981;
$L__BB1_976:
	mov.b32 	%r1624, %f527;
	shl.b32 	%r4358, %r1624, 8;
	or.b32  	%r1625, %r4358, -2147483648;
	mov.b64 	%rd2332, 0;
	mov.b32 	%r5040, 0;
$L__BB1_977:
	.pragma "nounroll";
	mul.wide.u32 	%rd1944, %r5040, 4;
	mov.u64 	%rd1945, __cudart_i2opi_f;
	add.s64 	%rd1946, %rd1945, %rd1944;
	ld.global.nc.u32 	%r4359, [%rd1946];
	mad.wide.u32 	%rd1947, %r4359, %r1625, %rd2332;
	shr.u64 	%rd2332, %rd1947, 32;
	add.s64 	%rd1948, %rd11, %rd1944;
	st.local.u32 	[%rd1948], %rd1947;
	add.s32 	%r5040, %r5040, 1;
	setp.ne.s32 	%p972, %r5040, 6;
	@%p972 bra 	$L__BB1_977;
	shr.u32 	%r4360, %r1624, 23;
	st.local.u32 	[%rd11+24], %rd2332;
	and.b32  	%r1628, %r4360, 31;
	and.b32  	%r4361, %r4360, 224;
	add.s32 	%r4362, %r4361, -128;
	shr.u32 	%r4363, %r4362, 5;
	mul.wide.u32 	%rd1949, %r4363, 4;
	sub.s64 	%rd687, %rd11, %rd1949;
	ld.local.u32 	%r5041, [%rd687+24];
	ld.local.u32 	%r5042, [%rd687+20];
	setp.eq.s32 	%p973, %r1628, 0;
	@%p973 bra 	$L__BB1_980;
	shf.l.wrap.b32 	%r5041, %r5042, %r5041, %r1628;
	ld.local.u32 	%r4364, [%rd687+16];
	shf.l.wrap.b32 	%r5042, %r4364, %r5042, %r1628;
$L__BB1_980:
	shr.u32 	%r4365, %r5041, 30;
	shf.l.wrap.b32 	%r4366, %r5042, %r5041, 2;
	shl.b32 	%r4367, %r5042, 2;
	shr.u32 	%r4368, %r4366, 31;
	add.s32 	%r4369, %r4368, %r4365;
	neg.s32 	%r4370, %r4369;
	setp.lt.s32 	%p974, %r1624, 0;
	selp.b32 	%r5043, %r4370, %r4369, %p974;
	xor.b32  	%r4371, %r4366, %r1624;
	shr.s32 	%r4372, %r4366, 31;
	xor.b32  	%r4373, %r4372, %r4366;
	xor.b32  	%r4374, %r4372, %r4367;
	cvt.u64.u32 	%rd1950, %r4373;
	shl.b64 	%rd1951, %rd1950, 32;
	cvt.u64.u32 	%rd1952, %r4374;
	or.b64  	%rd1953, %rd1951, %rd1952;
	cvt.rn.f64.s64 	%fd283, %rd1953;
	mul.f64 	%fd284, %fd283, 0d3BF921FB54442D19;
	cvt.rn.f32.f64 	%f2733, %fd284;
	neg.f32 	%f2734, %f2733;
	setp.lt.s32 	%p975, %r4371, 0;
	selp.f32 	%f3117, %f2734, %f2733, %p975;
$L__BB1_981:
	add.s32 	%r4376, %r5043, 1;
	mul.rn.f32 	%f2736, %f3117, %f3117;
	and.b32  	%r4377, %r5043, 1;
	setp.eq.b32 	%p977, %r4377, 1;
	selp.f32 	%f2737, %f3117, 0f3F800000, %p977;
	fma.rn.f32 	%f2738, %f2736, %f2737, 0f00000000;
	fma.rn.f32 	%f2739, %f2736, 0f37CBAC00, 0fBAB607ED;
	selp.f32 	%f2740, 0fB94D4153, %f2739, %p977;
	selp.f32 	%f2741, 0f3C0885E4, 0f3D2AAABB, %p977;
	fma.rn.f32 	%f2742, %f2740, %f2736, %f2741;
	selp.f32 	%f2743, 0fBE2AAAA8, 0fBEFFFFFF, %p977;
	fma.rn.f32 	%f2744, %f2742, %f2736, %f2743;
	fma.rn.f32 	%f2745, %f2744, %f2738, %f2737;
	and.b32  	%r4378, %r4376, 2;
	setp.eq.s32 	%p978, %r4378, 0;
	mov.f32 	%f2746, 0f00000000;
	sub.f32 	%f2747, %f2746, %f2745;
	selp.f32 	%f568, %f2745, %f2747, %p978;
	mov.u32 	%r5047, %r5055;
	mov.f32 	%f3118, %f3120;
	@%p906 bra 	$L__BB1_989;
	setp.neu.f32 	%p979, %f529, 0f7F800000;
	@%p979 bra 	$L__BB1_984;
	mov.f32 	%f2750, 0f00000000;
	mul.rn.f32 	%f3118, %f527, %f2750;
	mov.b32 	%r5047, 0;
	bra.uni 	$L__BB1_989;
$L__BB1_984:
	mov.b32 	%r1637, %f527;
	shl.b32 	%r4380, %r1637, 8;
	or.b32  	%r1638, %r4380, -2147483648;
	mov.b64 	%rd2333, 0;
	mov.b32 	%r5044, 0;
$L__BB1_985:
	.pragma "nounroll";
	mul.wide.u32 	%rd1955, %r5044, 4;
	mov.u64 	%rd1956, __cudart_i2opi_f;
	add.s64 	%rd1957, %rd1956, %rd1955;
	ld.global.nc.u32 	%r4381, [%rd1957];
	mad.wide.u32 	%rd1958, %r4381, %r1638, %rd2333;
	shr.u64 	%rd2333, %rd1958, 32;
	add.s64 	%rd1959, %rd10, %rd1955;
	st.local.u32 	[%rd1959], %rd1958;
	add.s32 	%r5044, %r5044, 1;
	setp.ne.s32 	%p980, %r5044, 6;
	@%p980 bra 	$L__BB1_985;
	shr.u32 	%r4382, %r1637, 23;
	st.local.u32 	[%rd10+24], %rd2333;
	and.b32  	%r1641, %r4382, 31;
	and.b32  	%r4383, %r4382, 224;
	add.s32 	%r4384, %r4383, -128;
	shr.u32 	%r4385, %r4384, 5;
	mul.wide.u32 	%rd1960, %r4385, 4;
	sub.s64 	%rd690, %rd10, %rd1960;
	ld.local.u32 	%r5045, [%rd690+24];
	ld.local.u32 	%r5046, [%rd690+20];
	setp.eq.s32 	%p981, %r1641, 0;
	@%p981 bra 	$L__BB1_988;
	shf.l.wrap.b32 	%r5045, %r5046, %r5045, %r1641;
	ld.local.u32 	%r4386, [%rd690+16];
	shf.l.wrap.b32 	%r5046, %r4386, %r5046, %r1641;
$L__BB1_988:
	shr.u32 	%r4387, %r5045, 30;
	shf.l.wrap.b32 	%r4388, %r5046, %r5045, 2;
	shl.b32 	%r4389, %r5046, 2;
	shr.u32 	%r4390, %r4388, 31;
	add.s32 	%r4391, %r4390, %r4387;
	neg.s32 	%r4392, %r4391;
	setp.lt.s32 	%p982, %r1637, 0;
	selp.b32 	%r5047, %r4392, %r4391, %p982;
	xor.b32  	%r4393, %r4388, %r1637;
	shr.s32 	%r4394, %r4388, 31;
	xor.b32  	%r4395, %r4394, %r4388;
	xor.b32  	%r4396, %r4394, %r4389;
	cvt.u64.u32 	%rd1961, %r4395;
	shl.b64 	%rd1962, %rd1961, 32;
	cvt.u64.u32 	%rd1963, %r4396;
	or.b64  	%rd1964, %rd1962, %rd1963;
	cvt.rn.f64.s64 	%fd285, %rd1964;
	mul.f64 	%fd286, %fd285, 0d3BF921FB54442D19;
	cvt.rn.f32.f64 	%f2748, %fd286;
	neg.f32 	%f2749, %f2748;
	setp.lt.s32 	%p983, %r4393, 0;
	selp.f32 	%f3118, %f2749, %f2748, %p983;
$L__BB1_989:
	mul.rn.f32 	%f2751, %f3118, %f3118;
	and.b32  	%r4398, %r5047, 1;
	setp.eq.b32 	%p985, %r4398, 1;
	selp.f32 	%f2752, 0f3F800000, %f3118, %p985;
	fma.rn.f32 	%f2753, %f2751, %f2752, 0f00000000;
	fma.rn.f32 	%f2754, %f2751, 0f37CBAC00, 0fBAB607ED;
	selp.f32 	%f2755, %f2754, 0fB94D4153, %p985;
	selp.f32 	%f2756, 0f3D2AAABB, 0f3C0885E4, %p985;
	fma.rn.f32 	%f2757, %f2755, %f2751, %f2756;
	selp.f32 	%f2758, 0fBEFFFFFF, 0fBE2AAAA8, %p985;
	fma.rn.f32 	%f2759, %f2757, %f2751, %f2758;
	fma.rn.f32 	%f2760, %f2759, %f2753, %f2752;
	and.b32  	%r4399, %r5047, 2;
	setp.eq.s32 	%p986, %r4399, 0;
	mov.f32 	%f2761, 0f00000000;
	sub.f32 	%f2762, %f2761, %f2760;
	selp.f32 	%f2763, %f2760, %f2762, %p986;
	mul.f32 	%f2764, %f2763, 0f00000000;
	fma.rn.f32 	%f572, %f526, %f568, %f2764;
	mov.u32 	%r5051, %r5055;
	mov.f32 	%f3119, %f3120;
	@%p906 bra 	$L__BB1_997;
	setp.neu.f32 	%p987, %f529, 0f7F800000;
	@%p987 bra 	$L__BB1_992;
	mov.f32 	%f2767, 0f00000000;
	mul.rn.f32 	%f3119, %f527, %f2767;
	mov.b32 	%r5051, 0;
	bra.uni 	$L__BB1_997;
$L__BB1_992:
	mov.b32 	%r1650, %f527;
	shl.b32 	%r4401, %r1650, 8;
	or.b32  	%r1651, %r4401, -2147483648;
	mov.b64 	%rd2334, 0;
	mov.b32 	%r5048, 0;
$L__BB1_993:
	.pragma "nounroll";
	mul.wide.u32 	%rd1966, %r5048, 4;
	mov.u64 	%rd1967, __cudart_i2opi_f;
	add.s64 	%rd1968, %rd1967, %rd1966;
	ld.global.nc.u32 	%r4402, [%rd1968];
	mad.wide.u32 	%rd1969, %r4402, %r1651, %rd2334;
	shr.u64 	%rd2334, %rd1969, 32;
	add.s64 	%rd1970, %rd9, %rd1966;
	st.local.u32 	[%rd1970], %rd1969;
	add.s32 	%r5048, %r5048, 1;
	setp.ne.s32 	%p988, %r5048, 6;
	@%p988 bra 	$L__BB1_993;
	shr.u32 	%r4403, %r1650, 23;
	st.local.u32 	[%rd9+24], %rd2334;
	and.b32  	%r1654, %r4403, 31;
	and.b32  	%r4404, %r4403, 224;
	add.s32 	%r4405, %r4404, -128;
	shr.u32 	%r4406, %r4405, 5;
	mul.wide.u32 	%rd1971, %r4406, 4;
	sub.s64 	%rd693, %rd9, %rd1971;
	ld.local.u32 	%r5049, [%rd693+24];
	ld.local.u32 	%r5050, [%rd693+20];
	setp.eq.s32 	%p989, %r1654, 0;
	@%p989 bra 	$L__BB1_996;
	shf.l.wrap.b32 	%r5049, %r5050, %r5049, %r1654;
	ld.local.u32 	%r4407, [%rd693+16];
	shf.l.wrap.b32 	%r5050, %r4407, %r5050, %r1654;
$L__BB1_996:
	shr.u32 	%r4408, %r5049, 30;
	shf.l.wrap.b32 	%r4409, %r5050, %r5049, 2;
	shl.b32 	%r4410, %r5050, 2;
	shr.u32 	%r4411, %r4409, 31;
	add.s32 	%r4412, %r4411, %r4408;
	neg.s32 	%r4413, %r4412;
	setp.lt.s32 	%p990, %r1650, 0;
	selp.b32 	%r5051, %r4413, %r4412, %p990;
	xor.b32  	%r4414, %r4409, %r1650;
	shr.s32 	%r4415, %r4409, 31;
	xor.b32  	%r4416, %r4415, %r4409;
	xor.b32  	%r4417, %r4415, %r4410;
	cvt.u64.u32 	%rd1972, %r4416;
	shl.b64 	%rd1973, %rd1972, 32;
	cvt.u64.u32 	%rd1974, %r4417;
	or.b64  	%rd1975, %rd1973, %rd1974;
	cvt.rn.f64.s64 	%fd287, %rd1975;
	mul.f64 	%fd288, %fd287, 0d3BF921FB54442D19;
	cvt.rn.f32.f64 	%f2765, %fd288;
	neg.f32 	%f2766, %f2765;
	setp.lt.s32 	%p991, %r4414, 0;
	selp.f32 	%f3119, %f2766, %f2765, %p991;
$L__BB1_997:
	mul.rn.f32 	%f2768, %f3119, %f3119;
	and.b32  	%r4419, %r5051, 1;
	setp.eq.b32 	%p993, %r4419, 1;
	selp.f32 	%f2769, 0f3F800000, %f3119, %p993;
	fma.rn.f32 	%f2770, %f2768, %f2769, 0f00000000;
	fma.rn.f32 	%f2771, %f2768, 0f37CBAC00, 0fBAB607ED;
	selp.f32 	%f2772, %f2771, 0fB94D4153, %p993;
	selp.f32 	%f2773, 0f3D2AAABB, 0f3C0885E4, %p993;
	fma.rn.f32 	%f2774, %f2772, %f2768, %f2773;
	selp.f32 	%f2775, 0fBEFFFFFF, 0fBE2AAAA8, %p993;
	fma.rn.f32 	%f2776, %f2774, %f2768, %f2775;
	fma.rn.f32 	%f2777, %f2776, %f2770, %f2769;
	and.b32  	%r4420, %r5051, 2;
	setp.eq.s32 	%p994, %r4420, 0;
	mov.f32 	%f2778, 0f00000000;
	sub.f32 	%f2779, %f2778, %f2777;
	selp.f32 	%f576, %f2777, %f2779, %p994;
	@%p906 bra 	$L__BB1_1005;
	setp.neu.f32 	%p995, %f529, 0f7F800000;
	@%p995 bra 	$L__BB1_1000;
	mov.f32 	%f2782, 0f00000000;
	mul.rn.f32 	%f3120, %f527, %f2782;
	mov.b32 	%r5055, 0;
	bra.uni 	$L__BB1_1005;
$L__BB1_1000:
	mov.b32 	%r1663, %f527;
	shl.b32 	%r4422, %r1663, 8;
	or.b32  	%r1664, %r4422, -2147483648;
	mov.b64 	%rd2335, 0;
	mov.b32 	%r5052, 0;
$L__BB1_1001:
	.pragma "nounroll";
	mul.wide.u32 	%rd1977, %r5052, 4;
	mov.u64 	%rd1978, __cudart_i2opi_f;
	add.s64 	%rd1979, %rd1978, %rd1977;
	ld.global.nc.u32 	%r4423, [%rd1979];
	mad.wide.u32 	%rd1980, %r4423, %r1664, %rd2335;
	shr.u64 	%rd2335, %rd1980, 32;
	add.s64 	%rd1981, %rd8, %rd1977;
	st.local.u32 	[%rd1981], %rd1980;
	add.s32 	%r5052, %r5052, 1;
	setp.ne.s32 	%p996, %r5052, 6;
	@%p996 bra 	$L__BB1_1001;
	shr.u32 	%r4424, %r1663, 23;
	st.local.u32 	[%rd8+24], %rd2335;
	and.b32  	%r1667, %r4424, 31;
	and.b32  	%r4425, %r4424, 224;
	add.s32 	%r4426, %r4425, -128;
	shr.u32 	%r4427, %r4426, 5;
	mul.wide.u32 	%rd1982, %r4427, 4;
	sub.s64 	%rd696, %rd8, %rd1982;
	ld.local.u32 	%r5053, [%rd696+24];
	ld.local.u32 	%r5054, [%rd696+20];
	setp.eq.s32 	%p997, %r1667, 0;
	@%p997 bra 	$L__BB1_1004;
	shf.l.wrap.b32 	%r5053, %r5054, %r5053, %r1667;
	ld.local.u32 	%r4428, [%rd696+16];
	shf.l.wrap.b32 	%r5054, %r4428, %r5054, %r1667;
$L__BB1_1004:
	shr.u32 	%r4429, %r5053, 30;
	shf.l.wrap.b32 	%r4430, %r5054, %r5053, 2;
	shl.b32 	%r4431, %r5054, 2;
	shr.u32 	%r4432, %r4430, 31;
	add.s32 	%r4433, %r4432, %r4429;
	neg.s32 	%r4434, %r4433;
	setp.lt.s32 	%p998, %r1663, 0;
	selp.b32 	%r5055, %r4434, %r4433, %p998;
	xor.b32  	%r4435, %r4430, %r1663;
	shr.s32 	%r4436, %r4430, 31;
	xor.b32  	%r4437, %r4436, %r4430;
	xor.b32  	%r4438, %r4436, %r4431;
	cvt.u64.u32 	%rd1983, %r4437;
	shl.b64 	%rd1984, %rd1983, 32;
	cvt.u64.u32 	%rd1985, %r4438;
	or.b64  	%rd1986, %rd1984, %rd1985;
	cvt.rn.f64.s64 	%fd289, %rd1986;
	mul.f64 	%fd290, %fd289, 0d3BF921FB54442D19;
	cvt.rn.f32.f64 	%f2780, %fd290;
	neg.f32 	%f2781, %f2780;
	setp.lt.s32 	%p999, %r4435, 0;
	selp.f32 	%f3120, %f2781, %f2780, %p999;
$L__BB1_1005:
	add.s32 	%r4440, %r5055, 1;
	mul.rn.f32 	%f2783, %f3120, %f3120;
	and.b32  	%r4441, %r5055, 1;
	setp.eq.b32 	%p1001, %r4441, 1;
	selp.f32 	%f2784, %f3120, 0f3F800000, %p1001;
	fma.rn.f32 	%f2785, %f2783, %f2784, 0f00000000;
	fma.rn.f32 	%f2786, %f2783, 0f37CBAC00, 0fBAB607ED;
	selp.f32 	%f2787, 0fB94D4153, %f2786, %p1001;
	selp.f32 	%f2788, 0f3C0885E4, 0f3D2AAABB, %p1001;
	fma.rn.f32 	%f2789, %f2787, %f2783, %f2788;
	selp.f32 	%f2790, 0fBE2AAAA8, 0fBEFFFFFF, %p1001;
	fma.rn.f32 	%f2791, %f2789, %f2783, %f2790;
	fma.rn.f32 	%f2792, %f2791, %f2785, %f2784;
	and.b32  	%r4442, %r4440, 2;
	setp.eq.s32 	%p1002, %r4442, 0;
	mov.f32 	%f2793, 0f00000000;
	sub.f32 	%f2794, %f2793, %f2792;
	selp.f32 	%f2795, %f2792, %f2794, %p1002;
	mul.f32 	%f2796, %f2795, 0f00000000;
	mul.f32 	%f2797, %f526, %f576;
	sub.f32 	%f580, %f2796, %f2797;
	mov.u32 	%r5059, %r5071;
	mov.f32 	%f3121, %f3124;
	@%p874 bra 	$L__BB1_1013;
	setp.neu.f32 	%p1003, %f506, 0f7F800000;
	@%p1003 bra 	$L__BB1_1008;
	mov.f32 	%f2800, 0f00000000;
	mul.rn.f32 	%f3121, %f504, %f2800;
	mov.b32 	%r5059, 0;
	bra.uni 	$L__BB1_1013;
$L__BB1_1008:
	mov.b32 	%r1676, %f504;
	shl.b32 	%r4444, %r1676, 8;
	or.b32  	%r1677, %r4444, -2147483648;
	mov.b64 	%rd2336, 0;
	mov.b32 	%r5056, 0;
$L__BB1_1009:
	.pragma "nounroll";
	mul.wide.u32 	%rd1988, %r5056, 4;
	mov.u64 	%rd1989, __cudart_i2opi_f;
	add.s64 	%rd1990, %rd1989, %rd1988;
	ld.global.nc.u32 	%r4445, [%rd1990];
	mad.wide.u32 	%rd1991, %r4445, %r1677, %rd2336;
	shr.u64 	%rd2336, %rd1991, 32;
	add.s64 	%rd1992, %rd7, %rd1988;
	st.local.u32 	[%rd1992], %rd1991;
	add.s32 	%r5056, %r5056, 1;
	setp.ne.s32 	%p1004, %r5056, 6;
	@%p1004 bra 	$L__BB1_1009;
	shr.u32 	%r4446, %r1676, 23;
	st.local.u32 	[%rd7+24], %rd2336;
	and.b32  	%r1680, %r4446, 31;
	and.b32  	%r4447, %r4446, 224;
	add.s32 	%r4448, %r4447, -128;
	shr.u32 	%r4449, %r4448, 5;
	mul.wide.u32 	%rd1993, %r4449, 4;
	sub.s64 	%rd699, %rd7, %rd1993;
	ld.local.u32 	%r5057, [%rd699+24];
	ld.local.u32 	%r5058, [%rd699+20];
	setp.eq.s32 	%p1005, %r1680, 0;
	@%p1005 bra 	$L__BB1_1012;
	shf.l.wrap.b32 	%r5057, %r5058, %r5057, %r1680;
	ld.local.u32 	%r4450, [%rd699+16];
	shf.l.wrap.b32 	%r5058, %r4450, %r5058, %r1680;
$L__BB1_1012:
	shr.u32 	%r4451, %r5057, 30;
	shf.l.wrap.b32 	%r4452, %r5058, %r5057, 2;
	shl.b32 	%r4453, %r5058, 2;
	shr.u32 	%r4454, %r4452, 31;
	add.s32 	%r4455, %r4454, %r4451;
	neg.s32 	%r4456, %r4455;
	setp.lt.s32 	%p1006, %r1676, 0;
	selp.b32 	%r5059, %r4456, %r4455, %p1006;
	xor.b32  	%r4457, %r4452, %r1676;
	shr.s32 	%r4458, %r4452, 31;
	xor.b32  	%r4459, %r4458, %r4452;
	xor.b32  	%r4460, %r4458, %r4453;
	cvt.u64.u32 	%rd1994, %r4459;
	shl.b64 	%rd1995, %rd1994, 32;
	cvt.u64.u32 	%rd1996, %r4460;
	or.b64  	%rd1997, %rd1995, %rd1996;
	cvt.rn.f64.s64 	%fd291, %rd1997;
	mul.f64 	%fd292, %fd291, 0d3BF921FB54442D19;
	cvt.rn.f32.f64 	%f2798, %fd292;
	neg.f32 	%f2799, %f2798;
	setp.lt.s32 	%p1007, %r4457, 0;
	selp.f32 	%f3121, %f2799, %f2798, %p1007;
$L__BB1_1013:
	add.s32 	%r4462, %r5059, 1;
	mul.rn.f32 	%f2801, %f3121, %f3121;
	and.b32  	%r4463, %r5059, 1;
	setp.eq.b32 	%p1009, %r4463, 1;
	selp.f32 	%f2802, %f3121, 0f3F800000, %p1009;
	fma.rn.f32 	%f2803, %f2801, %f2802, 0f00000000;
	fma.rn.f32 	%f2804, %f2801, 0f37CBAC00, 0fBAB607ED;
	selp.f32 	%f2805, 0fB94D4153, %f2804, %p1009;
	selp.f32 	%f2806, 0f3C0885E4, 0f3D2AAABB, %p1009;
	fma.rn.f32 	%f2807, %f2805, %f2801, %f2806;
	selp.f32 	%f2808, 0fBE2AAAA8, 0fBEFFFFFF, %p1009;
	fma.rn.f32 	%f2809, %f2807, %f2801, %f2808;
	fma.rn.f32 	%f2810, %f2809, %f2803, %f2802;
	and.b32  	%r4464, %r4462, 2;
	setp.eq.s32 	%p1010, %r4464, 0;
	mov.f32 	%f2811, 0f00000000;
	sub.f32 	%f2812, %f2811, %f2810;
	selp.f32 	%f584, %f2810, %f2812, %p1010;
	mov.u32 	%r5063, %r5071;
	mov.f32 	%f3122, %f3124;
	@%p874 bra 	$L__BB1_1021;
	setp.neu.f32 	%p1011, %f506, 0f7F800000;
	@%p1011 bra 	$L__BB1_1016;
	mov.f32 	%f2815, 0f00000000;
	mul.rn.f32 	%f3122, %f504, %f2815;
	mov.b32 	%r5063, 0;
	bra.uni 	$L__BB1_1021;
$L__BB1_1016:
	mov.b32 	%r1689, %f504;
	shl.b32 	%r4466, %r1689, 8;
	or.b32  	%r1690, %r4466, -2147483648;
	mov.b64 	%rd2337, 0;
	mov.b32 	%r5060, 0;
$L__BB1_1017:
	.pragma "nounroll";
	mul.wide.u32 	%rd1999, %r5060, 4;
	mov.u64 	%rd2000, __cudart_i2opi_f;
	add.s64 	%rd2001, %rd2000, %rd1999;
	ld.global.nc.u32 	%r4467, [%rd2001];
	mad.wide.u32 	%rd2002, %r4467, %r1690, %rd2337;
	shr.u64 	%rd2337, %rd2002, 32;
	add.s64 	%rd2003, %rd6, %rd1999;
	st.local.u32 	[%rd2003], %rd2002;
	add.s32 	%r5060, %r5060, 1;
	setp.ne.s32 	%p1012, %r5060, 6;
	@%p1012 bra 	$L__BB1_1017;
	shr.u32 	%r4468, %r1689, 23;
	st.local.u32 	[%rd6+24], %rd2337;
	and.b32  	%r1693, %r4468, 31;
	and.b32  	%r4469, %r4468, 224;
	add.s32 	%r4470, %r4469, -128;
	shr.u32 	%r4471, %r4470, 5;
	mul.wide.u32 	%rd2004, %r4471, 4;
	sub.s64 	%rd702, %rd6, %rd2004;
	ld.local.u32 	%r5061, [%rd702+24];
	ld.local.u32 	%r5062, [%rd702+20];
	setp.eq.s32 	%p1013, %r1693, 0;
	@%p1013 bra 	$L__BB1_1020;
	shf.l.wrap.b32 	%r5061, %r5062, %r5061, %r1693;
	ld.local.u32 	%r4472, [%rd702+16];
	shf.l.wrap.b32 	%r5062, %r4472, %r5062, %r1693;
$L__BB1_1020:
	shr.u32 	%r4473, %r5061, 30;
	shf.l.wrap.b32 	%r4474, %r5062, %r5061, 2;
	shl.b32 	%r4475, %r5062, 2;
	shr.u32 	%r4476, %r4474, 31;
	add.s32 	%r4477, %r4476, %r4473;
	neg.s32 	%r4478, %r4477;
	setp.lt.s32 	%p1014, %r1689, 0;
	selp.b32 	%r5063, %r4478, %r4477, %p1014;
	xor.b32  	%r4479, %r4474, %r1689;
	shr.s32 	%r4480, %r4474, 31;
	xor.b32  	%r4481, %r4480, %r4474;
	xor.b32  	%r4482, %r4480, %r4475;
	cvt.u64.u32 	%rd2005, %r4481;
	shl.b64 	%rd2006, %rd2005, 32;
	cvt.u64.u32 	%rd2007, %r4482;
	or.b64  	%rd2008, %rd2006, %rd2007;
	cvt.rn.f64.s64 	%fd293, %rd2008;
	mul.f64 	%fd294, %fd293, 0d3BF921FB54442D19;
	cvt.rn.f32.f64 	%f2813, %fd294;
	neg.f32 	%f2814, %f2813;
	setp.lt.s32 	%p1015, %r4479, 0;
	selp.f32 	%f3122, %f2814, %f2813, %p1015;
$L__BB1_1021:
	mul.rn.f32 	%f2816, %f3122, %f3122;
	and.b32  	%r4484, %r5063, 1;
	setp.eq.b32 	%p1017, %r4484, 1;
	selp.f32 	%f2817, 0f3F800000, %f3122, %p1017;
	fma.rn.f32 	%f2818, %f2816, %f2817, 0f00000000;
	fma.rn.f32 	%f2819, %f2816, 0f37CBAC00, 0fBAB607ED;
	selp.f32 	%f2820, %f2819, 0fB94D4153, %p1017;
	selp.f32 	%f2821, 0f3D2AAABB, 0f3C0885E4, %p1017;
	fma.rn.f32 	%f2822, %f2820, %f2816, %f2821;
	selp.f32 	%f2823, 0fBEFFFFFF, 0fBE2AAAA8, %p1017;
	fma.rn.f32 	%f2824, %f2822, %f2816, %f2823;
	fma.rn.f32 	%f2825, %f2824, %f2818, %f2817;
	and.b32  	%r4485, %r5063, 2;
	setp.eq.s32 	%p1018, %r4485, 0;
	mov.f32 	%f2826, 0f00000000;
	sub.f32 	%f2827, %f2826, %f2825;
	selp.f32 	%f2828, %f2825, %f2827, %p1018;
	mul.f32 	%f2829, %f2828, 0f00000000;
	mul.f32 	%f2830, %f572, %f584;
	sub.f32 	%f588, %f2830, %f2829;
	mov.u32 	%r5067, %r5071;
	mov.f32 	%f3123, %f3124;
	@%p874 bra 	$L__BB1_1029;
	setp.neu.f32 	%p1019, %f506, 0f7F800000;
	@%p1019 bra 	$L__BB1_1024;
	mov.f32 	%f2833, 0f00000000;
	mul.rn.f32 	%f3123, %f504, %f2833;
	mov.b32 	%r5067, 0;
	bra.uni 	$L__BB1_1029;
$L__BB1_1024:
	mov.b32 	%r1702, %f504;
	shl.b32 	%r4487, %r1702, 8;
	or.b32  	%r1703, %r4487, -2147483648;
	mov.b64 	%rd2338, 0;
	mov.b32 	%r5064, 0;
$L__BB1_1025:
	.pragma "nounroll";
	mul.wide.u32 	%rd2010, %r5064, 4;
	mov.u64 	%rd2011, __cudart_i2opi_f;
	add.s64 	%rd2012, %rd2011, %rd2010;
	ld.global.nc.u32 	%r4488, [%rd2012];
	mad.wide.u32 	%rd2013, %r4488, %r1703, %rd2338;
	shr.u64 	%rd2338, %rd2013, 32;
	add.s64 	%rd2014, %rd5, %rd2010;
	st.local.u32 	[%rd2014], %rd2013;
	add.s32 	%r5064, %r5064, 1;
	setp.ne.s32 	%p1020, %r5064, 6;
	@%p1020 bra 	$L__BB1_1025;
	shr.u32 	%r4489, %r1702, 23;
	st.local.u32 	[%rd5+24], %rd2338;
	and.b32  	%r1706, %r4489, 31;
	and.b32  	%r4490, %r4489, 224;
	add.s32 	%r4491, %r4490, -128;
	shr.u32 	%r4492, %r4491, 5;
	mul.wide.u32 	%rd2015, %r4492, 4;
	sub.s64 	%rd705, %rd5, %rd2015;
	ld.local.u32 	%r5065, [%rd705+24];
	ld.local.u32 	%r5066, [%rd705+20];
	setp.eq.s32 	%p1021, %r1706, 0;
	@%p1021 bra 	$L__BB1_1028;
	shf.l.wrap.b32 	%r5065, %r5066, %r5065, %r1706;
	ld.local.u32 	%r4493, [%rd705+16];
	shf.l.wrap.b32 	%r5066, %r4493, %r5066, %r1706;
$L__BB1_1028:
	shr.u32 	%r4494, %r5065, 30;
	shf.l.wrap.b32 	%r4495, %r5066, %r5065, 2;
	shl.b32 	%r4496, %r5066, 2;
	shr.u32 	%r4497, %r4495, 31;
	add.s32 	%r4498, %r4497, %r4494;
	neg.s32 	%r4499, %r4498;
	setp.lt.s32 	%p1022, %r1702, 0;
	selp.b32 	%r5067, %r4499, %r4498, %p1022;
	xor.b32  	%r4500, %r4495, %r1702;
	shr.s32 	%r4501, %r4495, 31;
	xor.b32  	%r4502, %r4501, %r4495;
	xor.b32  	%r4503, %r4501, %r4496;
	cvt.u64.u32 	%rd2016, %r4502;
	shl.b64 	%rd2017, %rd2016, 32;
	cvt.u64.u32 	%rd2018, %r4503;
	or.b64  	%rd2019, %rd2017, %rd2018;
	cvt.rn.f64.s64 	%fd295, %rd2019;
	mul.f64 	%fd296, %fd295, 0d3BF921FB54442D19;
	cvt.rn.f32.f64 	%f2831, %fd296;
	neg.f32 	%f2832, %f2831;
	setp.lt.s32 	%p1023, %r4500, 0;
	selp.f32 	%f3123, %f2832, %f2831, %p1023;
$L__BB1_1029:
	mul.rn.f32 	%f2834, %f3123, %f3123;
	and.b32  	%r4505, %r5067, 1;
	setp.eq.b32 	%p1025, %r4505, 1;
	selp.f32 	%f2835, 0f3F800000, %f3123, %p1025;
	fma.rn.f32 	%f2836, %f2834, %f2835, 0f00000000;
	fma.rn.f32 	%f2837, %f2834, 0f37CBAC00, 0fBAB607ED;
	selp.f32 	%f2838, %f2837, 0fB94D4153, %p1025;
	selp.f32 	%f2839, 0f3D2AAABB, 0f3C0885E4, %p1025;
	fma.rn.f32 	%f2840, %f2838, %f2834, %f2839;
	selp.f32 	%f2841, 0fBEFFFFFF, 0fBE2AAAA8, %p1025;
	fma.rn.f32 	%f2842, %f2840, %f2834, %f2841;
	fma.rn.f32 	%f2843, %f2842, %f2836, %f2835;
	and.b32  	%r4506, %r5067, 2;
	setp.eq.s32 	%p1026, %r4506, 0;
	mov.f32 	%f2844, 0f00000000;
	sub.f32 	%f2845, %f2844, %f2843;
	selp.f32 	%f2846, %f2843, %f2845, %p1026;
	mul.f32 	%f592, %f572, %f2846;
	@%p874 bra 	$L__BB1_1037;
	setp.neu.f32 	%p1027, %f506, 0f7F800000;
	@%p1027 bra 	$L__BB1_1032;
	mov.f32 	%f2849, 0f00000000;
	mul.rn.f32 	%f3124, %f504, %f2849;
	mov.b32 	%r5071, 0;
	bra.uni 	$L__BB1_1037;
$L__BB1_1032:
	mov.b32 	%r1715, %f504;
	shl.b32 	%r4508, %r1715, 8;
	or.b32  	%r1716, %r4508, -2147483648;
	mov.b64 	%rd2339, 0;
	mov.b32 	%r5068, 0;
$L__BB1_1033:
	.pragma "nounroll";
	mul.wide.u32 	%rd2021, %r5068, 4;
	mov.u64 	%rd2022, __cudart_i2opi_f;
	add.s64 	%rd2023, %rd2022, %rd2021;
	ld.global.nc.u32 	%r4509, [%rd2023];
	mad.wide.u32 	%rd2024, %r4509, %r1716, %rd2339;
	shr.u64 	%rd2339, %rd2024, 32;
	add.s64 	%rd2025, %rd4, %rd2021;
	st.local.u32 	[%rd2025], %rd2024;
	add.s32 	%r5068, %r5068, 1;
	setp.ne.s32 	%p1028, %r5068, 6;
	@%p1028 bra 	$L__BB1_1033;
	shr.u32 	%r4510, %r1715, 23;
	st.local.u32 	[%rd4+24], %rd2339;
	and.b32  	%r1719, %r4510, 31;
	and.b32  	%r4511, %r4510, 224;
	add.s32 	%r4512, %r4511, -128;
	shr.u32 	%r4513, %r4512, 5;
	mul.wide.u32 	%rd2026, %r4513, 4;
	sub.s64 	%rd708, %rd4, %rd2026;
	ld.local.u32 	%r5069, [%rd708+24];
	ld.local.u32 	%r5070, [%rd708+20];
	setp.eq.s32 	%p1029, %r1719, 0;
	@%p1029 bra 	$L__BB1_1036;
	shf.l.wrap.b32 	%r5069, %r5070, %r5069, %r1719;
	ld.local.u32 	%r4514, [%rd708+16];
	shf.l.wrap.b32 	%r5070, %r4514, %r5070, %r1719;
$L__BB1_1036:
	shr.u32 	%r4515, %r5069, 30;
	shf.l.wrap.b32 	%r4516, %r5070, %r5069, 2;
	shl.b32 	%r4517, %r5070, 2;
	shr.u32 	%r4518, %r4516, 31;
	add.s32 	%r4519, %r4518, %r4515;
	neg.s32 	%r4520, %r4519;
	setp.lt.s32 	%p1030, %r1715, 0;
	selp.b32 	%r5071, %r4520, %r4519, %p1030;
	xor.b32  	%r4521, %r4516, %r1715;
	shr.s32 	%r4522, %r4516, 31;
	xor.b32  	%r4523, %r4522, %r4516;
	xor.b32  	%r4524, %r4522, %r4517;
	cvt.u64.u32 	%rd2027, %r4523;
	shl.b64 	%rd2028, %rd2027, 32;
	cvt.u64.u32 	%rd2029, %r4524;
	or.b64  	%rd2030, %rd2028, %rd2029;
	cvt.rn.f64.s64 	%fd297, %rd2030;
	mul.f64 	%fd298, %fd297, 0d3BF921FB54442D19;
	cvt.rn.f32.f64 	%f2847, %fd298;
	neg.f32 	%f2848, %f2847;
	setp.lt.s32 	%p1031, %r4521, 0;
	selp.f32 	%f3124, %f2848, %f2847, %p1031;
$L__BB1_1037:
	add.s32 	%r4526, %r5071, 1;
	mul.rn.f32 	%f2850, %f3124, %f3124;
	and.b32  	%r4527, %r5071, 1;
	setp.eq.b32 	%p1032, %r4527, 1;
	selp.f32 	%f2851, %f3124, 0f3F800000, %p1032;
	fma.rn.f32 	%f2852, %f2850, %f2851, 0f00000000;
	fma.rn.f32 	%f2853, %f2850, 0f37CBAC00, 0fBAB607ED;
	selp.f32 	%f2854, 0fB94D4153, %f2853, %p1032;
	selp.f32 	%f2855, 0f3C0885E4, 0f3D2AAABB, %p1032;
	fma.rn.f32 	%f2856, %f2854, %f2850, %f2855;
	selp.f32 	%f2857, 0fBE2AAAA8, 0fBEFFFFFF, %p1032;
	fma.rn.f32 	%f2858, %f2856, %f2850, %f2857;
	fma.rn.f32 	%f2859, %f2858, %f2852, %f2851;
	and.b32  	%r4528, %r4526, 2;
	setp.eq.s32 	%p1033, %r4528, 0;
	mov.f32 	%f2860, 0f00000000;
	sub.f32 	%f2861, %f2860, %f2859;
	selp.f32 	%f2862, %f2859, %f2861, %p1033;
	fma.rn.f32 	%f2863, %f2862, 0f00000000, %f592;
	sub.f32 	%f2864, %f514, %f475;
	sub.f32 	%f2865, %f522, %f483;
	sub.f32 	%f2866, %f503, %f464;
	mul.f32 	%f2867, %f2865, %f2865;
	fma.rn.f32 	%f2868, %f2864, %f2864, %f2867;
	fma.rn.f32 	%f2869, %f2866, %f2866, %f2868;
	sqrt.rn.f32 	%f2870, %f2869;
	sub.f32 	%f2871, %f588, %f556;
	sub.f32 	%f2872, %f2863, %f564;
	sub.f32 	%f2873, %f580, %f545;
	mul.f32 	%f2874, %f2872, %f2872;
	fma.rn.f32 	%f2875, %f2871, %f2871, %f2874;
	fma.rn.f32 	%f2876, %f2873, %f2873, %f2875;
	sqrt.rn.f32 	%f2877, %f2876;
	mul.f32 	%f2878, %f2870, %f2877;
	mul.f32 	%f2879, %f2878, 0f3F000000;
	sub.f32 	%f2880, %f556, %f475;
	sub.f32 	%f2881, %f564, %f483;
	sub.f32 	%f2882, %f545, %f464;
	mul.f32 	%f2883, %f2881, %f2881;
	fma.rn.f32 	%f2884, %f2880, %f2880, %f2883;
	fma.rn.f32 	%f2885, %f2882, %f2882, %f2884;
	sqrt.rn.f32 	%f2886, %f2885;
	div.rn.f32 	%f2887, %f301, %f524;
	add.f32 	%f2888, %f2887, 0fBF000000;
	sub.f32 	%f2889, %f525, %f2888;
	fma.rn.f32 	%f2890, %f2886, %f2879, %f443;
	mul.f32 	%f2891, %f2890, 0f3F000000;
	mul.f32 	%f2892, %f2891, %f2889;
	div.rn.f32 	%f2893, %f285, %f2892;
	mul.wide.s32 	%rd2031, %r875, 8;
	add.s64 	%rd2032, %rd1, %rd2031;
	ld.global.u64 	%rd2033, [%rd2032];
	cvta.to.global.u64 	%rd2034, %rd2033;
	mul.wide.s32 	%rd2035, %r876, 8;
	add.s64 	%rd2036, %rd2034, %rd2035;
	ld.global.u64 	%rd2037, [%rd2036];
	cvta.to.global.u64 	%rd2038, %rd2037;
	mul.wide.u32 	%rd2039, %r868, 4;
	add.s64 	%rd2040, %rd2038, %rd2039;
	ld.global.f32 	%f2894, [%rd2040];
	sub.f32 	%f2895, %f287, %f2894;
	sub.f32 	%f2896, %f286, %f298;
	mul.f32 	%f2897, %f2896, %f2893;
	ld.global.f32 	%f2898, [%rd512+8];
	mul.f32 	%f2899, %f2898, %f2897;
	div.rn.f32 	%f2900, %f2899, %f3060;
	cvt.rn.f32.s32 	%f2901, %r876;
	fma.rn.f32 	%f3058, %f2900, %f2901, %f3058;
	mul.f32 	%f2902, %f2900, %f299;
	fma.rn.f32 	%f2903, %f2895, %f2898, %f2902;
	add.f32 	%f3059, %f3059, %f2903;
$L__BB1_1038:
	add.s32 	%r4810, %r4810, 1;
	setp.ne.s32 	%p1034, %r4810, 2;
	@%p1034 bra 	$L__BB1_516;
	add.s32 	%r4806, %r4806, 1;
	setp.ne.s32 	%p1035, %r4806, 2;
	@%p1035 bra 	$L__BB1_515;
	add.s32 	%r4802, %r4802, 1;
	setp.ne.s32 	%p1036, %r4802, 2;
	mov.f32 	%f3127, 0f3F800000;
	@%p1036 bra 	$L__BB1_514;
	cvt.f64.f32 	%fd299, %f287;
	fma.rn.f64 	%fd300, %fd299, 0dBF654C985F06F694, 0d3FF6147AE147AE14;
	cvt.rn.f32.f64 	%f600, %fd300;
	mul.f32 	%f2905, %f287, 0f41100000;
	div.rn.f32 	%f2906, %f2905, 0f40A00000;
	add.f32 	%f2907, %f2906, 0f42000000;
	ld.const.f32 	%f2908, [PI];
	add.f32 	%f2909, %f2908, %f2908;
	mul.f32 	%f2910, %f2909, 0f4230D75F;
	sqrt.rn.f32 	%f2911, %f2910;
	mul.f32 	%f2912, %f2911, 0f4230D75F;
	rcp.rn.f32 	%f601, %f2912;
	ld.const.f32 	%f602, [E];
	add.f32 	%f2913, %f2907, 0fC30BB333;
	mul.f32 	%f2914, %f2913, %f2913;
	div.rn.f32 	%f2915, %f2914, 0fC57451B0;
	mul.f32 	%f2916, %f2915, 0f3F000000;
	cvt.rzi.f32.f32 	%f2917, %f2916;
	add.f32 	%f2918, %f2917, %f2917;
	sub.f32 	%f2919, %f2915, %f2918;
	abs.f32 	%f604, %f2919;
	abs.f32 	%f605, %f602;
	setp.lt.f32 	%p1037, %f605, 0f00800000;
	mul.f32 	%f2920, %f605, 0f4B800000;
	selp.f32 	%f2921, %f2920, %f605, %p1037;
	selp.f32 	%f2922, 0fC1C00000, 0f00000000, %p1037;
	mov.b32 	%r4529, %f2921;
	add.s32 	%r4530, %r4529, -1060439283;
	and.b32  	%r4531, %r4530, -8388608;
	sub.s32 	%r4532, %r4529, %r4531;
	mov.b32 	%f2923, %r4532;
	cvt.rn.f32.s32 	%f2924, %r4531;
	fma.rn.f32 	%f2925, %f2924, 0f34000000, %f2922;
	add.f32 	%f2926, %f2923, 0fBF800000;
	add.f32 	%f2927, %f2923, 0f3F800000;
	rcp.approx.ftz.f32 	%f2928, %f2927;
	add.f32 	%f2929, %f2926, %f2926;
	mul.f32 	%f2930, %f2929, %f2928;
	mul.f32 	%f2931, %f2930, %f2930;
	sub.f32 	%f2932, %f2926, %f2930;
	add.f32 	%f2933, %f2932, %f2932;
	neg.f32 	%f2934, %f2930;
	fma.rn.f32 	%f2935, %f2934, %f2926, %f2933;
	mul.rn.f32 	%f2936, %f2928, %f2935;
	fma.rn.f32 	%f2937, %f2931, 0f3A2C32E4, 0f3B52E7DB;
	fma.rn.f32 	%f2938, %f2937, %f2931, 0f3C93BB73;
	fma.rn.f32 	%f2939, %f2938, %f2931, 0f3DF6384F;
	mul.rn.f32 	%f2940, %f2939, %f2931;
	fma.rn.f32 	%f2941, %f2930, 0f3FB8AA3B, %f2925;
	sub.f32 	%f2942, %f2925, %f2941;
	fma.rn.f32 	%f2943, %f2930, 0f3FB8AA3B, %f2942;
	fma.rn.f32 	%f2944, %f2936, 0f3FB8AA3B, %f2943;
	fma.rn.f32 	%f2945, %f2930, 0f32A55E34, %f2944;
	mul.f32 	%f2946, %f2940, 0f40400000;
	fma.rn.f32 	%f2947, %f2946, %f2936, %f2945;
	fma.rn.f32 	%f2948, %f2940, %f2930, %f2947;
	add.rn.f32 	%f2949, %f2941, %f2948;
	neg.f32 	%f2950, %f2941;
	add.rn.f32 	%f2951, %f2949, %f2950;
	neg.f32 	%f2952, %f2951;
	add.rn.f32 	%f2953, %f2948, %f2952;
	mul.rn.f32 	%f2954, %f2949, %f2915;
	neg.f32 	%f2955, %f2954;
	fma.rn.f32 	%f2956, %f2949, %f2915, %f2955;
	fma.rn.f32 	%f2957, %f2953, %f2915, %f2956;
	cvt.rni.f32.f32 	%f2958, %f2954;
	sub.f32 	%f2959, %f2954, %f2958;
	add.f32 	%f2960, %f2959, %f2957;
	fma.rn.f32 	%f2961, %f2960, 0f391FCB8E, 0f3AAF85ED;
	fma.rn.f32 	%f2962, %f2961, %f2960, 0f3C1D9856;
	fma.rn.f32 	%f2963, %f2962, %f2960, 0f3D6357BB;
	fma.rn.f32 	%f2964, %f2963, %f2960, 0f3E75FDEC;
	fma.rn.f32 	%f2965, %f2964, %f2960, 0f3F317218;
	fma.rn.f32 	%f2966, %f2965, %f2960, 0f3F800000;
	cvt.rzi.s32.f32 	%r4533, %f2958;
	setp.gt.f32 	%p1038, %f2958, 0f00000000;
	selp.b32 	%r4534, 0, -2097152000, %p1038;
	add.s32 	%r4535, %r4534, 2130706432;
	mov.b32 	%f2967, %r4535;
	mul.f32 	%f2968, %f2966, %f2967;
	shl.b32 	%r4536, %r4533, 23;
	sub.s32 	%r4537, %r4536, %r4534;
	mov.b32 	%f2969, %r4537;
	mul.f32 	%f2970, %f2968, %f2969;
	abs.f32 	%f2971, %f2954;
	setp.gt.f32 	%p1039, %f2971, 0f43180000;
	setp.lt.f32 	%p1040, %f2954, 0f00000000;
	selp.f32 	%f2972, 0f00000000, 0f7F800000, %p1040;
	selp.f32 	%f606, %f2972, %f2970, %p1039;
	setp.eq.f32 	%p1041, %f602, 0f3F800000;
	setp.eq.f32 	%p1042, %f2915, 0f00000000;
	or.pred  	%p1043, %p1041, %p1042;
	@%p1043 bra 	$L__BB1_1049;
	setp.num.f32 	%p1044, %f605, %f605;
	abs.f32 	%f2973, %f2915;
	setp.num.f32 	%p1045, %f2973, %f2973;
	and.pred  	%p1046, %p1044, %p1045;
	@%p1046 bra 	$L__BB1_1044;
	add.rn.f32 	%f3127, %f602, %f2915;
	bra.uni 	$L__BB1_1049;
$L__BB1_1044:
	setp.neu.f32 	%p1047, %f602, 0f00000000;
	setp.neu.f32 	%p1048, %f605, 0f7F800000;
	and.pred  	%p1049, %p1047, %p1048;
	@%p1049 bra 	$L__BB1_1046;
	setp.neu.f32 	%p1056, %f604, 0f3F800000;
	add.f32 	%f2978, %f602, %f602;
	mov.b32 	%r4538, %f2978;
	setp.lt.f32 	%p1057, %f2915, 0f00000000;
	xor.b32  	%r4539, %r4538, 2139095040;
	selp.b32 	%r4540, %r4539, %r4538, %p1057;
	and.b32  	%r4541, %r4540, 2147483647;
	selp.b32 	%r4542, %r4541, %r4540, %p1056;
	mov.b32 	%f3127, %r4542;
	bra.uni 	$L__BB1_1049;
$L__BB1_1046:
	setp.eq.f32 	%p1050, %f602, 0fBF800000;
	setp.eq.f32 	%p1051, %f2973, 0f7F800000;
	and.pred  	%p1052, %p1050, %p1051;
	@%p1052 bra 	$L__BB1_1049;
	setp.geu.f32 	%p1053, %f602, 0f00000000;
	mov.f32 	%f3127, %f606;
	@%p1053 bra 	$L__BB1_1049;
	setp.neu.f32 	%p1054, %f604, 0f3F800000;
	neg.f32 	%f2975, %f606;
	selp.f32 	%f2976, %f606, %f2975, %p1054;
	cvt.rmi.f32.f32 	%f2977, %f2915;
	setp.neu.f32 	%p1055, %f2915, %f2977;
	selp.f32 	%f3127, 0f7FFFFFFF, %f2976, %p1055;
$L__BB1_1049:
	ld.param.u64 	%rd2083, [calcWind_param_9];
	ld.param.u64 	%rd2082, [calcWind_param_7];
	mul.f32 	%f2979, %f601, 0f48ED9EEF;
	mul.f32 	%f2980, %f2979, %f3127;
	mul.f32 	%f2981, %f2980, 0f49742400;
	setp.gt.f32 	%p1058, %f288, 0f3F800000;
	selp.f32 	%f2982, 0f3F800000, %f288, %p1058;
	mul.f32 	%f2983, %f2982, %f2981;
	mul.f32 	%f2984, %f285, %f2983;
	fma.rn.f32 	%f2985, %f285, %f600, %f2984;
	cvta.to.global.u64 	%rd2041, %rd2083;
	mul.wide.u32 	%rd2042, %r5, 8;
	add.s64 	%rd2043, %rd2041, %rd2042;
	ld.global.u64 	%rd2044, [%rd2043];
	cvta.to.global.u64 	%rd2045, %rd2044;
	mul.wide.u32 	%rd2046, %r6, 8;
	add.s64 	%rd2047, %rd2045, %rd2046;
	ld.global.u64 	%rd2048, [%rd2047];
	cvta.to.global.u64 	%rd2049, %rd2048;
	mul.wide.u32 	%rd2050, %r7, 8;
	add.s64 	%rd2051, %rd2049, %rd2050;
	ld.global.u64 	%rd2052, [%rd2051];
	cvta.to.global.u64 	%rd2053, %rd2052;
	st.global.f32 	[%rd2053], %f2985;
	ld.global.u64 	%rd2054, [%rd2043];
	cvta.to.global.u64 	%rd2055, %rd2054;
	add.s64 	%rd2056, %rd2055, %rd2046;
	ld.global.u64 	%rd2057, [%rd2056];
	cvta.to.global.u64 	%rd2058, %rd2057;
	add.s64 	%rd2059, %rd2058, %rd2050;
	ld.global.u64 	%rd2060, [%rd2059];
	cvta.to.global.u64 	%rd2061, %rd2060;
	st.global.f32 	[%rd2061+4], %f3058;
	cvta.to.global.u64 	%rd2062, %rd2082;
	add.s64 	%rd2063, %rd2062, %rd2042;
	ld.global.u64 	%rd2064, [%rd2063];
	cvta.to.global.u64 	%rd2065, %rd2064;
	add.s64 	%rd2066, %rd2065, %rd2046;
	ld.global.u64 	%rd2067, [%rd2066];
	cvta.to.global.u64 	%rd2068, %rd2067;
	add.s64 	%rd2069, %rd2068, %rd2050;
	ld.global.u64 	%rd2070, [%rd2069];
	cvta.to.global.u64 	%rd2071, %rd2070;
	ld.global.f32 	%f2986, [%rd2071+8];
	div.rn.f32 	%f2987, %f3059, %f2985;
	add.f32 	%f2988, %f2987, %f2986;
	ld.global.u64 	%rd2072, [%rd2043];
	cvta.to.global.u64 	%rd2073, %rd2072;
	add.s64 	%rd2074, %rd2073, %rd2046;
	ld.global.u64 	%rd2075, [%rd2074];
	cvta.to.global.u64 	%rd2076, %rd2075;
	add.s64 	%rd2077, %rd2076, %rd2050;
	ld.global.u64 	%rd2078, [%rd2077];
	cvta.to.global.u64 	%rd2079, %rd2078;
	st.global.f32 	[%rd2079+8], %f2988;
$L__BB1_1050:
	ret;

}


// ===== COMPILED SASS (sm_100) =====

	.target	sm_100

	.elftype	@"ET_EXEC"


//--------------------- .note.nv.tkinfo           --------------------------
	.section	.note.nv.tkinfo,"",@"SHT_NOTE"
	.sectionflags	@"SHF_NOTE_NV_TKINFO"
	.tkinfo
        /*0018*/ 	.word	0x00000002
        /*0030*/ 	.string	""
        /*0030*/ 	.string	"ptxas"
        /*0030*/ 	.string	"Cuda compilation tools, release 13.0, V13.0.88"
        /*0030*/ 	.string	"Build cuda_13.0.r13.0/compiler.36424714_0"
        /*0030*/ 	.string	"-arch sm_100 -m 64 "



//--------------------- .note.nv.cuinfo           --------------------------
	.section	.note.nv.cuinfo,"",@"SHT_NOTE"
	.sectionflags	@"SHF_NOTE_NV_CUINFO"
        /*0018*/ 	.short	0x0002
        /*001a*/ 	.short	0x0064
        /*001c*/ 	.short	0x0082
	.zero		2


//--------------------- .nv.info                  --------------------------
	.section	.nv.info,"",@"SHT_CUDA_INFO"
	.align	4


	//----- nvinfo : EIATTR_REGCOUNT
	.align		4
        /*0000*/ 	.byte	0x04, 0x2f
        /*0002*/ 	.short	(.L_7 - .L_6)
	.align		4
.L_6:
        /*0004*/ 	.word	index@(copy)
        /*0008*/ 	.word	0x00000018


	//----- nvinfo : EIATTR_FRAME_SIZE
	.align		4
.L_7:
        /*000c*/ 	.byte	0x04, 0x11
        /*000e*/ 	.short	(.L_9 - .L_8)
	.align		4
.L_8:
        /*0010*/ 	.word	index@(copy)
        /*0014*/ 	.word	0x00000000


	//----- nvinfo : EIATTR_REGCOUNT
	.align		4
.L_9:
        /*0018*/ 	.byte	0x04, 0x2f
        /*001a*/ 	.short	(.L_11 - .L_10)
	.align		4
.L_10:
        /*001c*/ 	.word	index@(calcWind)
        /*0020*/ 	.word	0x00000044


	//----- nvinfo : EIATTR_FRAME_SIZE
	.align		4
.L_11:
        /*0024*/ 	.byte	0x04, 0x11
        /*0026*/ 	.short	(.L_13 - .L_12)
	.align		4
.L_12:
        /*0028*/ 	.word	index@($__internal_3_$__cuda_sm3x_div_rn_noftz_f32_slowpath)
        /*002c*/ 	.word	0x00000020


	//----- nvinfo : EIATTR_FRAME_SIZE
	.align		4
.L_13:
        /*0030*/ 	.byte	0x04, 0x11
        /*0032*/ 	.short	(.L_15 - .L_14)
	.align		4
.L_14:
        /*0034*/ 	.word	index@($__internal_2_$__cuda_sm20_sqrt_rn_f32_slowpath)
        /*0038*/ 	.word	0x00000020


	//----- nvinfo : EIATTR_FRAME_SIZE
	.align		4
.L_15:
        /*003c*/ 	.byte	0x04, 0x11
        /*003e*/ 	.short	(.L_17 - .L_16)
	.align		4
.L_16:
        /*0040*/ 	.word	index@($__internal_1_$__cuda_sm20_rcp_rn_f32_slowpath)
        /*0044*/ 	.word	0x00000020


	//----- nvinfo : EIATTR_FRAME_SIZE
	.align		4
.L_17:
        /*0048*/ 	.byte	0x04, 0x11
        /*004a*/ 	.short	(.L_19 - .L_18)
	.align		4
.L_18:
        /*004c*/ 	.word	index@($__internal_0_$__cuda_sm20_div_rn_f64_full)
        /*0050*/ 	.word	0x00000020


	//----- nvinfo : EIATTR_FRAME_SIZE
	.align		4
.L_19:
        /*0054*/ 	.byte	0x04, 0x11
        /*0056*/ 	.short	(.L_21 - .L_20)
	.align		4
.L_20:
        /*0058*/ 	.word	index@(calcWind)
        /*005c*/ 	.word	0x00000020


	//----- nvinfo : EIATTR_MIN_STACK_SIZE
	.align		4
.L_21:
        /*0060*/ 	.byte	0x04, 0x12
        /*0062*/ 	.short	(.L_23 - .L_22)
	.align		4
.L_22:
        /*0064*/ 	.word	index@(calcWind)
        /*0068*/ 	.word	0x00000020


	//----- nvinfo : EIATTR_MIN_STACK_SIZE
	.align		4
.L_23:
        /*006c*/ 	.byte	0x04, 0x12
        /*006e*/ 	.short	(.L_25 - .L_24)
	.align		4
.L_24:
        /*0070*/ 	.word	index@(copy)
        /*0074*/ 	.word	0x00000000
.L_25:


//--------------------- .nv.compat                --------------------------
	.section	.nv.compat,"",@"SHT_CUDA_COMPAT_INFO"
	.align	4
        /*0000*/ 	.byte	0x02, 0x09, 0x00, 0x00, 0x02, 0x02, 0x01, 0x00, 0x02, 0x05, 0x05, 0x00, 0x03, 0x07, 0x01, 0x01
        /*0010*/ 	.byte	0x02, 0x03, 0x00, 0x00, 0x02, 0x06, 0x01, 0x00, 0x04, 0x0b, 0x08, 0x00, 0x01, 0x00, 0x00, 0x00
        /*0020*/ 	.byte	0x00, 0x00, 0x00, 0x00


//--------------------- .nv.info.calcWind         --------------------------
	.section	.nv.info.calcWind,"",@"SHT_CUDA_INFO"
	.sectionflags	@""
	.align	4


	//----- nvinfo : EIATTR_CUDA_API_VERSION
	.align		4
        /*0000*/ 	.byte	0x04, 0x37
        /*0002*/ 	.short	(.L_27 - .L_26)
.L_26:
        /*0004*/ 	.word	0x00000082


	//----- nvinfo : EIATTR_KPARAM_INFO
	.align		4
.L_27:
        /*0008*/ 	.byte	0x04, 0x17
        /*000a*/ 	.short	(.L_29 - .L_28)
.L_28:
        /*000c*/ 	.word	0x00000000
        /*0010*/ 	.short	0x0009
        /*0012*/ 	.short	0x0048
        /*0014*/ 	.byte	0x00, 0xf5, 0x21, 0x00


	//----- nvinfo : EIATTR_KPARAM_INFO
	.align		4
.L_29:
        /*0018*/ 	.byte	0x04, 0x17
        /*001a*/ 	.short	(.L_31 - .L_30)
.L_30:
        /*001c*/ 	.word	0x00000000
        /*0020*/ 	.short	0x0008
        /*0022*/ 	.short	0x0040
        /*0024*/ 	.byte	0x00, 0xf5, 0x21, 0x00


	//----- nvinfo : EIATTR_KPARAM_INFO
	.align		4
.L_31:
        /*0028*/ 	.byte	0x04, 0x17
        /*002a*/ 	.short	(.L_33 - .L_32)
.L_32:
        /*002c*/ 	.word	0x00000000
        /*0030*/ 	.short	0x0007
        /*0032*/ 	.short	0x0038
        /*0034*/ 	.byte	0x00, 0xf5, 0x21, 0x00


	//----- nvinfo : EIATTR_KPARAM_INFO
	.align		4
.L_33:
        /*0038*/ 	.byte	0x04, 0x17
        /*003a*/ 	.short	(.L_35 - .L_34)
.L_34:
        /*003c*/ 	.word	0x00000000
        /*0040*/ 	.short	0x0006
        /*0042*/ 	.short	0x0030
        /*0044*/ 	.byte	0x00, 0xf5, 0x21, 0x00


	//----- nvinfo : EIATTR_KPARAM_INFO
	.align		4
.L_35:
        /*0048*/ 	.byte	0x04, 0x17
        /*004a*/ 	.short	(.L_37 - .L_36)
.L_36:
        /*004c*/ 	.word	0x00000000
        /*0050*/ 	.short	0x0005
        /*0052*/ 	.short	0x0028
        /*0054*/ 	.byte	0x00, 0xf5, 0x21, 0x00


	//----- nvinfo : EIATTR_KPARAM_INFO
	.align		4
.L_37:
        /*0058*/ 	.byte	0x04, 0x17
        /*005a*/ 	.short	(.L_39 - .L_38)
.L_38:
        /*005c*/ 	.word	0x00000000
        /*0060*/ 	.short	0x0004
        /*0062*/ 	.short	0x0020
        /*0064*/ 	.byte	0x00, 0xf5, 0x21, 0x00


	//----- nvinfo : EIATTR_KPARAM_INFO
	.align		4
.L_39:
        /*0068*/ 	.byte	0x04, 0x17
        /*006a*/ 	.short	(.L_41 - .L_40)
.L_40:
        /*006c*/ 	.word	0x00000000
        /*0070*/ 	.short	0x0003
        /*0072*/ 	.short	0x0018
        /*0074*/ 	.byte	0x00, 0xf5, 0x21, 0x00


	//----- nvinfo : EIATTR_KPARAM_INFO
	.align		4
.L_41:
        /*0078*/ 	.byte	0x04, 0x17
        /*007a*/ 	.short	(.L_43 - .L_42)
.L_42:
        /*007c*/ 	.word	0x00000000
        /*0080*/ 	.short	0x0002
        /*0082*/ 	.short	0x0010
        /*0084*/ 	.byte	0x00, 0xf5, 0x21, 0x00


	//----- nvinfo : EIATTR_KPARAM_INFO
	.align		4
.L_43:
        /*0088*/ 	.byte	0x04, 0x17
        /*008a*/ 	.short	(.L_45 - .L_44)
.L_44:
        /*008c*/ 	.word	0x00000000
        /*0090*/ 	.short	0x0001
        /*0092*/ 	.short	0x0008
        /*0094*/ 	.byte	0x00, 0xf5, 0x21, 0x00


	//----- nvinfo : EIATTR_KPARAM_INFO
	.align		4
.L_45:
        /*0098*/ 	.byte	0x04, 0x17
        /*009a*/ 	.short	(.L_47 - .L_46)
.L_46:
        /*009c*/ 	.word	0x00000000
        /*00a0*/ 	.short	0x0000
        /*00a2*/ 	.short	0x0000
        /*00a4*/ 	.byte	0x00, 0xf5, 0x21, 0x00


	//----- nvinfo : EIATTR_SPARSE_MMA_MASK
	.align		4
.L_47:
        /*00a8*/ 	.byte	0x03, 0x50
        /*00aa*/ 	.short	0x0000


	//----- nvinfo : EIATTR_MAXREG_COUNT
	.align		4
        /*00ac*/ 	.byte	0x03, 0x1b
        /*00ae*/ 	.short	0x00ff


	//----- nvinfo : EIATTR_MERCURY_ISA_VERSION
	.align		4
        /*00b0*/ 	.byte	0x03, 0x5f
        /*00b2*/ 	.short	0x0101


	//----- nvinfo : EIATTR_VRC_CTA_INIT_COUNT
	.align		4
        /*00b4*/ 	.byte	0x02, 0x4a
	.zero		1
	.zero		1


	//----- nvinfo : EIATTR_EXIT_INSTR_OFFSETS
	.align		4
        /*00b8*/ 	.byte	0x04, 0x1c
        /*00ba*/ 	.short	(.L_49 - .L_48)


	//   ....[0]....
.L_48:
        /*00bc*/ 	.word	0x000001c0


	//   ....[1]....
        /*00c0*/ 	.word	0x0002a460


	//----- nvinfo : EIATTR_CRS_STACK_SIZE
	.align		4
.L_49:
        /*00c4*/ 	.byte	0x04, 0x1e
        /*00c6*/ 	.short	(.L_51 - .L_50)
.L_50:
        /*00c8*/ 	.word	0x00000000


	//----- nvinfo : EIATTR_CBANK_PARAM_SIZE
	.align		4
.L_51:
        /*00cc*/ 	.byte	0x03, 0x19
        /*00ce*/ 	.short	0x0050


	//----- nvinfo : EIATTR_PARAM_CBANK
	.align		4
        /*00d0*/ 	.byte	0x04, 0x0a
        /*00d2*/ 	.short	(.L_53 - .L_52)
	.align		4
.L_52:
        /*00d4*/ 	.word	index@(.nv.constant0.calcWind)
        /*00d8*/ 	.short	0x0380
        /*00da*/ 	.short	0x0050


	//----- nvinfo : EIATTR_SW_WAR
	.align		4
.L_53:
        /*00dc*/ 	.byte	0x04, 0x36
        /*00de*/ 	.short	(.L_55 - .L_54)
.L_54:
        /*00e0*/ 	.word	0x00000008
.L_55:


//--------------------- .nv.info.copy             --------------------------
	.section	.nv.info.copy,"",@"SHT_CUDA_INFO"
	.sectionflags	@""
	.align	4


	//----- nvinfo : EIATTR_CUDA_API_VERSION
	.align		4
        /*0000*/ 	.byte	0x04, 0x37
        /*0002*/ 	.short	(.L_57 - .L_56)
.L_56:
        /*0004*/ 	.word	0x00000082


	//----- nvinfo : EIATTR_KPARAM_INFO
	.align		4
.L_57:
        /*0008*/ 	.byte	0x04, 0x17
        /*000a*/ 	.short	(.L_59 - .L_58)
.L_58:
        /*000c*/ 	.word	0x00000000
        /*0010*/ 	.short	0x0013
        /*0012*/ 	.short	0x0098
        /*0014*/ 	.byte	0x00, 0xf5, 0x21, 0x00


	//----- nvinfo : EIATTR_KPARAM_INFO
	.align		4
.L_59:
        /*0018*/ 	.byte	0x04, 0x17
        /*001a*/ 	.short	(.L_61 - .L_60)
.L_60:
        /*001c*/ 	.word	0x00000000
        /*0020*/ 	.short	0x0012
        /*0022*/ 	.short	0x0090
        /*0024*/ 	.byte	0x00, 0xf5, 0x21, 0x00


	//----- nvinfo : EIATTR_KPARAM_INFO
	.align		4
.L_61:
        /*0028*/ 	.byte	0x04, 0x17
        /*002a*/ 	.short	(.L_63 - .L_62)
.L_62:
        /*002c*/ 	.word	0x00000000
        /*0030*/ 	.short	0x0011
        /*0032*/ 	.short	0x0088
        /*0034*/ 	.byte	0x00, 0xf5, 0x21, 0x00


	//----- nvinfo : EIATTR_KPARAM_INFO
	.align		4
.L_63:
        /*0038*/ 	.byte	0x04, 0x17
        /*003a*/ 	.short	(.L_65 - .L_64)
.L_64:
        /*003c*/ 	.word	0x00000000
        /*0040*/ 	.short	0x0010
        /*0042*/ 	.short	0x0080
        /*0044*/ 	.byte	0x00, 0xf5, 0x21, 0x00


	//----- nvinfo : EIATTR_KPARAM_INFO
	.align		4
.L_65:
        /*0048*/ 	.byte	0x04, 0x17
        /*004a*/ 	.short	(.L_67 - .L_66)
.L_66:
        /*004c*/ 	.word	0x00000000
        /*0050*/ 	.short	0x000f
        /*0052*/ 	.short	0x0078
        /*0054*/ 	.byte	0x00, 0xf5, 0x21, 0x00


	//----- nvinfo : EIATTR_KPARAM_INFO
	.align		4
.L_67:
        /*0058*/ 	.byte	0x04, 0x17
        /*005a*/ 	.short	(.L_69 - .L_68)
.L_68:
        /*005c*/ 	.word	0x00000000
        /*0060*/ 	.short	0x000e
        /*0062*/ 	.short	0x0070
        /*0064*/ 	.byte	0x00, 0xf5, 0x21, 0x00


	//----- nvinfo : EIATTR_KPARAM_INFO
	.align		4
.L_69:
        /*0068*/ 	.byte	0x04, 0x17
        /*006a*/ 	.short	(.L_71 - .L_70)
.L_70:
        /*006c*/ 	.word	0x00000000
        /*0070*/ 	.short	0x000d
        /*0072*/ 	.short	0x0068
        /*0074*/ 	.byte	0x00, 0xf5, 0x21, 0x00


	//----- nvinfo : EIATTR_KPARAM_INFO
	.align		4
.L_71:
        /*0078*/ 	.byte	0x04, 0x17
        /*007a*/ 	.short	(.L_73 - .L_72)
.L_72:
        /*007c*/ 	.word	0x00000000
        /*0080*/ 	.short	0x000c
        /*0082*/ 	.short	0x0060
        /*0084*/ 	.byte	0x00, 0xf5, 0x21, 0x00


	//----- nvinfo : EIATTR_KPARAM_INFO
	.align		4
.L_73:
        /*0088*/ 	.byte	0x04, 0x17
        /*008a*/ 	.short	(.L_75 - .L_74)
.L_74:
        /*008c*/ 	.word	0x00000000
        /*0090*/ 	.short	0x000b
        /*0092*/ 	.short	0x0058
        /*0094*/ 	.byte	0x00, 0xf5, 0x21, 0x00


	//----- nvinfo : EIATTR_KPARAM_INFO
	.align		4
.L_75:
        /*0098*/ 	.byte	0x04, 0x17
        /*009a*/ 	.short	(.L_77 - .L_76)
.L_76:
        /*009c*/ 	.word	0x00000000
        /*00a0*/ 	.short	0x000a
        /*00a2*/ 	.short	0x0050
        /*00a4*/ 	.byte	0x00, 0xf5, 0x21, 0x00


	//----- nvinfo : EIATTR_KPARAM_INFO
	.align		4
.L_77:
        /*00a8*/ 	.byte	0x04, 0x17
        /*00aa*/ 	.short	(.L_79 - .L_78)
.L_78:
        /*00ac*/ 	.word	0x00000000
        /*00b0*/ 	.short	0x0009
        /*00b2*/ 	.short	0x0048
        /*00b4*/ 	.byte	0x00, 0xf5, 0x21, 0x00


	//----- nvinfo : EIATTR_KPARAM_INFO
	.align		4
.L_79:
        /*00b8*/ 	.byte	0x04, 0x17
        /*00ba*/ 	.short	(.L_81 - .L_80)
.L_80:
        /*00bc*/ 	.word	0x00000000
        /*00c0*/ 	.short	0x0008
        /*00c2*/ 	.short	0x0040
        /*00c4*/ 	.byte	0x00, 0xf5, 0x21, 0x00


	//----- nvinfo : EIATTR_KPARAM_INFO
	.align		4
.L_81:
        /*00c8*/ 	.byte	0x04, 0x17
        /*00ca*/ 	.short	(.L_83 - .L_82)
.L_82:
        /*00cc*/ 	.word	0x00000000
        /*00d0*/ 	.short	0x0007
        /*00d2*/ 	.short	0x0038
        /*00d4*/ 	.byte	0x00, 0xf5, 0x21, 0x00


	//----- nvinfo : EIATTR_KPARAM_INFO
	.align		4
.L_83:
        /*00d8*/ 	.byte	0x04, 0x17
        /*00da*/ 	.short	(.L_85 - .L_84)
.L_84:
        /*00dc*/ 	.word	0x00000000
        /*00e0*/ 	.short	0x0006
        /*00e2*/ 	.short	0x0030
        /*00e4*/ 	.byte	0x00, 0xf5, 0x21, 0x00


	//----- nvinfo : EIATTR_KPARAM_INFO
	.align		4
.L_85:
        /*00e8*/ 	.byte	0x04, 0x17
        /*00ea*/ 	.short	(.L_87 - .L_86)
.L_86:
        /*00ec*/ 	.word	0x00000000
        /*00f0*/ 	.short	0x0005
        /*00f2*/ 	.short	0x0028
        /*00f4*/ 	.byte	0x00, 0xf5, 0x21, 0x00


	//----- nvinfo : EIATTR_KPARAM_INFO
	.align		4
.L_87:
        /*00f8*/ 	.byte	0x04, 0x17
        /*00fa*/ 	.short	(.L_89 - .L_88)
.L_88:
        /*00fc*/ 	.word	0x00000000
        /*0100*/ 	.short	0x0004
        /*0102*/ 	.short	0x0020
        /*0104*/ 	.byte	0x00, 0xf5, 0x21, 0x00


	//----- nvinfo : EIATTR_KPARAM_INFO
	.align		4
.L_89:
        /*0108*/ 	.byte	0x04, 0x17
        /*010a*/ 	.short	(.L_91 - .L_90)
.L_90:
        /*010c*/ 	.word	0x00000000
        /*0110*/ 	.short	0x0003
        /*0112*/ 	.short	0x0018
        /*0114*/ 	.byte	0x00, 0xf5, 0x21, 0x00


	//----- nvinfo : EIATTR_KPARAM_INFO
	.align		4
.L_91:
        /*0118*/ 	.byte	0x04, 0x17
        /*011a*/ 	.short	(.L_93 - .L_92)
.L_92:
        /*011c*/ 	.word	0x00000000
        /*0120*/ 	.short	0x0002
        /*0122*/ 	.short	0x0010
        /*0124*/ 	.byte	0x00, 0xf5, 0x21, 0x00


	//----- nvinfo : EIATTR_KPARAM_INFO
	.align		4
.L_93:
        /*0128*/ 	.byte	0x04, 0x17
        /*012a*/ 	.short	(.L_95 - .L_94)
.L_94:
        /*012c*/ 	.word	0x00000000
        /*0130*/ 	.short	0x0001
        /*0132*/ 	.short	0x0008
        /*0134*/ 	.byte	0x00, 0xf5, 0x21, 0x00


	//----- nvinfo : EIATTR_KPARAM_INFO
	.align		4
.L_95:
        /*0138*/ 	.byte	0x04, 0x17
        /*013a*/ 	.short	(.L_97 - .L_96)
.L_96:
        /*013c*/ 	.word	0x00000000
        /*0140*/ 	.short	0x0000
        /*0142*/ 	.short	0x0000
        /*0144*/ 	.byte	0x00, 0xf5, 0x21, 0x00


	//----- nvinfo : EIATTR_SPARSE_MMA_MASK
	.align		4
.L_97:
        /*0148*/ 	.byte	0x03, 0x50
        /*014a*/ 	.short	0x0000


	//----- nvinfo : EIATTR_MAXREG_COUNT
	.align		4
        /*014c*/ 	.byte	0x03, 0x1b
        /*014e*/ 	.short	0x00ff


	//----- nvinfo : EIATTR_MERCURY_ISA_VERSION
	.align		4
        /*0150*/ 	.byte	0x03, 0x5f
        /*0152*/ 	.short	0x0101


	//----- nvinfo : EIATTR_VRC_CTA_INIT_COUNT
	.align		4
        /*0154*/ 	.byte	0x02, 0x4a
	.zero		1
	.zero		1


	//----- nvinfo : EIATTR_EXIT_INSTR_OFFSETS
	.align		4
        /*0158*/ 	.byte	0x04, 0x1c
        /*015a*/ 	.short	(.L_99 - .L_98)


	//   ....[0]....
.L_98:
        /*015c*/ 	.word	0x000001b0


	//   ....[1]....
        /*0160*/ 	.word	0x00000ec0


	//----- nvinfo : EIATTR_CBANK_PARAM_SIZE
	.align		4
.L_99:
        /*0164*/ 	.byte	0x03, 0x19
        /*0166*/ 	.short	0x00a0


	//----- nvinfo : EIATTR_PARAM_CBANK
	.align		4
        /*0168*/ 	.byte	0x04, 0x0a
        /*016a*/ 	.short	(.L_101 - .L_100)
	.align		4
.L_100:
        /*016c*/ 	.word	index@(.nv.constant0.copy)
        /*0170*/ 	.short	0x0380
        /*0172*/ 	.short	0x00a0


	//----- nvinfo : EIATTR_SW_WAR
	.align		4
.L_101:
        /*0174*/ 	.byte	0x04, 0x36
        /*0176*/ 	.short	(.L_103 - .L_102)
.L_102:
        /*0178*/ 	.word	0x00000008
.L_103:


//--------------------- .nv.callgraph             --------------------------
	.section	.nv.callgraph,"",@"SHT_CUDA_CALLGRAPH"
	.align	4
	.sectionentsize	8
	.align		4
        /*0000*/ 	.word	0x00000000
	.align		4
        /*0004*/ 	.word	0xffffffff
	.align		4
        /*0008*/ 	.word	0x00000000
	.align		4
        /*000c*/ 	.word	0xfffffffe
	.align		4
        /*0010*/ 	.word	0x00000000
	.align		4
        /*0014*/ 	.word	0xfffffffd
	.align		4
        /*0018*/ 	.word	0x00000000
	.align		4
        /*001c*/ 	.word	0xfffffffc


//--------------------- .nv.constant3             --------------------------
	.section	.nv.constant3,"a",@progbits
	.align	4
.nv.constant3:
	.type		PI,@object
	.size		PI,(E - PI)
PI:
        /*0000*/ 	.byte	0xeb, 0x0f, 0x49, 0x40
	.type		E,@object
	.size		E,(HALF_C - E)
E:
        /*0004*/ 	.byte	0x54, 0xf8, 0x2d, 0x40
	.type		HALF_C,@object
	.size		HALF_C,(sqrt2 - HALF_C)
HALF_C:
        /*0008*/ 	.byte	0x41, 0xfa, 0x8e, 0x3c
	.type		sqrt2,@object
	.size		sqrt2,(sqrt3 - sqrt2)
sqrt2:
        /*000c*/ 	.byte	0xf3, 0x04, 0xb5, 0x3f
	.type		sqrt3,@object
	.size		sqrt3,(.L_4 - sqrt3)
sqrt3:
        /*0010*/ 	.byte	0xd7, 0xb3, 0xdd, 0x3f
.L_4:


//--------------------- .nv.constant4             --------------------------
	.section	.nv.constant4,"a",@progbits
	.align	8
	.align		8
.nv.constant4:
        /*0000*/ 	.dword	__cudart_i2opi_f


//--------------------- .text.calcWind            --------------------------
	.section	.text.calcWind,"ax",@progbits
	.align	128
        .global         calcWind
        .type           calcWind,@function
        .size           calcWind,(.L_x_513 - calcWind)
        .other          calcWind,@"STO_CUDA_ENTRY STV_DEFAULT"
calcWind:
.text.calcWind:
[----:B------:R-:W0:Y:S08]  /*0000*/  LDC R1, c[0x0][0x37c] ;  /* 0x0000df00ff017b82 */ /* 0x000e300000000800 */
[----:B------:R-:W1:Y:S01]  /*0010*/  LDC.64 R2, c[0x0][0x380] ;  /* 0x0000e000ff027b82 */ /* 0x000e620000000a00 */
[----:B------:R-:W1:Y:S01]  /*0020*/  LDCU.64 UR6, c[0x0][0x358] ;  /* 0x00006b00ff0677ac */ /* 0x000e620008000a00 */
[----:B0-----:R-:W-:Y:S01]  /*0030*/  VIADD R1, R1, 0xffffffe0 ;  /* 0xffffffe001017836 */ /* 0x001fe20000000000 */
[----:B-1----:R-:W2:Y:S04]  /*0040*/  LDG.E R9, desc[UR6][R2.64] ;  /* 0x0000000602097981 */ /* 0x002ea8000c1e1900 */
[----:B------:R-:W2:Y:S04]  /*0050*/  LDG.E R0, desc[UR6][R2.64+0x4] ;  /* 0x0000040602007981 */ /* 0x000ea8000c1e1900 */
[----:B------:R0:W3:Y:S01]  /*0060*/  LDG.E R16, desc[UR6][R2.64+0x8] ;  /* 0x0000080602107981 */ /* 0x0000e2000c1e1900 */
[----:B------:R-:W-:Y:S01]  /*0070*/  S2UR UR4, SR_CTAID.Y ;  /* 0x00000000000479c3 */ /* 0x000fe20000002600 */
[----:B------:R-:W1:Y:S01]  /*0080*/  LDCU UR12, c[0x0][0x360] ;  /* 0x00006c00ff0c77ac */ /* 0x000e620008000800 */
[----:B------:R-:W0:Y:S01]  /*0090*/  S2R R4, SR_TID.Y ;  /* 0x0000000000047919 */ /* 0x000e220000002200 */
[----:B------:R-:W1:Y:S01]  /*00a0*/  LDCU UR13, c[0x0][0x364] ;  /* 0x00006c80ff0d77ac */ /* 0x000e620008000800 */
[----:B------:R-:W0:Y:S04]  /*00b0*/  S2R R7, SR_TID.Z ;  /* 0x0000000000077919 */ /* 0x000e280000002300 */
[----:B------:R-:W4:Y:S01]  /*00c0*/  S2UR UR9, SR_CTAID.Z ;  /* 0x00000000000979c3 */ /* 0x000f220000002700 */
[----:B------:R-:W5:Y:S01]  /*00d0*/  LDCU UR8, c[0x0][0x370] ;  /* 0x00006e00ff0877ac */ /* 0x000f620008000800 */
[----:B------:R-:W5:Y:S01]  /*00e0*/  S2R R5, SR_TID.X ;  /* 0x0000000000057919 */ /* 0x000f620000002100 */
[----:B------:R-:W4:Y:S05]  /*00f0*/  LDCU UR10, c[0x0][0x374] ;  /* 0x00006e80ff0a77ac */ /* 0x000f2a0008000800 */
[----:B------:R-:W5:Y:S01]  /*0100*/  S2UR UR5, SR_CTAID.X ;  /* 0x00000000000579c3 */ /* 0x000f620000002500 */
[----:B-1----:R-:W-:-:S07]  /*0110*/  UIMAD UR11, UR12, UR13, URZ ;  /* 0x0000000d0c0b72a4 */ /* 0x002fce000f8e02ff */
[----:B------:R-:W1:Y:S01]  /*0120*/  LDC R6, c[0x0][0x368] ;  /* 0x0000da00ff067b82 */ /* 0x000e620000000800 */
[----:B----4-:R-:W-:Y:S01]  /*0130*/  UIMAD UR4, UR9, UR10, UR4 ;  /* 0x0000000a090472a4 */ /* 0x010fe2000f8e0204 */
[----:B0-----:R-:W-:-:S03]  /*0140*/  IMAD R2, R7, UR13, R4 ;  /* 0x0000000d07027c24 */ /* 0x001fc6000f8e0204 */
[----:B-----5:R-:W-:Y:S01]  /*0150*/  UIMAD UR4, UR4, UR8, UR5 ;  /* 0x00000008040472a4 */ /* 0x020fe2000f8e0205 */
[----:B------:R-:W-:Y:S02]  /*0160*/  IMAD R3, R2, UR12, R5 ;  /* 0x0000000c02037c24 */ /* 0x000fe4000f8e0205 */
[----:B-1----:R-:W-:-:S04]  /*0170*/  IMAD R2, R6, UR11, RZ ;  /* 0x0000000b06027c24 */ /* 0x002fc8000f8e02ff */
[----:B------:R-:W-:Y:S02]  /*0180*/  IMAD R2, R2, UR4, R3 ;  /* 0x0000000402027c24 */ /* 0x000fe4000f8e0203 */
[----:B--2---:R-:W-:-:S04]  /*0190*/  IMAD R5, R9, R0, RZ ;  /* 0x0000000009057224 */ /* 0x004fc800078e02ff */
[----:B---3--:R-:W-:-:S05]  /*01a0*/  IMAD R5, R5, R16, RZ ;  /* 0x0000001005057224 */ /* 0x008fca00078e02ff */
[----:B------:R-:W-:-:S13]  /*01b0*/  ISETP.GE.AND P0, PT, R2, R5, PT ;  /* 0x000000050200720c */ /* 0x000fda0003f06270 */
[----:B------:R-:W-:Y:S05]  /*01c0*/  @P0 EXIT ;  /* 0x000000000000094d */ /* 0x000fea0003800000 */
[-C--:B------:R-:W-:Y:S01]  /*01d0*/  IABS R8, R9.reuse ;  /* 0x0000000900087213 */ /* 0x080fe20000000000 */
[----:B------:R-:W0:Y:S01]  /*01e0*/  I2F.F64 R26, R9 ;  /* 0x00000009001a7312 */ /* 0x000e220000201c00 */
[----:B------:R-:W-:Y:S01]  /*01f0*/  IABS R15, R0 ;  /* 0x00000000000f7213 */ /* 0x000fe20000000000 */
[----:B------:R-:W-:Y:S01]  /*0200*/  BSSY.RECONVERGENT B0, `(.L_x_0) ;  /* 0x0000062000007945 */ /* 0x000fe20003800200 */
[----:B------:R-:W-:Y:S02]  /*0210*/  IABS R10, R2 ;  /* 0x00000002000a7213 */ /* 0x000fe40000000000 */
[----:B------:R-:W-:-:S03]  /*0220*/  IABS R11, R9 ;  /* 0x00000009000b7213 */ /* 0x000fc60000000000 */
[----:B------:R-:W1:Y:S08]  /*0230*/  I2F.RP R3, R8 ;  /* 0x0000000800037306 */ /* 0x000e700000209400 */
[----:B------:R-:W2:Y:S08]  /*0240*/  I2F.RP R6, R15 ;  /* 0x0000000f00067306 */ /* 0x000eb00000209400 */
[----:B-1----:R-:W1:Y:S08]  /*0250*/  MUFU.RCP R3, R3 ;  /* 0x0000000300037308 */ /* 0x002e700000001000 */
[----:B--2---:R-:W-:Y:S01]  /*0260*/  MUFU.RCP R6, R6 ;  /* 0x0000000600067308 */ /* 0x004fe20000001000 */
[----:B-1----:R-:W-:-:S02]  /*0270*/  VIADD R4, R3, 0xffffffe ;  /* 0x0ffffffe03047836 */ /* 0x002fc40000000000 */
[----:B------:R-:W-:-:S05]  /*0280*/  IMAD.MOV R3, RZ, RZ, -R11 ;  /* 0x000000ffff037224 */ /* 0x000fca00078e0a0b */
[----:B------:R1:W2:Y:S02]  /*0290*/  F2I.FTZ.U32.TRUNC.NTZ R5, R4 ;  /* 0x0000000400057305 */ /* 0x0002a4000021f000 */
[----:B-1----:R-:W-:Y:S02]  /*02a0*/  IMAD.MOV.U32 R4, RZ, RZ, RZ ;  /* 0x000000ffff047224 */ /* 0x002fe400078e00ff */
[----:B--2---:R-:W-:-:S04]  /*02b0*/  IMAD.MOV R7, RZ, RZ, -R5 ;  /* 0x000000ffff077224 */ /* 0x004fc800078e0a05 */
[----:B------:R-:W-:-:S04]  /*02c0*/  IMAD R7, R7, R8, RZ ;  /* 0x0000000807077224 */ /* 0x000fc800078e02ff */
[----:B------:R-:W-:-:S04]  /*02d0*/  IMAD.HI.U32 R5, R5, R7, R4 ;  /* 0x0000000705057227 */ /* 0x000fc800078e0004 */
[----:B------:R-:W-:-:S04]  /*02e0*/  IMAD.MOV.U32 R4, RZ, RZ, R10 ;  /* 0x000000ffff047224 */ /* 0x000fc800078e000a */
[----:B------:R-:W-:-:S04]  /*02f0*/  IMAD.HI.U32 R11, R5, R4, RZ ;  /* 0x00000004050b7227 */ /* 0x000fc800078e00ff */
[----:B------:R-:W-:Y:S02]  /*0300*/  IMAD R3, R11, R3, R4 ;  /* 0x000000030b037224 */ /* 0x000fe400078e0204 */
[----:B------:R-:W-:-:S03]  /*0310*/  VIADD R4, R6, 0xffffffe ;  /* 0x0ffffffe06047836 */ /* 0x000fc60000000000 */
[----:B------:R-:W-:Y:S01]  /*0320*/  ISETP.GT.U32.AND P1, PT, R8, R3, PT ;  /* 0x000000030800720c */ /* 0x000fe20003f24070 */
[----:B------:R1:W2:Y:S02]  /*0330*/  F2I.FTZ.U32.TRUNC.NTZ R5, R4 ;  /* 0x0000000400057305 */ /* 0x0002a4000021f000 */
[----:B-1----:R-:W-:-:S10]  /*0340*/  IMAD.MOV.U32 R4, RZ, RZ, RZ ;  /* 0x000000ffff047224 */ /* 0x002fd400078e00ff */
[----:B------:R-:W-:Y:S02]  /*0350*/  @!P1 IMAD.IADD R3, R3, 0x1, -R8 ;  /* 0x0000000103039824 */ /* 0x000fe400078e0a08 */
[----:B------:R-:W-:Y:S01]  /*0360*/  @!P1 VIADD R11, R11, 0x1 ;  /* 0x000000010b0b9836 */ /* 0x000fe20000000000 */
[----:B------:R-:W-:Y:S01]  /*0370*/  ISETP.NE.AND P1, PT, R9, RZ, PT ;  /* 0x000000ff0900720c */ /* 0x000fe20003f25270 */
[--C-:B--2---:R-:W-:Y:S01]  /*0380*/  IMAD.MOV R6, RZ, RZ, -R5.reuse ;  /* 0x000000ffff067224 */ /* 0x104fe200078e0a05 */
[----:B------:R-:W-:Y:S02]  /*0390*/  ISETP.GE.U32.AND P0, PT, R3, R8, PT ;  /* 0x000000080300720c */ /* 0x000fe40003f06070 */
[----:B------:R-:W-:Y:S01]  /*03a0*/  LOP3.LUT R3, R2, R9, RZ, 0x3c, !PT ;  /* 0x0000000902037212 */ /* 0x000fe200078e3cff */
[----:B------:R-:W-:Y:S01]  /*03b0*/  IMAD R7, R6, R15, RZ ;  /* 0x0000000f06077224 */ /* 0x000fe200078e02ff */
[----:B------:R-:W-:Y:S02]  /*03c0*/  IABS R8, R0 ;  /* 0x0000000000087213 */ /* 0x000fe40000000000 */
[----:B------:R-:W-:Y:S01]  /*03d0*/  ISETP.GE.AND P2, PT, R3, RZ, PT ;  /* 0x000000ff0300720c */ /* 0x000fe20003f46270 */
[----:B------:R-:W-:Y:S01]  /*03e0*/  IMAD.HI.U32 R4, R5, R7, R4 ;  /* 0x0000000705047227 */ /* 0x000fe200078e0004 */
[----:B------:R-:W-:-:S03]  /*03f0*/  IABS R3, R16 ;  /* 0x0000001000037213 */ /* 0x000fc60000000000 */
[----:B------:R-:W-:Y:S01]  /*0400*/  IMAD.MOV R8, RZ, RZ, -R8 ;  /* 0x000000ffff087224 */ /* 0x000fe200078e0a08 */
[----:B------:R-:W1:Y:S01]  /*0410*/  I2F.RP R14, R3 ;  /* 0x00000003000e7306 */ /* 0x000e620000209400 */
[----:B------:R-:W-:-:S06]  /*0420*/  @P0 VIADD R11, R11, 0x1 ;  /* 0x000000010b0b0836 */ /* 0x000fcc0000000000 */
[----:B------:R-:W-:Y:S01]  /*0430*/  @!P2 IMAD.MOV R11, RZ, RZ, -R11 ;  /* 0x000000ffff0ba224 */ /* 0x000fe200078e0a0b */
[----:B------:R-:W-:-:S04]  /*0440*/  @!P1 LOP3.LUT R11, RZ, R9, RZ, 0x33, !PT ;  /* 0x00000009ff0b9212 */ /* 0x000fc800078e33ff */
[----:B------:R-:W-:Y:S02]  /*0450*/  IABS R6, R11 ;  /* 0x0000000b00067213 */ /* 0x000fe40000000000 */
[----:B------:R-:W-:Y:S01]  /*0460*/  LOP3.LUT R10, R11, R0, RZ, 0x3c, !PT ;  /* 0x000000000b0a7212 */ /* 0x000fe200078e3cff */
[----:B-1----:R-:W1:Y:S02]  /*0470*/  MUFU.RCP R14, R14 ;  /* 0x0000000e000e7308 */ /* 0x002e640000001000 */
[----:B------:R-:W-:Y:S01]  /*0480*/  IMAD.MOV.U32 R5, RZ, RZ, R6 ;  /* 0x000000ffff057224 */ /* 0x000fe200078e0006 */
[----:B------:R-:W-:Y:S01]  /*0490*/  ISETP.GE.AND P2, PT, R10, RZ, PT ;  /* 0x000000ff0a00720c */ /* 0x000fe20003f46270 */
[----:B------:R-:W-:Y:S02]  /*04a0*/  IMAD.MOV.U32 R6, RZ, RZ, R8 ;  /* 0x000000ffff067224 */ /* 0x000fe400078e0008 */
[----:B------:R-:W-:-:S04]  /*04b0*/  IMAD.HI.U32 R8, R4, R5, RZ ;  /* 0x0000000504087227 */ /* 0x000fc800078e00ff */
[----:B------:R-:W-:Y:S02]  /*04c0*/  IMAD R4, R8, R6, R5 ;  /* 0x0000000608047224 */ /* 0x000fe400078e0205 */
[----:B0-----:R-:W-:Y:S01]  /*04d0*/  MUFU.RCP64H R5, R27 ;  /* 0x0000001b00057308 */ /* 0x001fe20000001800 */
[----:B------:R-:W-:Y:S02]  /*04e0*/  IMAD.MOV R10, RZ, RZ, -R11 ;  /* 0x000000ffff0a7224 */ /* 0x000fe400078e0a0b */
[----:B------:R-:W-:Y:S01]  /*04f0*/  ISETP.GT.U32.AND P1, PT, R15, R4, PT ;  /* 0x000000040f00720c */ /* 0x000fe20003f24070 */
[----:B-1----:R-:W-:Y:S01]  /*0500*/  VIADD R12, R14, 0xffffffe ;  /* 0x0ffffffe0e0c7836 */ /* 0x002fe20000000000 */
[----:B------:R-:W-:Y:S01]  /*0510*/  IABS R14, R16 ;  /* 0x00000010000e7213 */ /* 0x000fe20000000000 */
[----:B------:R-:W-:Y:S02]  /*0520*/  IMAD R9, R9, R10, R2 ;  /* 0x0000000a09097224 */ /* 0x000fe400078e0202 */
[----:B------:R-:W0:Y:S02]  /*0530*/  F2I.FTZ.U32.TRUNC.NTZ R13, R12 ;  /* 0x0000000c000d7305 */ /* 0x000e24000021f000 */
[----:B------:R-:W-:-:S06]  /*0540*/  IMAD.MOV R14, RZ, RZ, -R14 ;  /* 0x000000ffff0e7224 */ /* 0x000fcc00078e0a0e */
[----:B------:R-:W-:Y:S02]  /*0550*/  @!P1 IMAD.IADD R4, R4, 0x1, -R15 ;  /* 0x0000000104049824 */ /* 0x000fe400078e0a0f */
[----:B------:R-:W-:Y:S01]  /*0560*/  @!P1 VIADD R8, R8, 0x1 ;  /* 0x0000000108089836 */ /* 0x000fe20000000000 */
[----:B------:R-:W-:Y:S02]  /*0570*/  ISETP.NE.AND P1, PT, R0, RZ, PT ;  /* 0x000000ff0000720c */ /* 0x000fe40003f25270 */
[----:B------:R-:W-:Y:S01]  /*0580*/  ISETP.GE.U32.AND P0, PT, R4, R15, PT ;  /* 0x0000000f0400720c */ /* 0x000fe20003f06070 */
[----:B------:R-:W-:Y:S02]  /*0590*/  IMAD.MOV.U32 R4, RZ, RZ, 0x1 ;  /* 0x00000001ff047424 */ /* 0x000fe400078e00ff */
[----:B0-----:R-:W-:-:S04]  /*05a0*/  IMAD.MOV R12, RZ, RZ, -R13 ;  /* 0x000000ffff0c7224 */ /* 0x001fc800078e0a0d */
[----:B------:R-:W-:Y:S01]  /*05b0*/  DFMA R6, -R26, R4, 1 ;  /* 0x3ff000001a06742b */ /* 0x000fe20000000104 */
[----:B------:R-:W-:Y:S02]  /*05c0*/  IMAD R15, R12, R3, RZ ;  /* 0x000000030c0f7224 */ /* 0x000fe400078e02ff */
[----:B------:R-:W-:-:S03]  /*05d0*/  IMAD.MOV.U32 R12, RZ, RZ, RZ ;  /* 0x000000ffff0c7224 */ /* 0x000fc600078e00ff */
[----:B------:R-:W-:Y:S02]  /*05e0*/  @P0 VIADD R8, R8, 0x1 ;  /* 0x0000000108080836 */ /* 0x000fe40000000000 */
[----:B------:R-:W-:Y:S01]  /*05f0*/  DFMA R6, R6, R6, R6 ;  /* 0x000000060606722b */ /* 0x000fe20000000006 */
[----:B------:R-:W-:-:S04]  /*0600*/  IMAD.HI.U32 R2, R13, R15, R12 ;  /* 0x0000000f0d027227 */ /* 0x000fc800078e000c */
[----:B------:R-:W-:Y:S01]  /*0610*/  @!P2 IMAD.MOV R8, RZ, RZ, -R8 ;  /* 0x000000ffff08a224 */ /* 0x000fe200078e0a08 */
[----:B------:R-:W-:Y:S02]  /*0620*/  @!P1 LOP3.LUT R8, RZ, R0, RZ, 0x33, !PT ;  /* 0x00000000ff089212 */ /* 0x000fe400078e33ff */
[----:B------:R-:W-:Y:S01]  /*0630*/  DFMA R6, R4, R6, R4 ;  /* 0x000000060406722b */ /* 0x000fe20000000004 */
[----:B------:R-:W0:Y:S01]  /*0640*/  I2F.F64 R4, R9 ;  /* 0x0000000900047312 */ /* 0x000e220000201c00 */
[----:B------:R-:W-:Y:S02]  /*0650*/  IABS R10, R8 ;  /* 0x00000008000a7213 */ /* 0x000fe40000000000 */
[----:B------:R-:W-:Y:S01]  /*0660*/  ISETP.GE.AND P2, PT, R8, RZ, PT ;  /* 0x000000ff0800720c */ /* 0x000fe20003f46270 */
[----:B------:R-:W-:-:S03]  /*0670*/  IMAD.MOV R8, RZ, RZ, -R8 ;  /* 0x000000ffff087224 */ /* 0x000fc600078e0a08 */
[----:B------:R-:W-:Y:S01]  /*0680*/  DFMA R12, -R26, R6, 1 ;  /* 0x3ff000001a0c742b */ /* 0x000fe20000000106 */
[----:B------:R-:W-:Y:S02]  /*0690*/  IMAD.MOV.U32 R15, RZ, RZ, R10 ;  /* 0x000000ffff0f7224 */ /* 0x000fe400078e000a */
[----:B------:R-:W-:Y:S02]  /*06a0*/  IMAD.MOV.U32 R10, RZ, RZ, R14 ;  /* 0x000000ffff0a7224 */ /* 0x000fe400078e000e */
[----:B------:R-:W-:-:S03]  /*06b0*/  IMAD.HI.U32 R2, R2, R15, RZ ;  /* 0x0000000f02027227 */ /* 0x000fc600078e00ff */
[----:B------:R-:W-:Y:S01]  /*06c0*/  DFMA R12, R6, R12, R6 ;  /* 0x0000000c060c722b */ /* 0x000fe20000000006 */
[----:B------:R-:W-:Y:S01]  /*06d0*/  IMAD R10, R2, R10, R15 ;  /* 0x0000000a020a7224 */ /* 0x000fe200078e020f */
[----:B0-----:R-:W-:Y:S01]  /*06e0*/  DMUL R28, R4, 180 ;  /* 0x40668000041c7828 */ /* 0x001fe20000000000 */
[----:B------:R-:W-:-:S03]  /*06f0*/  IMAD R11, R0, R8, R11 ;  /* 0x00000008000b7224 */ /* 0x000fc600078e020b */
[----:B------:R-:W-:-:S04]  /*0700*/  ISETP.GT.U32.AND P0, PT, R3, R10, PT ;  /* 0x0000000a0300720c */ /* 0x000fc80003f04070 */
[----:B------:R-:W-:Y:S02]  /*0710*/  DMUL R44, R28, R12 ;  /* 0x0000000c1c2c7228 */ /* 0x000fe40000000000 */
[----:B------:R-:W-:-:S06]  /*0720*/  FSETP.GEU.AND P3, PT, |R29|, 6.5827683646048100446e-37, PT ;  /* 0x036000001d00780b */ /* 0x000fcc0003f6e200 */
[----:B------:R-:W-:Y:S01]  /*0730*/  DFMA R4, -R26, R44, R28 ;  /* 0x0000002c1a04722b */ /* 0x000fe2000000011c */
[----:B------:R-:W-:Y:S01]  /*0740*/  @!P0 IMAD.IADD R10, R10, 0x1, -R3 ;  /* 0x000000010a0a8824 */ /* 0x000fe200078e0a03 */
[----:B------:R-:W-:-:S04]  /*0750*/  ISETP.NE.AND P0, PT, R16, RZ, PT ;  /* 0x000000ff1000720c */ /* 0x000fc80003f05270 */
[----:B------:R-:W-:Y:S02]  /*0760*/  ISETP.GT.U32.AND P1, PT, R3, R10, PT ;  /* 0x0000000a0300720c */ /* 0x000fe40003f24070 */
[----:B------:R-:W-:-:S10]  /*0770*/  DFMA R44, R12, R4, R44 ;  /* 0x000000040c2c722b */ /* 0x000fd4000000002c */
[----:B------:R-:W-:Y:S01]  /*0780*/  FFMA R2, RZ, R27, R45 ;  /* 0x0000001bff027223 */ /* 0x000fe2000000002d */
[----:B------:R-:W-:-:S04]  /*0790*/  @!P1 IMAD.IADD R10, R10, 0x1, -R3 ;  /* 0x000000010a0a9824 */ /* 0x000fc800078e0a03 */
[----:B------:R-:W-:Y:S01]  /*07a0*/  FSETP.GT.AND P1, PT, |R2|, 1.469367938527859385e-39, PT ;  /* 0x001000000200780b */ /* 0x000fe20003f24200 */
[----:B------:R-:W-:Y:S01]  /*07b0*/  @!P2 IMAD.MOV R10, RZ, RZ, -R10 ;  /* 0x000000ffff0aa224 */ /* 0x000fe200078e0a0a */
[----:B------:R-:W-:-:S11]  /*07c0*/  @!P0 LOP3.LUT R10, RZ, R16, RZ, 0x33, !PT ;  /* 0x00000010ff0a8212 */ /* 0x000fd600078e33ff */
[----:B------:R-:W-:Y:S05]  /*07d0*/  @P1 BRA P3, `(.L_x_1) ;  /* 0x0000000000101947 */ /* 0x000fea0001800000 */
[----:B------:R-:W-:Y:S01]  /*07e0*/  IMAD.MOV.U32 R32, RZ, RZ, R26 ;  /* 0x000000ffff207224 */ /* 0x000fe200078e001a */
[----:B------:R-:W-:Y:S01]  /*07f0*/  MOV R8, 0x820 ;  /* 0x0000082000087802 */ /* 0x000fe20000000f00 */
[----:B------:R-:W-:-:S07]  /*0800*/  IMAD.MOV.U32 R33, RZ, RZ, R27 ;  /* 0x000000ffff217224 */ /* 0x000fce00078e001b */
[----:B------:R-:W-:Y:S05]  /*0810*/  CALL.REL.NOINC `($__internal_0_$__cuda_sm20_div_rn_f64_full) ;  /* 0x0000029c00147944 */ /* 0x000fea0003c00000 */
.L_x_1:
[----:B------:R-:W-:Y:S05]  /*0820*/  BSYNC.RECONVERGENT B0 ;  /* 0x0000000000007941 */ /* 0x000fea0003800200 */
.L_x_0:
[----:B------:R-:W-:Y:S01]  /*0830*/  I2FP.F32.S32 R16, R16 ;  /* 0x0000001000107245 */ /* 0x000fe20000201400 */
[----:B------:R0:W1:Y:S01]  /*0840*/  F2F.F32.F64 R15, R44 ;  /* 0x0000002c000f7310 */ /* 0x0000620000301000 */
[----:B------:R-:W-:Y:S01]  /*0850*/  I2FP.F32.S32 R19, R10 ;  /* 0x0000000a00137245 */ /* 0x000fe20000201400 */
[----:B------:R-:W-:Y:S04]  /*0860*/  BSSY.RECONVERGENT B0, `(.L_x_2) ;  /* 0x000000e000007945 */ /* 0x000fe80003800200 */
[----:B------:R-:W-:Y:S02]  /*0870*/  FMUL R19, R19, 12.5 ;  /* 0x4148000013137820 */ /* 0x000fe40000400000 */
[----:B------:R-:W2:Y:S08]  /*0880*/  MUFU.RCP R3, R16 ;  /* 0x0000001000037308 */ /* 0x000eb00000001000 */
[----:B------:R-:W3:Y:S01]  /*0890*/  FCHK P0, R19, R16 ;  /* 0x0000001013007302 */ /* 0x000ee20000000000 */
[----:B--2---:R-:W-:-:S04]  /*08a0*/  FFMA R2, -R16, R3, 1 ;  /* 0x3f80000010027423 */ /* 0x004fc80000000103 */
[----:B------:R-:W-:-:S04]  /*08b0*/  FFMA R2, R3, R2, R3 ;  /* 0x0000000203027223 */ /* 0x000fc80000000003 */
[----:B------:R-:W-:-:S04]  /*08c0*/  FFMA R3, R19, R2, RZ ;  /* 0x0000000213037223 */ /* 0x000fc800000000ff */
[----:B------:R-:W-:-:S04]  /*08d0*/  FFMA R4, -R16, R3, R19 ;  /* 0x0000000310047223 */ /* 0x000fc80000000113 */
[----:B------:R-:W-:Y:S01]  /*08e0*/  FFMA R8, R2, R4, R3 ;  /* 0x0000000402087223 */ /* 0x000fe20000000003 */
[----:B01-3--:R-:W-:Y:S06]  /*08f0*/  @!P0 BRA `(.L_x_3) ;  /* 0x0000000000108947 */ /* 0x00bfec0003800000 */
[----:B------:R-:W-:Y:S01]  /*0900*/  IMAD.MOV.U32 R36, RZ, RZ, R19 ;  /* 0x000000ffff247224 */ /* 0x000fe200078e0013 */
[----:B------:R-:W-:Y:S01]  /*0910*/  MOV R30, 0x940 ;  /* 0x00000940001e7802 */ /* 0x000fe20000000f00 */
[----:B------:R-:W-:-:S07]  /*0920*/  IMAD.MOV.U32 R31, RZ, RZ, R16 ;  /* 0x000000ffff1f7224 */ /* 0x000fce00078e0010 */
[----:B------:R-:W-:Y:S05]  /*0930*/  CALL.REL.NOINC `($__internal_3_$__cuda_sm3x_div_rn_noftz_f32_slowpath) ;  /* 0x000002a400687944 */ /* 0x000fea0003c00000 */
.L_x_3:
[----:B------:R-:W-:Y:S05]  /*0940*/  BSYNC.RECONVERGENT B0 ;  /* 0x0000000000007941 */ /* 0x000fea0003800200 */
.L_x_2:
[----:B------:R-:W0:Y:S01]  /*0950*/  LDCU UR4, c[0x3][0x8] ;  /* 0x00c00100ff0477ac */ /* 0x000e220008000800 */
[----:B------:R-:W-:Y:S01]  /*0960*/  FADD R8, R8, -0.5 ;  /* 0xbf00000008087421 */ /* 0x000fe20000000000 */
[----:B------:R-:W-:Y:S03]  /*0970*/  BSSY.RECONVERGENT B0, `(.L_x_4) ;  /* 0x0000044000007945 */ /* 0x000fe60003800200 */
[----:B------:R-:W-:Y:S01]  /*0980*/  FADD R23, R8, 6371 ;  /* 0x45c7180008177421 */ /* 0x000fe20000000000 */
[----:B0-----:R-:W-:-:S04]  /*0990*/  FMUL R15, R15, UR4 ;  /* 0x000000040f0f7c20 */ /* 0x001fc80008400000 */
[C---:B------:R-:W-:Y:S01]  /*09a0*/  FMUL R2, R15.reuse, 0.63661974668502807617 ;  /* 0x3f22f9830f027820 */ /* 0x040fe20000400000 */
[----:B------:R-:W-:-:S05]  /*09b0*/  FSETP.GE.AND P4, PT, |R15|, 105615, PT ;  /* 0x47ce47800f00780b */ /* 0x000fca0003f86200 */
[----:B------:R-:W0:Y:S02]  /*09c0*/  F2I.NTZ R2, R2 ;  /* 0x0000000200027305 */ /* 0x000e240000203100 */
[----:B0-----:R-:W-:Y:S01]  /*09d0*/  I2FP.F32.S32 R20, R2 ;  /* 0x0000000200147245 */ /* 0x001fe20000201400 */
[----:B------:R-:W-:-:S04]  /*09e0*/  IMAD.MOV.U32 R21, RZ, RZ, R2 ;  /* 0x000000ffff157224 */ /* 0x000fc800078e0002 */
[----:B------:R-:W-:-:S04]  /*09f0*/  FFMA R3, R20, -1.5707962512969970703, R15 ;  /* 0xbfc90fda14037823 */ /* 0x000fc8000000000f */
[----:B------:R-:W-:-:S04]  /*0a00*/  FFMA R3, R20, -7.5497894158615963534e-08, R3 ;  /* 0xb3a2216814037823 */ /* 0x000fc80000000003 */
[----:B------:R-:W-:-:S04]  /*0a10*/  FFMA R20, R20, -5.3903029534742383927e-15, R3 ;  /* 0xa7c234c514147823 */ /* 0x000fc80000000003 */
[----:B------:R-:W-:Y:S01]  /*0a20*/  IMAD.MOV.U32 R3, RZ, RZ, R20 ;  /* 0x000000ffff037224 */ /* 0x000fe200078e0014 */
[----:B------:R-:W-:Y:S06]  /*0a30*/  @!P4 BRA `(.L_x_5) ;  /* 0x0000000000dcc947 */ /* 0x000fec0003800000 */
[----:B------:R-:W-:-:S13]  /*0a40*/  FSETP.NEU.AND P0, PT, |R15|, +INF , PT ;  /* 0x7f8000000f00780b */ /* 0x000fda0003f0d200 */
[----:B------:R-:W-:Y:S01]  /*0a50*/  @!P0 FMUL R3, RZ, R15 ;  /* 0x0000000fff038220 */ /* 0x000fe20000400000 */
[----:B------:R-:W-:Y:S01]  /*0a60*/  @!P0 IMAD.MOV.U32 R2, RZ, RZ, RZ ;  /* 0x000000ffff028224 */ /* 0x000fe200078e00ff */
[----:B------:R-:W-:Y:S06]  /*0a70*/  @!P0 BRA `(.L_x_5) ;  /* 0x0000000000cc8947 */ /* 0x000fec0003800000 */
[----:B------:R-:W-:Y:S01]  /*0a80*/  IMAD.SHL.U32 R3, R15, 0x100, RZ ;  /* 0x000001000f037824 */ /* 0x000fe200078e00ff */
[----:B------:R-:W0:Y:S01]  /*0a90*/  LDCU.64 UR8, c[0x4][URZ] ;  /* 0x01000000ff0877ac */ /* 0x000e220008000a00 */
[----:B------:R-:W-:Y:S02]  /*0aa0*/  IMAD.MOV.U32 R6, RZ, RZ, RZ ;  /* 0x000000ffff067224 */ /* 0x000fe400078e00ff */
[----:B------:R-:W-:Y:S01]  /*0ab0*/  IMAD.MOV.U32 R2, RZ, RZ, R1 ;  /* 0x000000ffff027224 */ /* 0x000fe200078e0001 */
[----:B------:R-:W-:Y:S01]  /*0ac0*/  LOP3.LUT R7, R3, 0x80000000, RZ, 0xfc, !PT ;  /* 0x8000000003077812 */ /* 0x000fe200078efcff */
[----:B------:R-:W-:Y:S01]  /*0ad0*/  UMOV UR5, URZ ;  /* 0x000000ff00057c82 */ /* 0x000fe20008000000 */
[----:B------:R-:W-:-:S05]  /*0ae0*/  UMOV UR4, URZ ;  /* 0x000000ff00047c82 */ /* 0x000fca0008000000 */
.L_x_6:
[----:B0-----:R-:W-:Y:S02]  /*0af0*/  IMAD.U32 R12, RZ, RZ, UR8 ;  /* 0x00000008ff0c7e24 */ /* 0x001fe4000f8e00ff */
[----:B------:R-:W-:-:S05]  /*0b00*/  IMAD.U32 R13, RZ, RZ, UR9 ;  /* 0x00000009ff0d7e24 */ /* 0x000fca000f8e00ff */
[----:B------:R-:W2:Y:S01]  /*0b10*/  LDG.E.CONSTANT R4, desc[UR6][R12.64] ;  /* 0x000000060c047981 */ /* 0x000ea2000c1e9900 */
[----:B------:R-:W-:Y:S02]  /*0b20*/  UIADD3 UR8, UP0, UPT, UR8, 0x4, URZ ;  /* 0x0000000408087890 */ /* 0x000fe4000ff1e0ff */
[----:B------:R-:W-:Y:S02]  /*0b30*/  UIADD3 UR4, UPT, UPT, UR4, 0x1, URZ ;  /* 0x0000000104047890 */ /* 0x000fe4000fffe0ff */
[----:B------:R-:W-:Y:S02]  /*0b40*/  UIADD3.X UR9, UPT, UPT, URZ, UR9, URZ, UP0, !UPT ;  /* 0x00000009ff097290 */ /* 0x000fe400087fe4ff */
[----:B------:R-:W-:Y:S01]  /*0b50*/  UISETP.NE.AND UP0, UPT, UR4, 0x6, UPT ;  /* 0x000000060400788c */ /* 0x000fe2000bf05270 */
[----:B--2---:R-:W-:-:S03]  /*0b60*/  IMAD.WIDE.U32 R4, R4, R7, RZ ;  /* 0x0000000704047225 */ /* 0x004fc600078e00ff */
[----:B------:R-:W-:-:S04]  /*0b70*/  IADD3 R3, P0, PT, R4, R6, RZ ;  /* 0x0000000604037210 */ /* 0x000fc80007f1e0ff */
[----:B------:R-:W-:Y:S01]  /*0b80*/  IADD3.X R6, PT, PT, R5, UR5, RZ, P0, !PT ;  /* 0x0000000505067c10 */ /* 0x000fe200087fe4ff */
[----:B------:R0:W-:Y:S02]  /*0b90*/  STL [R2], R3 ;  /* 0x0000000302007387 */ /* 0x0001e40000100800 */
[----:B0-----:R-:W-:Y:S01]  /*0ba0*/  VIADD R2, R2, 0x4 ;  /* 0x0000000402027836 */ /* 0x001fe20000000000 */
[----:B------:R-:W-:Y:S06]  /*0bb0*/  BRA.U UP0, `(.L_x_6) ;  /* 0xfffffffd00cc7547 */ /* 0x000fec000b83ffff */
[----:B------:R-:W-:Y:S01]  /*0bc0*/  SHF.R.U32.HI R5, RZ, 0x17, R15 ;  /* 0x00000017ff057819 */ /* 0x000fe2000001160f */
[----:B------:R0:W-:Y:S03]  /*0bd0*/  STL [R1+0x18], R6 ;  /* 0x0000180601007387 */ /* 0x0001e60000100800 */
[C---:B------:R-:W-:Y:S02]  /*0be0*/  LOP3.LUT R2, R5.reuse, 0xe0, RZ, 0xc0, !PT ;  /* 0x000000e005027812 */ /* 0x040fe400078ec0ff */
[----:B------:R-:W-:-:S03]  /*0bf0*/  LOP3.LUT P0, RZ, R5, 0x1f, RZ, 0xc0, !PT ;  /* 0x0000001f05ff7812 */ /* 0x000fc6000780c0ff */
[----:B------:R-:W-:-:S05]  /*0c00*/  VIADD R2, R2, 0xffffff80 ;  /* 0xffffff8002027836 */ /* 0x000fca0000000000 */
[----:B------:R-:W-:-:S05]  /*0c10*/  SHF.R.U32.HI R2, RZ, 0x5, R2 ;  /* 0x00000005ff027819 */ /* 0x000fca0000011602 */
[----:B------:R-:W-:-:S05]  /*0c20*/  IMAD R7, R2, -0x4, R1 ;  /* 0xfffffffc02077824 */ /* 0x000fca00078e0201 */
[----:B------:R-:W2:Y:S04]  /*0c30*/  LDL R2, [R7+0x18] ;  /* 0x0000180007027983 */ /* 0x000ea80000100800 */
[----:B------:R-:W2:Y:S04]  /*0c40*/  LDL R3, [R7+0x14] ;  /* 0x0000140007037983 */ /* 0x000ea80000100800 */
[----:B------:R-:W3:Y:S01]  /*0c50*/  @P0 LDL R4, [R7+0x10] ;  /* 0x0000100007040983 */ /* 0x000ee20000100800 */
[----:B------:R-:W-:Y:S01]  /*0c60*/  LOP3.LUT R5, R5, 0x1f, RZ, 0xc0, !PT ;  /* 0x0000001f05057812 */ /* 0x000fe200078ec0ff */
[----:B------:R-:W-:Y:S01]  /*0c70*/  UMOV UR4, 0x54442d19 ;  /* 0x54442d1900047882 */ /* 0x000fe20000000000 */
[----:B------:R-:W-:-:S02]  /*0c80*/  UMOV UR5, 0x3bf921fb ;  /* 0x3bf921fb00057882 */ /* 0x000fc40000000000 */
[-C--:B--2---:R-:W-:Y:S02]  /*0c90*/  @P0 SHF.L.W.U32.HI R2, R3, R5.reuse, R2 ;  /* 0x0000000503020219 */ /* 0x084fe40000010e02 */
[----:B---3--:R-:W-:Y:S02]  /*0ca0*/  @P0 SHF.L.W.U32.HI R3, R4, R5, R3 ;  /* 0x0000000504030219 */ /* 0x008fe40000010e03 */
[----:B------:R-:W-:Y:S02]  /*0cb0*/  ISETP.GE.AND P0, PT, R15, RZ, PT ;  /* 0x000000ff0f00720c */ /* 0x000fe40003f06270 */
[C---:B------:R-:W-:Y:S01]  /*0cc0*/  SHF.L.W.U32.HI R4, R3.reuse, 0x2, R2 ;  /* 0x0000000203047819 */ /* 0x040fe20000010e02 */
[----:B------:R-:W-:-:S03]  /*0cd0*/  IMAD.SHL.U32 R3, R3, 0x4, RZ ;  /* 0x0000000403037824 */ /* 0x000fc600078e00ff */
[----:B------:R-:W-:-:S04]  /*0ce0*/  SHF.R.S32.HI R5, RZ, 0x1f, R4 ;  /* 0x0000001fff057819 */ /* 0x000fc80000011404 */
[C---:B------:R-:W-:Y:S02]  /*0cf0*/  LOP3.LUT R12, R5.reuse, R3, RZ, 0x3c, !PT ;  /* 0x00000003050c7212 */ /* 0x040fe400078e3cff */
[----:B------:R-:W-:Y:S02]  /*0d00*/  LOP3.LUT R13, R5, R4, RZ, 0x3c, !PT ;  /* 0x00000004050d7212 */ /* 0x000fe400078e3cff */
[----:B------:R-:W-:Y:S02]  /*0d10*/  SHF.R.U32.HI R3, RZ, 0x1e, R2 ;  /* 0x0000001eff037819 */ /* 0x000fe40000011602 */
[C---:B------:R-:W-:Y:S02]  /*0d20*/  LOP3.LUT R5, R4.reuse, R15, RZ, 0x3c, !PT ;  /* 0x0000000f04057212 */ /* 0x040fe400078e3cff */
[----:B------:R-:W0:Y:S01]  /*0d30*/  I2F.F64.S64 R12, R12 ;  /* 0x0000000c000c7312 */ /* 0x000e220000301c00 */
[----:B------:R-:W-:Y:S02]  /*0d40*/  LEA.HI R2, R4, R3, RZ, 0x1 ;  /* 0x0000000304027211 */ /* 0x000fe400078f08ff */
[----:B------:R-:W-:-:S03]  /*0d50*/  ISETP.GE.AND P1, PT, R5, RZ, PT ;  /* 0x000000ff0500720c */ /* 0x000fc60003f26270 */
[----:B------:R-:W-:-:S04]  /*0d60*/  IMAD.MOV R3, RZ, RZ, -R2 ;  /* 0x000000ffff037224 */ /* 0x000fc800078e0a02 */
[----:B------:R-:W-:Y:S01]  /*0d70*/  @!P0 IMAD.MOV.U32 R2, RZ, RZ, R3 ;  /* 0x000000ffff028224 */ /* 0x000fe200078e0003 */
[----:B0-----:R-:W-:-:S10]  /*0d80*/  DMUL R6, R12, UR4 ;  /* 0x000000040c067c28 */ /* 0x001fd40008000000 */
[----:B------:R-:W0:Y:S02]  /*0d90*/  F2F.F32.F64 R6, R6 ;  /* 0x0000000600067310 */ /* 0x000e240000301000 */
[----:B0-----:R-:W-:-:S07]  /*0da0*/  FSEL R3, -R6, R6, !P1 ;  /* 0x0000000606037208 */ /* 0x001fce0004800100 */
.L_x_5:
[----:B------:R-:W-:Y:S05]  /*0db0*/  BSYNC.RECONVERGENT B0 ;  /* 0x0000000000007941 */ /* 0x000fea0003800200 */
.L_x_4:
[----:B------:R-:W-:Y:S02]  /*0dc0*/  IMAD.MOV.U32 R17, RZ, RZ, 0x37cbac00 ;  /* 0x37cbac00ff117424 */ /* 0x000fe400078e00ff */
[----:B------:R-:W-:Y:S01]  /*0dd0*/  FMUL R4, R3, R3 ;  /* 0x0000000303047220 */ /* 0x000fe20000400000 */
[----:B------:R-:W-:Y:S01]  /*0de0*/  LOP3.LUT R6, R2, 0x1, RZ, 0xc0, !PT ;  /* 0x0000000102067812 */ /* 0x000fe200078ec0ff */
[----:B------:R-:W-:Y:S01]  /*0df0*/  IMAD.MOV.U32 R18, RZ, RZ, 0x3c0885e4 ;  /* 0x3c0885e4ff127424 */ /* 0x000fe200078e00ff */
[----:B------:R-:W-:Y:S01]  /*0e00*/  BSSY.RECONVERGENT B0, `(.L_x_7) ;  /* 0x0000049000007945 */ /* 0x000fe20003800200 */
[----:B------:R-:W-:Y:S01]  /*0e10*/  FFMA R5, R4, R17, -0.0013887860113754868507 ;  /* 0xbab607ed04057423 */ /* 0x000fe20000000011 */
[----:B------:R-:W-:Y:S01]  /*0e20*/  ISETP.NE.U32.AND P0, PT, R6, 0x1, PT ;  /* 0x000000010600780c */ /* 0x000fe20003f05070 */
[----:B------:R-:W-:Y:S02]  /*0e30*/  VIADD R2, R2, 0x1 ;  /* 0x0000000102027836 */ /* 0x000fe40000000000 */
[----:B------:R-:W-:Y:S01]  /*0e40*/  IMAD.MOV.U32 R14, RZ, RZ, 0x3e2aaaa8 ;  /* 0x3e2aaaa8ff0e7424 */ /* 0x000fe200078e00ff */
[----:B------:R-:W-:-:S02]  /*0e50*/  FSEL R5, R5, -0.00019574658654164522886, P0 ;  /* 0xb94d415305057808 */ /* 0x000fc40000000000 */
[----:B------:R-:W-:Y:S02]  /*0e60*/  FSEL R7, R18, 0.041666727513074874878, !P0 ;  /* 0x3d2aaabb12077808 */ /* 0x000fe40004000000 */
[----:B------:R-:W-:Y:S02]  /*0e70*/  LOP3.LUT P1, RZ, R2, 0x2, RZ, 0xc0, !PT ;  /* 0x0000000202ff7812 */ /* 0x000fe4000782c0ff */
[----:B------:R-:W-:Y:S01]  /*0e80*/  FSEL R2, R3, 1, !P0 ;  /* 0x3f80000003027808 */ /* 0x000fe20004000000 */
[----:B------:R-:W-:Y:S01]  /*0e90*/  FFMA R5, R4, R5, R7 ;  /* 0x0000000504057223 */ /* 0x000fe20000000007 */
[----:B------:R-:W-:-:S03]  /*0ea0*/  FSEL R6, -R14, -0.4999999701976776123, !P0 ;  /* 0xbeffffff0e067808 */ /* 0x000fc60004000100 */
[C---:B------:R-:W-:Y:S02]  /*0eb0*/  FFMA R3, R4.reuse, R2, RZ ;  /* 0x0000000204037223 */ /* 0x040fe400000000ff */
[----:B------:R-:W-:Y:S01]  /*0ec0*/  FFMA R5, R4, R5, R6 ;  /* 0x0000000504057223 */ /* 0x000fe20000000006 */
[----:B------:R-:W-:-:S03]  /*0ed0*/  IMAD.MOV.U32 R4, RZ, RZ, R21 ;  /* 0x000000ffff047224 */ /* 0x000fc600078e0015 */
[----:B------:R-:W-:Y:S01]  /*0ee0*/  FFMA R8, R3, R5, R2 ;  /* 0x0000000503087223 */ /* 0x000fe20000000002 */
[----:B------:R-:W-:-:S03]  /*0ef0*/  IMAD.MOV.U32 R2, RZ, RZ, R20 ;  /* 0x000000ffff027224 */ /* 0x000fc600078e0014 */
[----:B------:R-:W-:Y:S01]  /*0f00*/  @P1 FADD R8, RZ, -R8 ;  /* 0x80000008ff081221 */ /* 0x000fe20000000000 */
        /* <DEDUP_REMOVED lines=12> */
.L_x_9:
        /* <DEDUP_REMOVED lines=25> */
[----:B------:R-:W-:Y:S01]  /*1160*/  UMOV UR5, 0x3bf921fb ;  /* 0x3bf921fb00057882 */ /* 0x000fe20000000000 */
[----:B------:R-:W-:-:S02]  /*1170*/  ISETP.GE.AND P1, PT, R15, RZ, PT ;  /* 0x000000ff0f00720c */ /* 0x000fc40003f26270 */
[-C--:B--2---:R-:W-:Y:S02]  /*1180*/  @P0 SHF.L.W.U32.HI R2, R3, R5.reuse, R2 ;  /* 0x0000000503020219 */ /* 0x084fe40000010e02 */
[----:B---3--:R-:W-:-:S04]  /*1190*/  @P0 SHF.L.W.U32.HI R3, R4, R5, R3 ;  /* 0x0000000504030219 */ /* 0x008fc80000010e03 */
        /* <DEDUP_REMOVED lines=15> */
.L_x_8:
[----:B------:R-:W-:Y:S05]  /*1290*/  BSYNC.RECONVERGENT B0 ;  /* 0x0000000000007941 */ /* 0x000fea0003800200 */
.L_x_7:
[----:B------:R-:W-:Y:S01]  /*12a0*/  FMUL R3, R2, R2 ;  /* 0x0000000202037220 */ /* 0x000fe20000400000 */
[C---:B------:R-:W-:Y:S01]  /*12b0*/  LOP3.LUT R6, R4.reuse, 0x1, RZ, 0xc0, !PT ;  /* 0x0000000104067812 */ /* 0x040fe200078ec0ff */
[----:B------:R-:W-:Y:S01]  /*12c0*/  IMAD.MOV.U32 R12, RZ, RZ, 0x3d2aaabb ;  /* 0x3d2aaabbff0c7424 */ /* 0x000fe200078e00ff */
[----:B------:R-:W-:Y:S01]  /*12d0*/  LOP3.LUT P1, RZ, R4, 0x2, RZ, 0xc0, !PT ;  /* 0x0000000204ff7812 */ /* 0x000fe2000782c0ff */
[----:B------:R-:W-:Y:S01]  /*12e0*/  FFMA R5, R3, R17, -0.0013887860113754868507 ;  /* 0xbab607ed03057423 */ /* 0x000fe20000000011 */
[----:B------:R-:W-:Y:S01]  /*12f0*/  ISETP.NE.U32.AND P0, PT, R6, 0x1, PT ;  /* 0x000000010600780c */ /* 0x000fe20003f05070 */
[----:B------:R-:W-:Y:S01]  /*1300*/  IMAD.MOV.U32 R7, RZ, RZ, 0x3effffff ;  /* 0x3effffffff077424 */ /* 0x000fe200078e00ff */
[----:B------:R-:W-:Y:S02]  /*1310*/  BSSY.RECONVERGENT B0, `(.L_x_10) ;  /* 0x0000046000007945 */ /* 0x000fe40003800200 */
[----:B------:R-:W-:Y:S02]  /*1320*/  FSEL R6, R5, -0.00019574658654164522886, !P0 ;  /* 0xb94d415305067808 */ /* 0x000fe40004000000 */
[----:B------:R-:W-:-:S02]  /*1330*/  FSEL R22, R12, 0.0083327032625675201416, !P0 ;  /* 0x3c0885e40c167808 */ /* 0x000fc40004000000 */
[----:B------:R-:W-:Y:S02]  /*1340*/  FSEL R2, R2, 1, P0 ;  /* 0x3f80000002027808 */ /* 0x000fe40000000000 */
[----:B------:R-:W-:Y:S01]  /*1350*/  FSEL R13, -R7, -0.16666662693023681641, !P0 ;  /* 0xbe2aaaa8070d7808 */ /* 0x000fe20004000100 */
[C---:B------:R-:W-:Y:S02]  /*1360*/  FFMA R6, R3.reuse, R6, R22 ;  /* 0x0000000603067223 */ /* 0x040fe40000000016 */
[C---:B------:R-:W-:Y:S02]  /*1370*/  FFMA R5, R3.reuse, R2, RZ ;  /* 0x0000000203057223 */ /* 0x040fe400000000ff */
[----:B------:R-:W-:Y:S01]  /*1380*/  FFMA R6, R3, R6, R13 ;  /* 0x0000000603067223 */ /* 0x000fe2000000000d */
[----:B------:R-:W-:-:S03]  /*1390*/  IMAD.MOV.U32 R3, RZ, RZ, R20 ;  /* 0x000000ffff037224 */ /* 0x000fc600078e0014 */
[----:B------:R-:W-:Y:S01]  /*13a0*/  FFMA R2, R5, R6, R2 ;  /* 0x0000000605027223 */ /* 0x000fe20000000002 */
[----:B------:R-:W-:-:S03]  /*13b0*/  IMAD.MOV.U32 R6, RZ, RZ, R21 ;  /* 0x000000ffff067224 */ /* 0x000fc600078e0015 */
[----:B------:R-:W-:-:S04]  /*13c0*/  @P1 FADD R2, RZ, -R2 ;  /* 0x80000002ff021221 */ /* 0x000fc80000000000 */
[----:B------:R-:W-:-:S04]  /*13d0*/  FMUL R2, RZ, R2 ;  /* 0x00000002ff027220 */ /* 0x000fc80000400000 */
[----:B------:R-:W-:Y:S01]  /*13e0*/  FFMA R2, R23, R8, R2 ;  /* 0x0000000817027223 */ /* 0x000fe20000000002 */
        /* <DEDUP_REMOVED lines=12> */
.L_x_12:
        /* <DEDUP_REMOVED lines=29> */
[C-C-:B------:R-:W-:Y:S01]  /*1680*/  SHF.L.W.U32.HI R6, R4.reuse, 0x2, R3.reuse ;  /* 0x0000000204067819 */ /* 0x140fe20000010e03 */
[----:B------:R-:W-:Y:S01]  /*1690*/  IMAD.SHL.U32 R4, R4, 0x4, RZ ;  /* 0x0000000404047824 */ /* 0x000fe200078e00ff */
[----:B------:R-:W-:Y:S02]  /*16a0*/  SHF.R.U32.HI R3, RZ, 0x1e, R3 ;  /* 0x0000001eff037819 */ /* 0x000fe40000011603 */
[----:B------:R-:W-:Y:S02]  /*16b0*/  SHF.R.S32.HI R5, RZ, 0x1f, R6 ;  /* 0x0000001fff057819 */ /* 0x000fe40000011406 */
[----:B0-----:R-:W-:Y:S02]  /*16c0*/  LOP3.LUT R8, R6, R15, RZ, 0x3c, !PT ;  /* 0x0000000f06087212 */ /* 0x001fe400078e3cff */
[C---:B------:R-:W-:Y:S02]  /*16d0*/  LOP3.LUT R4, R5.reuse, R4, RZ, 0x3c, !PT ;  /* 0x0000000405047212 */ /* 0x040fe400078e3cff */
[----:B------:R-:W-:-:S02]  /*16e0*/  LOP3.LUT R5, R5, R6, RZ, 0x3c, !PT ;  /* 0x0000000605057212 */ /* 0x000fc400078e3cff */
[----:B------:R-:W-:Y:S02]  /*16f0*/  LEA.HI R6, R6, R3, RZ, 0x1 ;  /* 0x0000000306067211 */ /* 0x000fe400078f08ff */
[----:B------:R-:W-:Y:S02]  /*1700*/  ISETP.GE.AND P0, PT, R8, RZ, PT ;  /* 0x000000ff0800720c */ /* 0x000fe40003f06270 */
[----:B------:R-:W0:Y:S01]  /*1710*/  I2F.F64.S64 R4, R4 ;  /* 0x0000000400047312 */ /* 0x000e220000301c00 */
[----:B------:R-:W-:-:S04]  /*1720*/  IMAD.MOV R3, RZ, RZ, -R6 ;  /* 0x000000ffff037224 */ /* 0x000fc800078e0a06 */
[----:B------:R-:W-:Y:S01]  /*1730*/  @!P1 IMAD.MOV.U32 R6, RZ, RZ, R3 ;  /* 0x000000ffff069224 */ /* 0x000fe200078e0003 */
[----:B0-----:R-:W-:-:S10]  /*1740*/  DMUL R24, R4, UR4 ;  /* 0x0000000404187c28 */ /* 0x001fd40008000000 */
[----:B------:R-:W0:Y:S02]  /*1750*/  F2F.F32.F64 R24, R24 ;  /* 0x0000001800187310 */ /* 0x000e240000301000 */
[----:B0-----:R-:W-:-:S07]  /*1760*/  FSEL R3, -R24, R24, !P0 ;  /* 0x0000001818037208 */ /* 0x001fce0004000100 */
.L_x_11:
[----:B------:R-:W-:Y:S05]  /*1770*/  BSYNC.RECONVERGENT B0 ;  /* 0x0000000000007941 */ /* 0x000fea0003800200 */
.L_x_10:
[C---:B------:R-:W-:Y:S01]  /*1780*/  LOP3.LUT R5, R6.reuse, 0x1, RZ, 0xc0, !PT ;  /* 0x0000000106057812 */ /* 0x040fe200078ec0ff */
[----:B------:R-:W-:Y:S01]  /*1790*/  FMUL R4, R3, R3 ;  /* 0x0000000303047220 */ /* 0x000fe20000400000 */
[----:B------:R-:W-:Y:S01]  /*17a0*/  LOP3.LUT P1, RZ, R6, 0x2, RZ, 0xc0, !PT ;  /* 0x0000000206ff7812 */ /* 0x000fe2000782c0ff */
[----:B------:R-:W-:Y:S01]  /*17b0*/  BSSY.RECONVERGENT B0, `(.L_x_13) ;  /* 0x0000047000007945 */ /* 0x000fe20003800200 */
[----:B------:R-:W-:Y:S01]  /*17c0*/  ISETP.NE.U32.AND P0, PT, R5, 0x1, PT ;  /* 0x000000010500780c */ /* 0x000fe20003f05070 */
[----:B------:R-:W-:-:S03]  /*17d0*/  FFMA R5, R4, R17, -0.0013887860113754868507 ;  /* 0xbab607ed04057423 */ /* 0x000fc60000000011 */
[----:B------:R-:W-:Y:S02]  /*17e0*/  FSEL R13, R12, 0.0083327032625675201416, !P0 ;  /* 0x3c0885e40c0d7808 */ /* 0x000fe40004000000 */
[----:B------:R-:W-:Y:S02]  /*17f0*/  FSEL R5, R5, -0.00019574658654164522886, !P0 ;  /* 0xb94d415305057808 */ /* 0x000fe40004000000 */
[----:B------:R-:W-:Y:S02]  /*1800*/  FSEL R6, -R7, -0.16666662693023681641, !P0 ;  /* 0xbe2aaaa807067808 */ /* 0x000fe40004000100 */
[----:B------:R-:W-:Y:S01]  /*1810*/  FSEL R3, R3, 1, P0 ;  /* 0x3f80000003037808 */ /* 0x000fe20000000000 */
[----:B------:R-:W-:-:S04]  /*1820*/  FFMA R5, R4, R5, R13 ;  /* 0x0000000504057223 */ /* 0x000fc8000000000d */
[C---:B------:R-:W-:Y:S01]  /*1830*/  FFMA R5, R4.reuse, R5, R6 ;  /* 0x0000000504057223 */ /* 0x040fe20000000006 */
[----:B------:R-:W-:Y:S01]  /*1840*/  FFMA R4, R4, R3, RZ ;  /* 0x0000000304047223 */ /* 0x000fe200000000ff */
[----:B------:R0:W1:Y:S03]  /*1850*/  I2F.F64 R6, R0 ;  /* 0x0000000000067312 */ /* 0x0000660000201c00 */
[----:B------:R-:W-:Y:S01]  /*1860*/  FFMA R22, R4, R5, R3 ;  /* 0x0000000504167223 */ /* 0x000fe20000000003 */
[----:B------:R-:W-:Y:S02]  /*1870*/  IMAD.MOV.U32 R4, RZ, RZ, R21 ;  /* 0x000000ffff047224 */ /* 0x000fe400078e0015 */
[----:B------:R-:W-:Y:S02]  /*1880*/  IMAD.MOV.U32 R3, RZ, RZ, R20 ;  /* 0x000000ffff037224 */ /* 0x000fe400078e0014 */
[----:B------:R-:W-:Y:S01]  /*1890*/  @P1 FADD R22, RZ, -R22 ;  /* 0x80000016ff161221 */ /* 0x000fe20000000000 */
[----:B0-----:R-:W-:Y:S06]  /*18a0*/  @!P4 BRA `(.L_x_14) ;  /* 0x0000000000dcc947 */ /* 0x001fec0003800000 */
        /* <DEDUP_REMOVED lines=11> */
.L_x_15:
        /* <DEDUP_REMOVED lines=36> */
[----:B------:R-:W2:Y:S01]  /*1ba0*/  I2F.F64.S64 R12, R12 ;  /* 0x0000000c000c7312 */ /* 0x000ea20000301c00 */
[----:B------:R-:W-:Y:S02]  /*1bb0*/  LEA.HI R4, R4, R3, RZ, 0x1 ;  /* 0x0000000304047211 */ /* 0x000fe400078f08ff */
[----:B------:R-:W-:-:S03]  /*1bc0*/  ISETP.GE.AND P0, PT, R0, RZ, PT ;  /* 0x000000ff0000720c */ /* 0x000fc60003f06270 */
[----:B------:R-:W-:-:S04]  /*1bd0*/  IMAD.MOV R0, RZ, RZ, -R4 ;  /* 0x000000ffff007224 */ /* 0x000fc800078e0a04 */
[----:B------:R-:W-:Y:S01]  /*1be0*/  @!P1 IMAD.MOV.U32 R4, RZ, RZ, R0 ;  /* 0x000000ffff049224 */ /* 0x000fe200078e0000 */
[----:B--2---:R-:W-:-:S10]  /*1bf0*/  DMUL R24, R12, UR4 ;  /* 0x000000040c187c28 */ /* 0x004fd40008000000 */
[----:B------:R-:W2:Y:S02]  /*1c00*/  F2F.F32.F64 R24, R24 ;  /* 0x0000001800187310 */ /* 0x000ea40000301000 */
[----:B0-2---:R-:W-:-:S07]  /*1c10*/  FSEL R3, -R24, R24, !P0 ;  /* 0x0000001818037208 */ /* 0x005fce0004000100 */
.L_x_14:
[----:B------:R-:W-:Y:S05]  /*1c20*/  BSYNC.RECONVERGENT B0 ;  /* 0x0000000000007941 */ /* 0x000fea0003800200 */
.L_x_13:
[----:B------:R-:W-:Y:S01]  /*1c30*/  FMUL R5, R3, R3 ;  /* 0x0000000303057220 */ /* 0x000fe20000400000 */
[----:B------:R-:W-:Y:S01]  /*1c40*/  LOP3.LUT R0, R4, 0x1, RZ, 0xc0, !PT ;  /* 0x0000000104007812 */ /* 0x000fe200078ec0ff */
[----:B------:R-:W-:Y:S01]  /*1c50*/  FMUL R22, R23, R22 ;  /* 0x0000001617167220 */ /* 0x000fe20000400000 */
[----:B------:R-:W-:Y:S01]  /*1c60*/  CS2R R28, SRZ ;  /* 0x00000000001c7805 */ /* 0x000fe2000001ff00 */
[----:B------:R-:W-:Y:S01]  /*1c70*/  FFMA R17, R5, R17, -0.0013887860113754868507 ;  /* 0xbab607ed05117423 */ /* 0x000fe20000000011 */
[----:B------:R-:W-:Y:S01]  /*1c80*/  ISETP.NE.U32.AND P0, PT, R0, 0x1, PT ;  /* 0x000000010000780c */ /* 0x000fe20003f05070 */
[----:B------:R-:W-:Y:S01]  /*1c90*/  VIADD R0, R4, 0x1 ;  /* 0x0000000104007836 */ /* 0x000fe20000000000 */
[----:B------:R-:W-:Y:S01]  /*1ca0*/  MOV R8, 0x1d90 ;  /* 0x00001d9000087802 */ /* 0x000fe20000000f00 */
[----:B-1----:R-:W-:Y:S01]  /*1cb0*/  IMAD.MOV.U32 R32, RZ, RZ, R6 ;  /* 0x000000ffff207224 */ /* 0x002fe200078e0006 */
[----:B------:R-:W-:Y:S01]  /*1cc0*/  FSEL R18, R18, 0.041666727513074874878, !P0 ;  /* 0x3d2aaabb12127808 */ /* 0x000fe20004000000 */
[----:B------:R-:W-:Y:S01]  /*1cd0*/  IMAD.MOV.U32 R33, RZ, RZ, R7 ;  /* 0x000000ffff217224 */ /* 0x000fe200078e0007 */
[----:B------:R-:W-:-:S02]  /*1ce0*/  FSEL R4, R17, -0.00019574658654164522886, P0 ;  /* 0xb94d415311047808 */ /* 0x000fc40000000000 */
[----:B------:R-:W-:Y:S02]  /*1cf0*/  LOP3.LUT P1, RZ, R0, 0x2, RZ, 0xc0, !PT ;  /* 0x0000000200ff7812 */ /* 0x000fe4000782c0ff */
[----:B------:R-:W-:Y:S01]  /*1d00*/  FSEL R0, R3, 1, !P0 ;  /* 0x3f80000003007808 */ /* 0x000fe20004000000 */
[----:B------:R-:W-:Y:S01]  /*1d10*/  FFMA R4, R5, R4, R18 ;  /* 0x0000000405047223 */ /* 0x000fe20000000012 */
[----:B------:R-:W-:-:S03]  /*1d20*/  FSEL R13, -R14, -0.4999999701976776123, !P0 ;  /* 0xbeffffff0e0d7808 */ /* 0x000fc60004000100 */
[C---:B------:R-:W-:Y:S02]  /*1d30*/  FFMA R3, R5.reuse, R0, RZ ;  /* 0x0000000005037223 */ /* 0x040fe400000000ff */
[----:B------:R-:W-:-:S04]  /*1d40*/  FFMA R4, R5, R4, R13 ;  /* 0x0000000405047223 */ /* 0x000fc8000000000d */
[----:B------:R-:W-:-:S04]  /*1d50*/  FFMA R3, R3, R4, R0 ;  /* 0x0000000403037223 */ /* 0x000fc80000000000 */
[----:B------:R-:W-:-:S04]  /*1d60*/  @P1 FADD R3, RZ, -R3 ;  /* 0x80000003ff031221 */ /* 0x000fc80000000000 */
[----:B------:R-:W-:-:S07]  /*1d70*/  FFMA R22, RZ, R3, -R22 ;  /* 0x00000003ff167223 */ /* 0x000fce0000000816 */
[----:B------:R-:W-:Y:S05]  /*1d80*/  CALL.REL.NOINC `($__internal_0_$__cuda_sm20_div_rn_f64_full) ;  /* 0x0000028400b87944 */ /* 0x000fea0003c00000 */
[----:B------:R-:W0:Y:S01]  /*1d90*/  LDCU UR4, c[0x3][0x8] ;  /* 0x00c00100ff0477ac */ /* 0x000e220008000800 */
[----:B------:R-:W0:Y:S01]  /*1da0*/  F2F.F32.F64 R0, R44 ;  /* 0x0000002c00007310 */ /* 0x000e220000301000 */
[----:B------:R-:W-:Y:S01]  /*1db0*/  BSSY.RECONVERGENT B0, `(.L_x_16) ;  /* 0x0000043000007945 */ /* 0x000fe20003800200 */
[----:B0-----:R-:W-:-:S04]  /*1dc0*/  FMUL R0, R0, UR4 ;  /* 0x0000000400007c20 */ /* 0x001fc80008400000 */
[C---:B------:R-:W-:Y:S01]  /*1dd0*/  FMUL R5, R0.reuse, 0.63661974668502807617 ;  /* 0x3f22f98300057820 */ /* 0x040fe20000400000 */
[----:B------:R-:W-:-:S05]  /*1de0*/  FSETP.GE.AND P5, PT, |R0|, 105615, PT ;  /* 0x47ce47800000780b */ /* 0x000fca0003fa6200 */
[----:B------:R-:W0:Y:S02]  /*1df0*/  F2I.NTZ R5, R5 ;  /* 0x0000000500057305 */ /* 0x000e240000203100 */
[----:B0-----:R-:W-:-:S05]  /*1e00*/  I2FP.F32.S32 R3, R5 ;  /* 0x0000000500037245 */ /* 0x001fca0000201400 */
[----:B------:R-:W-:-:S04]  /*1e10*/  FFMA R4, R3, -1.5707962512969970703, R0 ;  /* 0xbfc90fda03047823 */ /* 0x000fc80000000000 */
[----:B------:R-:W-:-:S04]  /*1e20*/  FFMA R4, R3, -7.5497894158615963534e-08, R4 ;  /* 0xb3a2216803047823 */ /* 0x000fc80000000004 */
[----:B------:R-:W-:Y:S01]  /*1e30*/  FFMA R3, R3, -5.3903029534742383927e-15, R4 ;  /* 0xa7c234c503037823 */ /* 0x000fe20000000004 */
[----:B------:R-:W-:-:S03]  /*1e40*/  IMAD.MOV.U32 R4, RZ, RZ, R5 ;  /* 0x000000ffff047224 */ /* 0x000fc600078e0005 */
        /* <DEDUP_REMOVED lines=13> */
.L_x_18:
        /* <DEDUP_REMOVED lines=36> */
[----:B------:R-:W1:Y:S01]  /*2160*/  I2F.F64.S64 R24, R24 ;  /* 0x0000001800187312 */ /* 0x000e620000301c00 */
[----:B------:R-:W-:Y:S02]  /*2170*/  LEA.HI R5, R13, R8, RZ, 0x1 ;  /* 0x000000080d057211 */ /* 0x000fe400078f08ff */
[----:B------:R-:W-:-:S03]  /*2180*/  ISETP.GE.AND P1, PT, R12, RZ, PT ;  /* 0x000000ff0c00720c */ /* 0x000fc60003f26270 */
[----:B------:R-:W-:-:S04]  /*2190*/  IMAD.MOV R8, RZ, RZ, -R5 ;  /* 0x000000ffff087224 */ /* 0x000fc800078e0a05 */
[----:B------:R-:W-:Y:S01]  /*21a0*/  @!P0 IMAD.MOV.U32 R5, RZ, RZ, R8 ;  /* 0x000000ffff058224 */ /* 0x000fe200078e0008 */
[----:B-1----:R-:W-:-:S10]  /*21b0*/  DMUL R28, R24, UR4 ;  /* 0x00000004181c7c28 */ /* 0x002fd40008000000 */
[----:B------:R-:W1:Y:S02]  /*21c0*/  F2F.F32.F64 R28, R28 ;  /* 0x0000001c001c7310 */ /* 0x000e640000301000 */
[----:B01----:R-:W-:-:S07]  /*21d0*/  FSEL R8, -R28, R28, !P1 ;  /* 0x0000001c1c087208 */ /* 0x003fce0004800100 */
.L_x_17:
[----:B------:R-:W-:Y:S05]  /*21e0*/  BSYNC.RECONVERGENT B0 ;  /* 0x0000000000007941 */ /* 0x000fea0003800200 */
.L_x_16:
[----:B------:R-:W-:Y:S02]  /*21f0*/  IMAD.MOV.U32 R29, RZ, RZ, 0x37cbac00 ;  /* 0x37cbac00ff1d7424 */ /* 0x000fe400078e00ff */
[----:B------:R-:W-:Y:S01]  /*2200*/  FMUL R12, R8, R8 ;  /* 0x00000008080c7220 */ /* 0x000fe20000400000 */
[C---:B------:R-:W-:Y:S01]  /*2210*/  LOP3.LUT R14, R5.reuse, 0x1, RZ, 0xc0, !PT ;  /* 0x00000001050e7812 */ /* 0x040fe200078ec0ff */
        /* <DEDUP_REMOVED lines=13> */
[----:B------:R-:W-:-:S04]  /*22f0*/  FFMA R13, R12, R13, R14 ;  /* 0x0000000d0c0d7223 */ /* 0x000fc8000000000e */
[----:B------:R-:W-:Y:S01]  /*2300*/  FFMA R17, R8, R13, R5 ;  /* 0x0000000d08117223 */ /* 0x000fe20000000005 */
[----:B------:R-:W-:Y:S02]  /*2310*/  IMAD.MOV.U32 R13, RZ, RZ, R4 ;  /* 0x000000ffff0d7224 */ /* 0x000fe400078e0004 */
[----:B------:R-:W-:Y:S02]  /*2320*/  IMAD.MOV.U32 R5, RZ, RZ, R3 ;  /* 0x000000ffff057224 */ /* 0x000fe400078e0003 */
        /* <DEDUP_REMOVED lines=13> */
.L_x_21:
        /* <DEDUP_REMOVED lines=44> */
.L_x_20:
[----:B------:R-:W-:Y:S05]  /*26c0*/  BSYNC.RECONVERGENT B0 ;  /* 0x0000000000007941 */ /* 0x000fea0003800200 */
.L_x_19:
[----:B------:R-:W-:Y:S01]  /*26d0*/  FMUL R8, R5, R5 ;  /* 0x0000000505087220 */ /* 0x000fe20000400000 */
[C---:B------:R-:W-:Y:S01]  /*26e0*/  LOP3.LUT R14, R13.reuse, 0x1, RZ, 0xc0, !PT ;  /* 0x000000010d0e7812 */ /* 0x040fe200078ec0ff */
[----:B------:R-:W-:Y:S01]  /*26f0*/  IMAD.MOV.U32 R31, RZ, RZ, 0x3d2aaabb ;  /* 0x3d2aaabbff1f7424 */ /* 0x000fe200078e00ff */
[----:B------:R-:W-:Y:S01]  /*2700*/  LOP3.LUT P1, RZ, R13, 0x2, RZ, 0xc0, !PT ;  /* 0x000000020dff7812 */ /* 0x000fe2000782c0ff */
[----:B------:R-:W-:Y:S01]  /*2710*/  FFMA R12, R8, R29, -0.0013887860113754868507 ;  /* 0xbab607ed080c7423 */ /* 0x000fe2000000001d */
[----:B------:R-:W-:Y:S01]  /*2720*/  ISETP.NE.U32.AND P0, PT, R14, 0x1, PT ;  /* 0x000000010e00780c */ /* 0x000fe20003f05070 */
[----:B------:R-:W-:Y:S01]  /*2730*/  IMAD.MOV.U32 R18, RZ, RZ, 0x3effffff ;  /* 0x3effffffff127424 */ /* 0x000fe200078e00ff */
[----:B------:R-:W-:Y:S01]  /*2740*/  BSSY.RECONVERGENT B0, `(.L_x_22) ;  /* 0x0000046000007945 */ /* 0x000fe20003800200 */
[----:B------:R-:W-:Y:S01]  /*2750*/  IMAD.MOV.U32 R13, RZ, RZ, R4 ;  /* 0x000000ffff0d7224 */ /* 0x000fe200078e0004 */
        /* <DEDUP_REMOVED lines=8> */
[----:B------:R-:W-:-:S04]  /*27e0*/  FFMA R5, R12, R14, R5 ;  /* 0x0000000e0c057223 */ /* 0x000fc80000000005 */
[----:B------:R-:W-:-:S04]  /*27f0*/  @P1 FADD R5, RZ, -R5 ;  /* 0x80000005ff051221 */ /* 0x000fc80000000000 */
[----:B------:R-:W-:-:S04]  /*2800*/  FMUL R5, RZ, R5 ;  /* 0x00000005ff057220 */ /* 0x000fc80000400000 */
[----:B------:R-:W-:Y:S01]  /*2810*/  FFMA R17, R2, R17, -R5 ;  /* 0x0000001102117223 */ /* 0x000fe20000000805 */
        /* <DEDUP_REMOVED lines=12> */
.L_x_24:
        /* <DEDUP_REMOVED lines=44> */
.L_x_23:
[----:B------:R-:W-:Y:S05]  /*2ba0*/  BSYNC.RECONVERGENT B0 ;  /* 0x0000000000007941 */ /* 0x000fea0003800200 */
.L_x_22:
[C---:B------:R-:W-:Y:S01]  /*2bb0*/  LOP3.LUT R5, R13.reuse, 0x1, RZ, 0xc0, !PT ;  /* 0x000000010d057812 */ /* 0x040fe200078ec0ff */
[----:B------:R-:W-:Y:S01]  /*2bc0*/  FMUL R12, R8, R8 ;  /* 0x00000008080c7220 */ /* 0x000fe20000400000 */
[----:B------:R-:W-:Y:S01]  /*2bd0*/  LOP3.LUT P1, RZ, R13, 0x2, RZ, 0xc0, !PT ;  /* 0x000000020dff7812 */ /* 0x000fe2000782c0ff */
[----:B------:R-:W-:Y:S01]  /*2be0*/  BSSY.RECONVERGENT B0, `(.L_x_25) ;  /* 0x0000047000007945 */ /* 0x000fe20003800200 */
[----:B------:R-:W-:Y:S01]  /*2bf0*/  ISETP.NE.U32.AND P0, PT, R5, 0x1, PT ;  /* 0x000000010500780c */ /* 0x000fe20003f05070 */
[----:B------:R-:W-:Y:S01]  /*2c00*/  FFMA R5, R12, R29, -0.0013887860113754868507 ;  /* 0xbab607ed0c057423 */ /* 0x000fe2000000001d */
[----:B------:R-:W-:Y:S02]  /*2c10*/  IMAD.MOV.U32 R14, RZ, RZ, R3 ;  /* 0x000000ffff0e7224 */ /* 0x000fe400078e0003 */
[----:B------:R-:W-:Y:S02]  /*2c20*/  FSEL R31, R31, 0.0083327032625675201416, !P0 ;  /* 0x3c0885e41f1f7808 */ /* 0x000fe40004000000 */
[----:B------:R-:W-:-:S02]  /*2c30*/  FSEL R25, R5, -0.00019574658654164522886, !P0 ;  /* 0xb94d415305197808 */ /* 0x000fc40004000000 */
[----:B------:R-:W-:Y:S02]  /*2c40*/  FSEL R5, R8, 1, P0 ;  /* 0x3f80000008057808 */ /* 0x000fe40000000000 */
[----:B------:R-:W-:Y:S01]  /*2c50*/  FSEL R18, -R18, -0.16666662693023681641, !P0 ;  /* 0xbe2aaaa812127808 */ /* 0x000fe20004000100 */
[C---:B------:R-:W-:Y:S02]  /*2c60*/  FFMA R25, R12.reuse, R25, R31 ;  /* 0x000000190c197223 */ /* 0x040fe4000000001f */
[C---:B------:R-:W-:Y:S02]  /*2c70*/  FFMA R8, R12.reuse, R5, RZ ;  /* 0x000000050c087223 */ /* 0x040fe400000000ff */
[----:B------:R-:W-:-:S04]  /*2c80*/  FFMA R18, R12, R25, R18 ;  /* 0x000000190c127223 */ /* 0x000fc80000000012 */
[----:B------:R-:W-:Y:S01]  /*2c90*/  FFMA R5, R8, R18, R5 ;  /* 0x0000001208057223 */ /* 0x000fe20000000005 */
[----:B------:R-:W-:-:S03]  /*2ca0*/  IMAD.MOV.U32 R8, RZ, RZ, R4 ;  /* 0x000000ffff087224 */ /* 0x000fc600078e0004 */
[----:B------:R-:W-:-:S04]  /*2cb0*/  @P1 FADD R5, RZ, -R5 ;  /* 0x80000005ff051221 */ /* 0x000fc80000000000 */
[----:B------:R-:W-:Y:S01]  /*2cc0*/  FMUL R18, R2, R5 ;  /* 0x0000000502127220 */ /* 0x000fe20000400000 */
        /* <DEDUP_REMOVED lines=12> */
.L_x_27:
        /* <DEDUP_REMOVED lines=32> */
[----:B------:R-:W-:-:S04]  /*2f90*/  SHF.R.S32.HI R8, RZ, 0x1f, R13 ;  /* 0x0000001fff087819 */ /* 0x000fc8000001140d */
[C---:B------:R-:W-:Y:S02]  /*2fa0*/  LOP3.LUT R24, R8.reuse, R5, RZ, 0x3c, !PT ;  /* 0x0000000508187212 */ /* 0x040fe400078e3cff */
[----:B------:R-:W-:Y:S02]  /*2fb0*/  LOP3.LUT R25, R8, R13, RZ, 0x3c, !PT ;  /* 0x0000000d08197212 */ /* 0x000fe400078e3cff */
[C---:B------:R-:W-:Y:S02]  /*2fc0*/  LEA.HI R8, R13.reuse, R2, RZ, 0x1 ;  /* 0x000000020d087211 */ /* 0x040fe400078f08ff */
[----:B------:R-:W-:Y:S02]  /*2fd0*/  LOP3.LUT R5, R13, R0, RZ, 0x3c, !PT ;  /* 0x000000000d057212 */ /* 0x000fe400078e3cff */
[----:B------:R-:W1:Y:S01]  /*2fe0*/  I2F.F64.S64 R24, R24 ;  /* 0x0000001800187312 */ /* 0x000e620000301c00 */
[----:B------:R-:W-:Y:S01]  /*2ff0*/  IMAD.MOV R2, RZ, RZ, -R8 ;  /* 0x000000ffff027224 */ /* 0x000fe200078e0a08 */
[----:B------:R-:W-:-:S03]  /*3000*/  ISETP.GE.AND P0, PT, R5, RZ, PT ;  /* 0x000000ff0500720c */ /* 0x000fc60003f06270 */
[----:B------:R-:W-:Y:S01]  /*3010*/  @!P1 IMAD.MOV.U32 R8, RZ, RZ, R2 ;  /* 0x000000ffff089224 */ /* 0x000fe200078e0002 */
[----:B-1----:R-:W-:-:S10]  /*3020*/  DMUL R32, R24, UR4 ;  /* 0x0000000418207c28 */ /* 0x002fd40008000000 */
[----:B------:R-:W1:Y:S02]  /*3030*/  F2F.F32.F64 R32, R32 ;  /* 0x0000002000207310 */ /* 0x000e640000301000 */
[----:B01----:R-:W-:-:S07]  /*3040*/  FSEL R14, -R32, R32, !P0 ;  /* 0x00000020200e7208 */ /* 0x003fce0004000100 */
.L_x_26:
[----:B------:R-:W-:Y:S05]  /*3050*/  BSYNC.RECONVERGENT B0 ;  /* 0x0000000000007941 */ /* 0x000fea0003800200 */
.L_x_25:
[----:B------:R-:W0:Y:S01]  /*3060*/  MUFU.RCP64H R13, R7 ;  /* 0x00000007000d7308 */ /* 0x000e220000001800 */
[----:B------:R-:W-:Y:S02]  /*3070*/  IMAD.MOV.U32 R12, RZ, RZ, 0x1 ;  /* 0x00000001ff0c7424 */ /* 0x000fe400078e00ff */
[----:B------:R-:W-:Y:S01]  /*3080*/  FMUL R5, R14, R14 ;  /* 0x0000000e0e057220 */ /* 0x000fe20000400000 */
[C---:B------:R-:W-:Y:S01]  /*3090*/  LOP3.LUT R2, R8.reuse, 0x1, RZ, 0xc0, !PT ;  /* 0x0000000108027812 */ /* 0x040fe200078ec0ff */
[----:B------:R-:W-:Y:S02]  /*30a0*/  VIADD R8, R8, 0x1 ;  /* 0x0000000108087836 */ /* 0x000fe40000000000 */
[----:B------:R-:W-:Y:S01]  /*30b0*/  FFMA R29, R5, R29, -0.0013887860113754868507 ;  /* 0xbab607ed051d7423 */ /* 0x000fe2000000001d */
[----:B------:R-:W-:Y:S02]  /*30c0*/  ISETP.NE.U32.AND P0, PT, R2, 0x1, PT ;  /* 0x000000010200780c */ /* 0x000fe40003f05070 */
[----:B------:R-:W-:-:S02]  /*30d0*/  LOP3.LUT P1, RZ, R8, 0x2, RZ, 0xc0, !PT ;  /* 0x0000000208ff7812 */ /* 0x000fc4000782c0ff */
[----:B------:R-:W-:Y:S02]  /*30e0*/  FSEL R30, R30, 0.041666727513074874878, !P0 ;  /* 0x3d2aaabb1e1e7808 */ /* 0x000fe40004000000 */
[----:B------:R-:W-:Y:S01]  /*30f0*/  FSEL R2, R29, -0.00019574658654164522886, P0 ;  /* 0xb94d41531d027808 */ /* 0x000fe20000000000 */
[----:B0-----:R-:W-:-:S04]  /*3100*/  DFMA R24, R12, -R6, 1 ;  /* 0x3ff000000c18742b */ /* 0x001fc80000000806 */
[----:B------:R-:W-:Y:S01]  /*3110*/  FFMA R30, R5, R2, R30 ;  /* 0x00000002051e7223 */ /* 0x000fe2000000001e */
[----:B------:R-:W-:-:S03]  /*3120*/  FSEL R2, R14, 1, !P0 ;  /* 0x3f8000000e027808 */ /* 0x000fc60004000000 */
[----:B------:R-:W-:-:S08]  /*3130*/  DFMA R24, R24, R24, R24 ;  /* 0x000000181818722b */ /* 0x000fd00000000018 */
[----:B------:R-:W-:-:S08]  /*3140*/  DFMA R12, R12, R24, R12 ;  /* 0x000000180c0c722b */ /* 0x000fd0000000000c */
[----:B------:R-:W-:-:S08]  /*3150*/  DFMA R24, R12, -R6, 1 ;  /* 0x3ff000000c18742b */ /* 0x000fd00000000806 */
[----:B------:R-:W-:-:S08]  /*3160*/  DFMA R12, R12, R24, R12 ;  /* 0x000000180c0c722b */ /* 0x000fd0000000000c */
[----:B------:R-:W-:-:S08]  /*3170*/  DMUL R44, R12, 360 ;  /* 0x407680000c2c7828 */ /* 0x000fd00000000000 */
[----:B------:R-:W-:-:S08]  /*3180*/  DFMA R24, R44, -R6, 360 ;  /* 0x407680002c18742b */ /* 0x000fd00000000806 */
[----:B------:R-:W-:Y:S01]  /*3190*/  DFMA R44, R12, R24, R44 ;  /* 0x000000180c2c722b */ /* 0x000fe2000000002c */
[----:B------:R-:W-:-:S05]  /*31a0*/  FSEL R13, -R28, -0.4999999701976776123, !P0 ;  /* 0xbeffffff1c0d7808 */ /* 0x000fca0004000100 */
[C---:B------:R-:W-:Y:S01]  /*31b0*/  FFMA R13, R5.reuse, R30, R13 ;  /* 0x0000001e050d7223 */ /* 0x040fe2000000000d */
[----:B------:R-:W-:-:S03]  /*31c0*/  FFMA R5, R5, R2, RZ ;  /* 0x0000000205057223 */ /* 0x000fc600000000ff */
[----:B------:R-:W-:Y:S01]  /*31d0*/  FFMA R8, RZ, R7, R45 ;  /* 0x00000007ff087223 */ /* 0x000fe2000000002d */
[----:B------:R-:W-:-:S04]  /*31e0*/  FFMA R5, R5, R13, R2 ;  /* 0x0000000d05057223 */ /* 0x000fc80000000002 */
[----:B------:R-:W-:Y:S01]  /*31f0*/  FSETP.GT.AND P0, PT, |R8|, 1.469367938527859385e-39, PT ;  /* 0x001000000800780b */ /* 0x000fe20003f04200 */
[----:B------:R-:W-:-:S04]  /*3200*/  @P1 FADD R5, RZ, -R5 ;  /* 0x80000005ff051221 */ /* 0x000fc80000000000 */
[----:B------:R-:W-:-:S08]  /*3210*/  FFMA R18, RZ, R5, R18 ;  /* 0x00000005ff127223 */ /* 0x000fd00000000012 */
[----:B------:R-:W-:Y:S05]  /*3220*/  @P0 BRA `(.L_x_28) ;  /* 0x0000000000180947 */ /* 0x000fea0003800000 */
[----:B------:R-:W-:Y:S01]  /*3230*/  IMAD.MOV.U32 R32, RZ, RZ, R6 ;  /* 0x000000ffff207224 */ /* 0x000fe200078e0006 */
[----:B------:R-:W-:Y:S01]  /*3240*/  MOV R8, 0x3290 ;  /* 0x0000329000087802 */ /* 0x000fe20000000f00 */
[----:B------:R-:W-:Y:S02]  /*3250*/  IMAD.MOV.U32 R33, RZ, RZ, R7 ;  /* 0x000000ffff217224 */ /* 0x000fe400078e0007 */
[----:B------:R-:W-:Y:S02]  /*3260*/  IMAD.MOV.U32 R28, RZ, RZ, RZ ;  /* 0x000000ffff1c7224 */ /* 0x000fe400078e00ff */
[----:B------:R-:W-:-:S07]  /*3270*/  IMAD.MOV.U32 R29, RZ, RZ, 0x40768000 ;  /* 0x40768000ff1d7424 */ /* 0x000fce00078e00ff */
[----:B------:R-:W-:Y:S05]  /*3280*/  CALL.REL.NOINC `($__internal_0_$__cuda_sm20_div_rn_f64_full) ;  /* 0x0000027000787944 */ /* 0x000fea0003c00000 */
.L_x_28:
[----:B------:R0:W1:Y:S01]  /*3290*/  F2F.F32.F64 R44, R44 ;  /* 0x0000002c002c7310 */ /* 0x0000620000301000 */
[----:B------:R-:W-:Y:S01]  /*32a0*/  BSSY.RECONVERGENT B0, `(.L_x_29) ;  /* 0x000003b000007945 */ /* 0x000fe20003800200 */
[----:B------:R-:W-:Y:S02]  /*32b0*/  IMAD.MOV.U32 R6, RZ, RZ, R21 ;  /* 0x000000ffff067224 */ /* 0x000fe400078e0015 */
[----:B------:R-:W-:Y:S01]  /*32c0*/  IMAD.MOV.U32 R2, RZ, RZ, R20 ;  /* 0x000000ffff027224 */ /* 0x000fe200078e0014 */
[----:B------:R-:W-:Y:S06]  /*32d0*/  @!P4 BRA `(.L_x_30) ;  /* 0x0000000000dcc947 */ /* 0x000fec0003800000 */
[----:B------:R-:W-:-:S13]  /*32e0*/  FSETP.NEU.AND P0, PT, |R15|, +INF , PT ;  /* 0x7f8000000f00780b */ /* 0x000fda0003f0d200 */
[----:B------:R-:W-:Y:S01]  /*32f0*/  @!P0 FMUL R2, RZ, R15 ;  /* 0x0000000fff028220 */ /* 0x000fe20000400000 */
[----:B------:R-:W-:Y:S01]  /*3300*/  @!P0 IMAD.MOV.U32 R6, RZ, RZ, RZ ;  /* 0x000000ffff068224 */ /* 0x000fe200078e00ff */
[----:B------:R-:W-:Y:S06]  /*3310*/  @!P0 BRA `(.L_x_30) ;  /* 0x0000000000cc8947 */ /* 0x000fec0003800000 */
[----:B------:R-:W-:Y:S01]  /*3320*/  IMAD.SHL.U32 R5, R15, 0x100, RZ ;  /* 0x000001000f057824 */ /* 0x000fe200078e00ff */
[----:B------:R-:W2:Y:S01]  /*3330*/  LDCU.64 UR8, c[0x4][URZ] ;  /* 0x01000000ff0877ac */ /* 0x000ea20008000a00 */
[----:B------:R-:W-:Y:S02]  /*3340*/  IMAD.MOV.U32 R8, RZ, RZ, RZ ;  /* 0x000000ffff087224 */ /* 0x000fe400078e00ff */
[----:B------:R-:W-:Y:S01]  /*3350*/  IMAD.MOV.U32 R2, RZ, RZ, R1 ;  /* 0x000000ffff027224 */ /* 0x000fe200078e0001 */
[----:B------:R-:W-:Y:S01]  /*3360*/  LOP3.LUT R25, R5, 0x80000000, RZ, 0xfc, !PT ;  /* 0x8000000005197812 */ /* 0x000fe200078efcff */
[----:B------:R-:W-:Y:S01]  /*3370*/  UMOV UR5, URZ ;  /* 0x000000ff00057c82 */ /* 0x000fe20008000000 */
[----:B------:R-:W-:-:S05]  /*3380*/  UMOV UR4, URZ ;  /* 0x000000ff00047c82 */ /* 0x000fca0008000000 */
.L_x_31:
[----:B--2---:R-:W-:Y:S02]  /*3390*/  IMAD.U32 R12, RZ, RZ, UR8 ;  /* 0x00000008ff0c7e24 */ /* 0x004fe4000f8e00ff */
        /* <DEDUP_REMOVED lines=10> */
[----:B--2---:R-:W-:Y:S01]  /*3440*/  VIADD R2, R2, 0x4 ;  /* 0x0000000402027836 */ /* 0x004fe20000000000 */
        /* <DEDUP_REMOVED lines=8> */
[----:B------:R-:W3:Y:S04]  /*34d0*/  LDL R2, [R14+0x18] ;  /* 0x000018000e027983 */ /* 0x000ee80000100800 */
[----:B------:R-:W3:Y:S04]  /*34e0*/  LDL R5, [R14+0x14] ;  /* 0x000014000e057983 */ /* 0x000ee80000100800 */
[----:B------:R-:W4:Y:S01]  /*34f0*/  @P0 LDL R6, [R14+0x10] ;  /* 0x000010000e060983 */ /* 0x000f220000100800 */
[----:B------:R-:W-:Y:S01]  /*3500*/  LOP3.LUT R7, R7, 0x1f, RZ, 0xc0, !PT ;  /* 0x0000001f07077812 */ /* 0x000fe200078ec0ff */
[----:B------:R-:W-:Y:S01]  /*3510*/  UMOV UR4, 0x54442d19 ;  /* 0x54442d1900047882 */ /* 0x000fe20000000000 */
[----:B------:R-:W-:Y:S01]  /*3520*/  UMOV UR5, 0x3bf921fb ;  /* 0x3bf921fb00057882 */ /* 0x000fe20000000000 */
[----:B------:R-:W-:-:S02]  /*3530*/  ISETP.GE.AND P1, PT, R15, RZ, PT ;  /* 0x000000ff0f00720c */ /* 0x000fc40003f26270 */
[-C--:B---3--:R-:W-:Y:S02]  /*3540*/  @P0 SHF.L.W.U32.HI R2, R5, R7.reuse, R2 ;  /* 0x0000000705020219 */ /* 0x088fe40000010e02 */
[----:B----4-:R-:W-:-:S04]  /*3550*/  @P0 SHF.L.W.U32.HI R5, R6, R7, R5 ;  /* 0x0000000706050219 */ /* 0x010fc80000010e05 */
[C---:B------:R-:W-:Y:S01]  /*3560*/  SHF.L.W.U32.HI R6, R5.reuse, 0x2, R2 ;  /* 0x0000000205067819 */ /* 0x040fe20000010e02 */
[----:B------:R-:W-:-:S03]  /*3570*/  IMAD.SHL.U32 R5, R5, 0x4, RZ ;  /* 0x0000000405057824 */ /* 0x000fc600078e00ff */
[----:B------:R-:W-:-:S04]  /*3580*/  SHF.R.S32.HI R7, RZ, 0x1f, R6 ;  /* 0x0000001fff077819 */ /* 0x000fc80000011406 */
[C---:B------:R-:W-:Y:S02]  /*3590*/  LOP3.LUT R12, R7.reuse, R5, RZ, 0x3c, !PT ;  /* 0x00000005070c7212 */ /* 0x040fe400078e3cff */
[----:B------:R-:W-:Y:S02]  /*35a0*/  LOP3.LUT R13, R7, R6, RZ, 0x3c, !PT ;  /* 0x00000006070d7212 */ /* 0x000fe400078e3cff */
[----:B------:R-:W-:Y:S02]  /*35b0*/  SHF.R.U32.HI R5, RZ, 0x1e, R2 ;  /* 0x0000001eff057819 */ /* 0x000fe40000011602 */
[C---:B------:R-:W-:Y:S02]  /*35c0*/  LOP3.LUT R2, R6.reuse, R15, RZ, 0x3c, !PT ;  /* 0x0000000f06027212 */ /* 0x040fe400078e3cff */
[----:B------:R-:W3:Y:S01]  /*35d0*/  I2F.F64.S64 R12, R12 ;  /* 0x0000000c000c7312 */ /* 0x000ee20000301c00 */
[----:B------:R-:W-:Y:S02]  /*35e0*/  LEA.HI R6, R6, R5, RZ, 0x1 ;  /* 0x0000000506067211 */ /* 0x000fe400078f08ff */
[----:B------:R-:W-:-:S03]  /*35f0*/  ISETP.GE.AND P0, PT, R2, RZ, PT ;  /* 0x000000ff0200720c */ /* 0x000fc60003f06270 */
[----:B------:R-:W-:-:S04]  /*3600*/  IMAD.MOV R2, RZ, RZ, -R6 ;  /* 0x000000ffff027224 */ /* 0x000fc800078e0a06 */
[----:B------:R-:W-:Y:S01]  /*3610*/  @!P1 IMAD.MOV.U32 R6, RZ, RZ, R2 ;  /* 0x000000ffff069224 */ /* 0x000fe200078e0002 */
[----:B---3--:R-:W-:-:S10]  /*3620*/  DMUL R24, R12, UR4 ;  /* 0x000000040c187c28 */ /* 0x008fd40008000000 */
[----:B------:R-:W3:Y:S02]  /*3630*/  F2F.F32.F64 R24, R24 ;  /* 0x0000001800187310 */ /* 0x000ee40000301000 */
[----:B--23--:R-:W-:-:S07]  /*3640*/  FSEL R2, -R24, R24, !P0 ;  /* 0x0000001818027208 */ /* 0x00cfce0004000100 */
.L_x_30:
[----:B------:R-:W-:Y:S05]  /*3650*/  BSYNC.RECONVERGENT B0 ;  /* 0x0000000000007941 */ /* 0x000fea0003800200 */
.L_x_29:
        /* <DEDUP_REMOVED lines=33> */
.L_x_34:
        /* <DEDUP_REMOVED lines=44> */
.L_x_33:
[----:B------:R-:W-:Y:S05]  /*3b30*/  BSYNC.RECONVERGENT B0 ;  /* 0x0000000000007941 */ /* 0x000fea0003800200 */
.L_x_32:
        /* <DEDUP_REMOVED lines=33> */
.L_x_37:
        /* <DEDUP_REMOVED lines=44> */
.L_x_36:
[----:B------:R-:W-:Y:S05]  /*4010*/  BSYNC.RECONVERGENT B0 ;  /* 0x0000000000007941 */ /* 0x000fea0003800200 */
.L_x_35:
[----:B------:R-:W-:Y:S01]  /*4020*/  FMUL R7, R5, R5 ;  /* 0x0000000505077220 */ /* 0x000fe20000400000 */
[C---:B------:R-:W-:Y:S01]  /*4030*/  LOP3.LUT R8, R6.reuse, 0x1, RZ, 0xc0, !PT ;  /* 0x0000000106087812 */ /* 0x040fe200078ec0ff */
[----:B------:R-:W-:Y:S01]  /*4040*/  BSSY.RECONVERGENT B0, `(.L_x_38) ;  /* 0x0000047000007945 */ /* 0x000fe20003800200 */
[----:B------:R-:W-:Y:S01]  /*4050*/  LOP3.LUT P1, RZ, R6, 0x2, RZ, 0xc0, !PT ;  /* 0x0000000206ff7812 */ /* 0x000fe2000782c0ff */
[----:B------:R-:W-:Y:S01]  /*4060*/  FFMA R2, R7, R29, -0.0013887860113754868507 ;  /* 0xbab607ed07027423 */ /* 0x000fe2000000001d */
[----:B------:R-:W-:Y:S01]  /*4070*/  ISETP.NE.U32.AND P0, PT, R8, 0x1, PT ;  /* 0x000000010800780c */ /* 0x000fe20003f05070 */
[----:B------:R-:W-:-:S03]  /*4080*/  IMAD.MOV.U32 R6, RZ, RZ, R21 ;  /* 0x000000ffff067224 */ /* 0x000fc600078e0015 */
[----:B------:R-:W-:Y:S02]  /*4090*/  FSEL R8, R2, -0.00019574658654164522886, !P0 ;  /* 0xb94d415302087808 */ /* 0x000fe40004000000 */
[----:B------:R-:W-:Y:S02]  /*40a0*/  FSEL R12, R33, 0.0083327032625675201416, !P0 ;  /* 0x3c0885e4210c7808 */ /* 0x000fe40004000000 */
[----:B------:R-:W-:Y:S02]  /*40b0*/  FSEL R2, R5, 1, P0 ;  /* 0x3f80000005027808 */ /* 0x000fe40000000000 */
[----:B------:R-:W-:Y:S01]  /*40c0*/  FSEL R13, -R32, -0.16666662693023681641, !P0 ;  /* 0xbe2aaaa8200d7808 */ /* 0x000fe20004000100 */
[C---:B------:R-:W-:Y:S02]  /*40d0*/  FFMA R8, R7.reuse, R8, R12 ;  /* 0x0000000807087223 */ /* 0x040fe4000000000c */
[C---:B------:R-:W-:Y:S02]  /*40e0*/  FFMA R5, R7.reuse, R2, RZ ;  /* 0x0000000207057223 */ /* 0x040fe400000000ff */
[----:B------:R-:W-:-:S04]  /*40f0*/  FFMA R8, R7, R8, R13 ;  /* 0x0000000807087223 */ /* 0x000fc8000000000d */
        /* <DEDUP_REMOVED lines=15> */
.L_x_40:
        /* <DEDUP_REMOVED lines=44> */
.L_x_39:
[----:B------:R-:W-:Y:S05]  /*44b0*/  BSYNC.RECONVERGENT B0 ;  /* 0x0000000000007941 */ /* 0x000fea0003800200 */
.L_x_38:
[----:B------:R-:W1:Y:S01]  /*44c0*/  LDCU UR4, c[0x3][0x8] ;  /* 0x00c00100ff0477ac */ /* 0x000e620008000800 */
[----:B------:R-:W-:Y:S01]  /*44d0*/  FMUL R8, R5, R5 ;  /* 0x0000000505087220 */ /* 0x000fe20000400000 */
[C---:B------:R-:W-:Y:S01]  /*44e0*/  LOP3.LUT R13, R6.reuse, 0x1, RZ, 0xc0, !PT ;  /* 0x00000001060d7812 */ /* 0x040fe200078ec0ff */
[----:B------:R-:W-:Y:S01]  /*44f0*/  VIADD R6, R6, 0x1 ;  /* 0x0000000106067836 */ /* 0x000fe20000000000 */
[----:B------:R-:W-:Y:S01]  /*4500*/  BSSY.RECONVERGENT B0, `(.L_x_41) ;  /* 0x0000052000007945 */ /* 0x000fe20003800200 */
[----:B------:R-:W-:Y:S01]  /*4510*/  FFMA R7, R8, R29, -0.0013887860113754868507 ;  /* 0xbab607ed08077423 */ /* 0x000fe2000000001d */
[----:B------:R-:W-:Y:S02]  /*4520*/  ISETP.NE.U32.AND P0, PT, R13, 0x1, PT ;  /* 0x000000010d00780c */ /* 0x000fe40003f05070 */
[----:B------:R-:W-:Y:S02]  /*4530*/  LOP3.LUT P1, RZ, R6, 0x2, RZ, 0xc0, !PT ;  /* 0x0000000206ff7812 */ /* 0x000fe4000782c0ff */
[----:B------:R-:W-:-:S02]  /*4540*/  FSEL R7, R7, -0.00019574658654164522886, P0 ;  /* 0xb94d415307077808 */ /* 0x000fc40000000000 */
[----:B------:R-:W-:Y:S02]  /*4550*/  FSEL R13, R30, 0.041666727513074874878, !P0 ;  /* 0x3d2aaabb1e0d7808 */ /* 0x000fe40004000000 */
[----:B------:R-:W-:-:S03]  /*4560*/  FSEL R5, R5, 1, !P0 ;  /* 0x3f80000005057808 */ /* 0x000fc60004000000 */
[----:B------:R-:W-:Y:S01]  /*4570*/  FFMA R7, R8, R7, R13 ;  /* 0x0000000708077223 */ /* 0x000fe2000000000d */
[----:B-1----:R-:W-:Y:S01]  /*4580*/  FMUL R2, R44, UR4 ;  /* 0x000000042c027c20 */ /* 0x002fe20008400000 */
[----:B------:R-:W-:-:S03]  /*4590*/  FSEL R13, -R28, -0.4999999701976776123, !P0 ;  /* 0xbeffffff1c0d7808 */ /* 0x000fc60004000100 */
[C---:B------:R-:W-:Y:S01]  /*45a0*/  FMUL R12, R2.reuse, 0.63661974668502807617 ;  /* 0x3f22f983020c7820 */ /* 0x040fe20000400000 */
[----:B------:R-:W-:Y:S01]  /*45b0*/  FSETP.GE.AND P2, PT, |R2|, 105615, PT ;  /* 0x47ce47800200780b */ /* 0x000fe20003f46200 */
[C---:B------:R-:W-:Y:S01]  /*45c0*/  FFMA R7, R8.reuse, R7, R13 ;  /* 0x0000000708077223 */ /* 0x040fe2000000000d */
[----:B------:R-:W-:Y:S01]  /*45d0*/  FFMA R8, R8, R5, RZ ;  /* 0x0000000508087223 */ /* 0x000fe200000000ff */
[----:B------:R-:W-:Y:S01]  /*45e0*/  FMUL R13, R23, R14 ;  /* 0x0000000e170d7220 */ /* 0x000fe20000400000 */
[----:B------:R-:W-:Y:S01]  /*45f0*/  P2R R14, PR, RZ, 0x4 ;  /* 0x00000004ff0e7803 */ /* 0x000fe20000000000 */
[----:B------:R-:W1:Y:S01]  /*4600*/  F2I.NTZ R12, R12 ;  /* 0x0000000c000c7305 */ /* 0x000e620000203100 */
[----:B------:R-:W-:-:S04]  /*4610*/  FFMA R8, R8, R7, R5 ;  /* 0x0000000708087223 */ /* 0x000fc80000000005 */
[----:B------:R-:W-:-:S04]  /*4620*/  @P1 FADD R8, RZ, -R8 ;  /* 0x80000008ff081221 */ /* 0x000fc80000000000 */
[----:B------:R-:W-:Y:S01]  /*4630*/  FFMA R13, RZ, R8, -R13 ;  /* 0x00000008ff0d7223 */ /* 0x000fe2000000080d */
[----:B-1----:R-:W-:Y:S01]  /*4640*/  I2FP.F32.S32 R25, R12 ;  /* 0x0000000c00197245 */ /* 0x002fe20000201400 */
        /* <DEDUP_REMOVED lines=11> */
[----:B------:R-:W1:Y:S01]  /*4700*/  LDCU.64 UR8, c[0x4][URZ] ;  /* 0x01000000ff0877ac */ /* 0x000e620008000a00 */
[----:B------:R-:W-:Y:S02]  /*4710*/  IMAD.MOV.U32 R36, RZ, RZ, RZ ;  /* 0x000000ffff247224 */ /* 0x000fe400078e00ff */
[----:B------:R-:W-:Y:S01]  /*4720*/  IMAD.MOV.U32 R5, RZ, RZ, R1 ;  /* 0x000000ffff057224 */ /* 0x000fe200078e0001 */
[----:B------:R-:W-:Y:S01]  /*4730*/  LOP3.LUT R31, R8, 0x80000000, RZ, 0xfc, !PT ;  /* 0x80000000081f7812 */ /* 0x000fe200078efcff */
[----:B------:R-:W-:Y:S01]  /*4740*/  UMOV UR5, URZ ;  /* 0x000000ff00057c82 */ /* 0x000fe20008000000 */
[----:B------:R-:W-:-:S05]  /*4750*/  UMOV UR4, URZ ;  /* 0x000000ff00047c82 */ /* 0x000fca0008000000 */
.L_x_43:
[----:B-1----:R-:W-:Y:S02]  /*4760*/  IMAD.U32 R38, RZ, RZ, UR8 ;  /* 0x00000008ff267e24 */ /* 0x002fe4000f8e00ff */
        /* <DEDUP_REMOVED lines=10> */
[----:B-1----:R-:W-:Y:S01]  /*4810*/  VIADD R5, R5, 0x4 ;  /* 0x0000000405057836 */ /* 0x002fe20000000000 */
        /* <DEDUP_REMOVED lines=31> */
[----:B-1----:R-:W-:-:S07]  /*4a10*/  FSEL R5, -R36, R36, !P1 ;  /* 0x0000002424057208 */ /* 0x002fce0004800100 */
.L_x_42:
[----:B------:R-:W-:Y:S05]  /*4a20*/  BSYNC.RECONVERGENT B0 ;  /* 0x0000000000007941 */ /* 0x000fea0003800200 */
.L_x_41:
[----:B------:R-:W-:Y:S01]  /*4a30*/  FMUL R8, R5, R5 ;  /* 0x0000000505087220 */ /* 0x000fe20000400000 */
[C---:B------:R-:W-:Y:S01]  /*4a40*/  LOP3.LUT R25, R12.reuse, 0x1, RZ, 0xc0, !PT ;  /* 0x000000010c197812 */ /* 0x040fe200078ec0ff */
[----:B------:R-:W-:Y:S01]  /*4a50*/  VIADD R12, R12, 0x1 ;  /* 0x000000010c0c7836 */ /* 0x000fe20000000000 */
[----:B------:R-:W-:Y:S01]  /*4a60*/  ISETP.NE.AND P2, PT, R14, RZ, PT ;  /* 0x000000ff0e00720c */ /* 0x000fe20003f45270 */
[----:B------:R-:W-:Y:S01]  /*4a70*/  FFMA R24, R8, R29, -0.0013887860113754868507 ;  /* 0xbab607ed08187423 */ /* 0x000fe2000000001d */
[----:B------:R-:W-:Y:S01]  /*4a80*/  ISETP.NE.U32.AND P0, PT, R25, 0x1, PT ;  /* 0x000000011900780c */ /* 0x000fe20003f05070 */
[----:B------:R-:W-:Y:S01]  /*4a90*/  BSSY.RECONVERGENT B0, `(.L_x_44) ;  /* 0x0000045000007945 */ /* 0x000fe20003800200 */
[----:B------:R-:W-:Y:S02]  /*4aa0*/  LOP3.LUT P1, RZ, R12, 0x2, RZ, 0xc0, !PT ;  /* 0x000000020cff7812 */ /* 0x000fe4000782c0ff */
[----:B------:R-:W-:Y:S02]  /*4ab0*/  FSEL R25, R24, -0.00019574658654164522886, P0 ;  /* 0xb94d415318197808 */ /* 0x000fe40000000000 */
[----:B------:R-:W-:-:S02]  /*4ac0*/  FSEL R31, R30, 0.041666727513074874878, !P0 ;  /* 0x3d2aaabb1e1f7808 */ /* 0x000fc40004000000 */
[----:B------:R-:W-:Y:S02]  /*4ad0*/  FSEL R5, R5, 1, !P0 ;  /* 0x3f80000005057808 */ /* 0x000fe40004000000 */
[----:B------:R-:W-:Y:S01]  /*4ae0*/  FSEL R24, -R28, -0.4999999701976776123, !P0 ;  /* 0xbeffffff1c187808 */ /* 0x000fe20004000100 */
[C---:B------:R-:W-:Y:S01]  /*4af0*/  FFMA R25, R8.reuse, R25, R31 ;  /* 0x0000001908197223 */ /* 0x040fe2000000001f */
[----:B------:R-:W-:Y:S02]  /*4b00*/  IMAD.MOV.U32 R31, RZ, RZ, R7 ;  /* 0x000000ffff1f7224 */ /* 0x000fe400078e0007 */
[C---:B------:R-:W-:Y:S01]  /*4b10*/  FFMA R12, R8.reuse, R5, RZ ;  /* 0x00000005080c7223 */ /* 0x040fe200000000ff */
        /* <DEDUP_REMOVED lines=16> */
.L_x_46:
        /* <DEDUP_REMOVED lines=44> */
.L_x_45:
[----:B------:R-:W-:Y:S05]  /*4ee0*/  BSYNC.RECONVERGENT B0 ;  /* 0x0000000000007941 */ /* 0x000fea0003800200 */
.L_x_44:
[----:B------:R-:W-:Y:S01]  /*4ef0*/  FMUL R8, R5, R5 ;  /* 0x0000000505087220 */ /* 0x000fe20000400000 */
[C---:B------:R-:W-:Y:S01]  /*4f00*/  LOP3.LUT R24, R31.reuse, 0x1, RZ, 0xc0, !PT ;  /* 0x000000011f187812 */ /* 0x040fe200078ec0ff */
[----:B------:R-:W-:Y:S01]  /*4f10*/  BSSY.RECONVERGENT B0, `(.L_x_47) ;  /* 0x000004a000007945 */ /* 0x000fe20003800200 */
[----:B------:R-:W-:Y:S01]  /*4f20*/  LOP3.LUT P1, RZ, R31, 0x2, RZ, 0xc0, !PT ;  /* 0x000000021fff7812 */ /* 0x000fe2000782c0ff */
[----:B------:R-:W-:Y:S01]  /*4f30*/  FFMA R12, R8, R29, -0.0013887860113754868507 ;  /* 0xbab607ed080c7423 */ /* 0x000fe2000000001d */
[----:B------:R-:W-:Y:S01]  /*4f40*/  ISETP.NE.U32.AND P0, PT, R24, 0x1, PT ;  /* 0x000000011800780c */ /* 0x000fe20003f05070 */
[----:B------:R-:W-:Y:S01]  /*4f50*/  IMAD.MOV.U32 R31, RZ, RZ, R7 ;  /* 0x000000ffff1f7224 */ /* 0x000fe200078e0007 */
[----:B------:R-:W-:Y:S02]  /*4f60*/  ISETP.NE.AND P2, PT, R14, RZ, PT ;  /* 0x000000ff0e00720c */ /* 0x000fe40003f45270 */
        /* <DEDUP_REMOVED lines=24> */
.L_x_49:
        /* <DEDUP_REMOVED lines=43> */
[----:B-12---:R-:W-:-:S07]  /*53a0*/  FSEL R8, -R36, R36, !P0 ;  /* 0x0000002424087208 */ /* 0x006fce0004000100 */
.L_x_48:
[----:B------:R-:W-:Y:S05]  /*53b0*/  BSYNC.RECONVERGENT B0 ;  /* 0x0000000000007941 */ /* 0x000fea0003800200 */
.L_x_47:
[C---:B------:R-:W-:Y:S01]  /*53c0*/  LOP3.LUT R5, R31.reuse, 0x1, RZ, 0xc0, !PT ;  /* 0x000000011f057812 */ /* 0x040fe200078ec0ff */
[----:B------:R-:W-:Y:S01]  /*53d0*/  FMUL R24, R8, R8 ;  /* 0x0000000808187220 */ /* 0x000fe20000400000 */
[----:B------:R-:W-:Y:S01]  /*53e0*/  LOP3.LUT P1, RZ, R31, 0x2, RZ, 0xc0, !PT ;  /* 0x000000021fff7812 */ /* 0x000fe2000782c0ff */
[----:B------:R-:W-:Y:S01]  /*53f0*/  BSSY.RECONVERGENT B0, `(.L_x_50) ;  /* 0x0000048000007945 */ /* 0x000fe20003800200 */
[----:B------:R-:W-:Y:S01]  /*5400*/  ISETP.NE.U32.AND P0, PT, R5, 0x1, PT ;  /* 0x000000010500780c */ /* 0x000fe20003f05070 */
[----:B------:R-:W-:Y:S01]  /*5410*/  FFMA R5, R24, R29, -0.0013887860113754868507 ;  /* 0xbab607ed18057423 */ /* 0x000fe2000000001d */
[----:B------:R-:W-:Y:S01]  /*5420*/  ISETP.NE.AND P2, PT, R14, RZ, PT ;  /* 0x000000ff0e00720c */ /* 0x000fe20003f45270 */
[----:B------:R-:W-:Y:S01]  /*5430*/  IMAD.MOV.U32 R31, RZ, RZ, R7 ;  /* 0x000000ffff1f7224 */ /* 0x000fe200078e0007 */
        /* <DEDUP_REMOVED lines=23> */
.L_x_52:
        /* <DEDUP_REMOVED lines=33> */
[----:B-1----:R-:W-:Y:S02]  /*57c0*/  LOP3.LUT R32, R31, R2, RZ, 0x3c, !PT ;  /* 0x000000021f207212 */ /* 0x002fe400078e3cff */
[C---:B------:R-:W-:Y:S02]  /*57d0*/  LOP3.LUT R34, R24.reuse, R25, RZ, 0x3c, !PT ;  /* 0x0000001918227212 */ /* 0x040fe400078e3cff */
[----:B------:R-:W-:-:S02]  /*57e0*/  LOP3.LUT R35, R24, R31, RZ, 0x3c, !PT ;  /* 0x0000001f18237212 */ /* 0x000fc400078e3cff */
[----:B------:R-:W-:Y:S02]  /*57f0*/  LEA.HI R31, R31, R8, RZ, 0x1 ;  /* 0x000000081f1f7211 */ /* 0x000fe400078f08ff */
[----:B------:R-:W-:Y:S02]  /*5800*/  ISETP.GE.AND P0, PT, R32, RZ, PT ;  /* 0x000000ff2000720c */ /* 0x000fe40003f06270 */
[----:B------:R-:W1:Y:S01]  /*5810*/  I2F.F64.S64 R34, R34 ;  /* 0x0000002200227312 */ /* 0x000e620000301c00 */
[----:B------:R-:W-:-:S04]  /*5820*/  IMAD.MOV R8, RZ, RZ, -R31 ;  /* 0x000000ffff087224 */ /* 0x000fc800078e0a1f */
[----:B------:R-:W-:Y:S01]  /*5830*/  @!P1 IMAD.MOV.U32 R31, RZ, RZ, R8 ;  /* 0x000000ffff1f9224 */ /* 0x000fe200078e0008 */
[----:B-1----:R-:W-:-:S10]  /*5840*/  DMUL R24, R34, UR4 ;  /* 0x0000000422187c28 */ /* 0x002fd40008000000 */
[----:B------:R-:W1:Y:S02]  /*5850*/  F2F.F32.F64 R24, R24 ;  /* 0x0000001800187310 */ /* 0x000e640000301000 */
[----:B-1----:R-:W-:-:S07]  /*5860*/  FSEL R8, -R24, R24, !P0 ;  /* 0x0000001818087208 */ /* 0x002fce0004000100 */
.L_x_51:
[----:B------:R-:W-:Y:S05]  /*5870*/  BSYNC.RECONVERGENT B0 ;  /* 0x0000000000007941 */ /* 0x000fea0003800200 */
.L_x_50:
[----:B------:R-:W1:Y:S01]  /*5880*/  MUFU.RCP64H R33, R27 ;  /* 0x0000001b00217308 */ /* 0x000e620000001800 */
[----:B------:R-:W-:Y:S02]  /*5890*/  IMAD.MOV.U32 R32, RZ, RZ, 0x1 ;  /* 0x00000001ff207424 */ /* 0x000fe400078e00ff */
[----:B------:R-:W-:Y:S01]  /*58a0*/  FMUL R36, R8, R8 ;  /* 0x0000000808247220 */ /* 0x000fe20000400000 */
[----:B------:R-:W-:Y:S01]  /*58b0*/  VIADD R37, R9, 0x1 ;  /* 0x0000000109257836 */ /* 0x000fe20000000000 */
[----:B------:R-:W-:Y:S02]  /*58c0*/  BSSY.RECONVERGENT B0, `(.L_x_53) ;  /* 0x0000024000007945 */ /* 0x000fe40003800200 */
[----:B------:R-:W-:Y:S01]  /*58d0*/  FFMA R29, R36, R29, -0.0013887860113754868507 ;  /* 0xbab607ed241d7423 */ /* 0x000fe2000000001d */
[----:B------:R-:W2:Y:S01]  /*58e0*/  I2F.F64 R24, R37 ;  /* 0x0000002500187312 */ /* 0x000ea20000201c00 */
[----:B-1----:R-:W-:Y:S02]  /*58f0*/  DFMA R34, -R26, R32, 1 ;  /* 0x3ff000001a22742b */ /* 0x002fe40000000120 */
[----:B--2---:R-:W-:-:S06]  /*5900*/  DMUL R24, R24, 180 ;  /* 0x4066800018187828 */ /* 0x004fcc0000000000 */
[----:B------:R-:W-:-:S08]  /*5910*/  DFMA R34, R34, R34, R34 ;  /* 0x000000222222722b */ /* 0x000fd00000000022 */
[----:B------:R-:W-:Y:S01]  /*5920*/  DFMA R32, R32, R34, R32 ;  /* 0x000000222020722b */ /* 0x000fe20000000020 */
[----:B------:R-:W-:-:S07]  /*5930*/  FSETP.GEU.AND P2, PT, |R25|, 6.5827683646048100446e-37, PT ;  /* 0x036000001900780b */ /* 0x000fce0003f4e200 */
[----:B------:R-:W-:-:S08]  /*5940*/  DFMA R34, -R26, R32, 1 ;  /* 0x3ff000001a22742b */ /* 0x000fd00000000120 */
[----:B------:R-:W-:Y:S01]  /*5950*/  DFMA R34, R32, R34, R32 ;  /* 0x000000222022722b */ /* 0x000fe20000000020 */
[----:B------:R-:W-:-:S04]  /*5960*/  LOP3.LUT R32, R31, 0x1, RZ, 0xc0, !PT ;  /* 0x000000011f207812 */ /* 0x000fc800078ec0ff */
[----:B------:R-:W-:-:S03]  /*5970*/  ISETP.NE.U32.AND P0, PT, R32, 0x1, PT ;  /* 0x000000012000780c */ /* 0x000fc60003f05070 */
[----:B0-----:R-:W-:Y:S01]  /*5980*/  DMUL R44, R34, R24 ;  /* 0x00000018222c7228 */ /* 0x001fe20000000000 */
[----:B------:R-:W-:Y:S01]  /*5990*/  FSEL R37, R30, 0.041666727513074874878, !P0 ;  /* 0x3d2aaabb1e257808 */ /* 0x000fe20004000000 */
[----:B------:R-:W-:Y:S01]  /*59a0*/  VIADD R30, R31, 0x1 ;  /* 0x000000011f1e7836 */ /* 0x000fe20000000000 */
[----:B------:R-:W-:Y:S02]  /*59b0*/  FSEL R29, R29, -0.00019574658654164522886, P0 ;  /* 0xb94d41531d1d7808 */ /* 0x000fe40000000000 */
[----:B------:R-:W-:-:S03]  /*59c0*/  FSEL R31, -R28, -0.4999999701976776123, !P0 ;  /* 0xbeffffff1c1f7808 */ /* 0x000fc60004000100 */
[----:B------:R-:W-:Y:S01]  /*59d0*/  DFMA R32, -R26, R44, R24 ;  /* 0x0000002c1a20722b */ /* 0x000fe20000000118 */
[----:B------:R-:W-:Y:S01]  /*59e0*/  FSEL R8, R8, 1, !P0 ;  /* 0x3f80000008087808 */ /* 0x000fe20004000000 */
[----:B------:R-:W-:Y:S01]  /*59f0*/  FFMA R29, R36, R29, R37 ;  /* 0x0000001d241d7223 */ /* 0x000fe20000000025 */
[----:B------:R-:W-:-:S03]  /*5a00*/  LOP3.LUT P0, RZ, R30, 0x2, RZ, 0xc0, !PT ;  /* 0x000000021eff7812 */ /* 0x000fc6000780c0ff */
[C---:B------:R-:W-:Y:S01]  /*5a10*/  FFMA R31, R36.reuse, R29, R31 ;  /* 0x0000001d241f7223 */ /* 0x040fe2000000001f */
[----:B------:R-:W-:Y:S01]  /*5a20*/  FFMA R29, R36, R8, RZ ;  /* 0x00000008241d7223 */ /* 0x000fe200000000ff */
[----:B------:R-:W-:-:S03]  /*5a30*/  DFMA R44, R34, R32, R44 ;  /* 0x00000020222c722b */ /* 0x000fc6000000002c */
[----:B------:R-:W-:-:S05]  /*5a40*/  FFMA R8, R29, R31, R8 ;  /* 0x0000001f1d087223 */ /* 0x000fca0000000008 */
[----:B------:R-:W-:Y:S02]  /*5a50*/  @P0 FADD R8, RZ, -R8 ;  /* 0x80000008ff080221 */ /* 0x000fe40000000000 */
[----:B------:R-:W-:Y:S02]  /*5a60*/  FFMA R28, RZ, R27, R45 ;  /* 0x0000001bff1c7223 */ /* 0x000fe4000000002d */
[----:B------:R-:W-:-:S03]  /*5a70*/  FFMA R5, RZ, R8, R5 ;  /* 0x00000008ff057223 */ /* 0x000fc60000000005 */
[----:B------:R-:W-:-:S13]  /*5a80*/  FSETP.GT.AND P1, PT, |R28|, 1.469367938527859385e-39, PT ;  /* 0x001000001c00780b */ /* 0x000fda0003f24200 */
[----:B------:R-:W-:Y:S05]  /*5a90*/  @P1 BRA P2, `(.L_x_54) ;  /* 0x0000000000181947 */ /* 0x000fea0001000000 */
[----:B------:R-:W-:Y:S01]  /*5aa0*/  IMAD.MOV.U32 R32, RZ, RZ, R26 ;  /* 0x000000ffff207224 */ /* 0x000fe200078e001a */
[----:B------:R-:W-:Y:S01]  /*5ab0*/  MOV R8, 0x5b00 ;  /* 0x00005b0000087802 */ /* 0x000fe20000000f00 */
[----:B------:R-:W-:Y:S02]  /*5ac0*/  IMAD.MOV.U32 R33, RZ, RZ, R27 ;  /* 0x000000ffff217224 */ /* 0x000fe400078e001b */
[----:B------:R-:W-:Y:S02]  /*5ad0*/  IMAD.MOV.U32 R28, RZ, RZ, R24 ;  /* 0x000000ffff1c7224 */ /* 0x000fe400078e0018 */
[----:B------:R-:W-:-:S07]  /*5ae0*/  IMAD.MOV.U32 R29, RZ, RZ, R25 ;  /* 0x000000ffff1d7224 */ /* 0x000fce00078e0019 */
[----:B------:R-:W-:Y:S05]  /*5af0*/  CALL.REL.NOINC `($__internal_0_$__cuda_sm20_div_rn_f64_full) ;  /* 0x00000248005c7944 */ /* 0x000fea0003c00000 */
.L_x_54:
[----:B------:R-:W-:Y:S05]  /*5b00*/  BSYNC.RECONVERGENT B0 ;  /* 0x0000000000007941 */ /* 0x000fea0003800200 */
.L_x_53:
[----:B------:R-:W0:Y:S01]  /*5b10*/  LDCU UR4, c[0x3][0x8] ;  /* 0x00c00100ff0477ac */ /* 0x000e220008000800 */
[----:B------:R-:W0:Y:S01]  /*5b20*/  F2F.F32.F64 R26, R44 ;  /* 0x0000002c001a7310 */ /* 0x000e220000301000 */
[----:B------:R-:W-:Y:S01]  /*5b30*/  BSSY.RECONVERGENT B0, `(.L_x_55) ;  /* 0x0000043000007945 */ /* 0x000fe20003800200 */
[----:B0-----:R-:W-:-:S04]  /*5b40*/  FMUL R26, R26, UR4 ;  /* 0x000000041a1a7c20 */ /* 0x001fc80008400000 */
[C---:B------:R-:W-:Y:S01]  /*5b50*/  FMUL R8, R26.reuse, 0.63661974668502807617 ;  /* 0x3f22f9831a087820 */ /* 0x040fe20000400000 */
[----:B------:R-:W-:-:S03]  /*5b60*/  FSETP.GE.AND P6, PT, |R26|, 105615, PT ;  /* 0x47ce47801a00780b */ /* 0x000fc60003fc6200 */
        /* <DEDUP_REMOVED lines=19> */
.L_x_57:
        /* <DEDUP_REMOVED lines=29> */
[C-C-:B------:R-:W-:Y:S01]  /*5e70*/  SHF.L.W.U32.HI R31, R29.reuse, 0x2, R8.reuse ;  /* 0x000000021d1f7819 */ /* 0x140fe20000010e08 */
[----:B------:R-:W-:Y:S01]  /*5e80*/  IMAD.SHL.U32 R29, R29, 0x4, RZ ;  /* 0x000000041d1d7824 */ /* 0x000fe200078e00ff */
[----:B------:R-:W-:Y:S02]  /*5e90*/  SHF.R.U32.HI R8, RZ, 0x1e, R8 ;  /* 0x0000001eff087819 */ /* 0x000fe40000011608 */
[----:B------:R-:W-:-:S02]  /*5ea0*/  SHF.R.S32.HI R28, RZ, 0x1f, R31 ;  /* 0x0000001fff1c7819 */ /* 0x000fc4000001141f */
[C---:B0-----:R-:W-:Y:S02]  /*5eb0*/  LOP3.LUT R30, R31.reuse, R26, RZ, 0x3c, !PT ;  /* 0x0000001a1f1e7212 */ /* 0x041fe400078e3cff */
[C---:B------:R-:W-:Y:S02]  /*5ec0*/  LOP3.LUT R32, R28.reuse, R29, RZ, 0x3c, !PT ;  /* 0x0000001d1c207212 */ /* 0x040fe400078e3cff */
[----:B------:R-:W-:Y:S02]  /*5ed0*/  LOP3.LUT R33, R28, R31, RZ, 0x3c, !PT ;  /* 0x0000001f1c217212 */ /* 0x000fe400078e3cff */
        /* <DEDUP_REMOVED lines=8> */
.L_x_56:
[----:B------:R-:W-:Y:S05]  /*5f60*/  BSYNC.RECONVERGENT B0 ;  /* 0x0000000000007941 */ /* 0x000fea0003800200 */
.L_x_55:
[C---:B------:R-:W-:Y:S01]  /*5f70*/  LOP3.LUT R32, R31.reuse, 0x1, RZ, 0xc0, !PT ;  /* 0x000000011f207812 */ /* 0x040fe200078ec0ff */
[----:B------:R-:W-:Y:S02]  /*5f80*/  IMAD.MOV.U32 R8, RZ, RZ, 0x37cbac00 ;  /* 0x37cbac00ff087424 */ /* 0x000fe400078e00ff */
[----:B------:R-:W-:Y:S01]  /*5f90*/  FMUL R29, R30, R30 ;  /* 0x0000001e1e1d7220 */ /* 0x000fe20000400000 */
[----:B------:R-:W-:Y:S01]  /*5fa0*/  VIADD R31, R31, 0x1 ;  /* 0x000000011f1f7836 */ /* 0x000fe20000000000 */
[----:B------:R-:W-:Y:S01]  /*5fb0*/  ISETP.NE.U32.AND P0, PT, R32, 0x1, PT ;  /* 0x000000012000780c */ /* 0x000fe20003f05070 */
[----:B------:R-:W-:Y:S02]  /*5fc0*/  IMAD.MOV.U32 R32, RZ, RZ, 0x3c0885e4 ;  /* 0x3c0885e4ff207424 */ /* 0x000fe400078e00ff */
[----:B------:R-:W-:Y:S01]  /*5fd0*/  FFMA R28, R29, R8, -0.0013887860113754868507 ;  /* 0xbab607ed1d1c7423 */ /* 0x000fe20000000008 */
[----:B------:R-:W-:Y:S01]  /*5fe0*/  IMAD.MOV.U32 R33, RZ, RZ, 0x3e2aaaa8 ;  /* 0x3e2aaaa8ff217424 */ /* 0x000fe200078e00ff */
[----:B------:R-:W-:Y:S01]  /*5ff0*/  LOP3.LUT P1, RZ, R31, 0x2, RZ, 0xc0, !PT ;  /* 0x000000021fff7812 */ /* 0x000fe2000782c0ff */
[----:B------:R-:W-:Y:S01]  /*6000*/  BSSY.RECONVERGENT B0, `(.L_x_58) ;  /* 0x0000044000007945 */ /* 0x000fe20003800200 */
[----:B------:R-:W-:-:S02]  /*6010*/  FSEL R36, R32, 0.041666727513074874878, !P0 ;  /* 0x3d2aaabb20247808 */ /* 0x000fc40004000000 */
[----:B------:R-:W-:Y:S02]  /*6020*/  FSEL R34, R28, -0.00019574658654164522886, P0 ;  /* 0xb94d41531c227808 */ /* 0x000fe40000000000 */
[----:B------:R-:W-:Y:S02]  /*6030*/  FSEL R28, R30, 1, !P0 ;  /* 0x3f8000001e1c7808 */ /* 0x000fe40004000000 */
[----:B------:R-:W-:Y:S01]  /*6040*/  FSEL R35, -R33, -0.4999999701976776123, !P0 ;  /* 0xbeffffff21237808 */ /* 0x000fe20004000100 */
[C---:B------:R-:W-:Y:S02]  /*6050*/  FFMA R34, R29.reuse, R34, R36 ;  /* 0x000000221d227223 */ /* 0x040fe40000000024 */
        /* <DEDUP_REMOVED lines=18> */
.L_x_60:
        /* <DEDUP_REMOVED lines=44> */
.L_x_59:
[----:B------:R-:W-:Y:S05]  /*6440*/  BSYNC.RECONVERGENT B0 ;  /* 0x0000000000007941 */ /* 0x000fea0003800200 */
.L_x_58:
        /* <DEDUP_REMOVED lines=18> */
[----:B------:R-:W-:Y:S01]  /*6570*/  FMUL R36, RZ, R28 ;  /* 0x0000001cff247220 */ /* 0x000fe20000400000 */
[----:B------:R-:W-:-:S03]  /*6580*/  IMAD.MOV.U32 R28, RZ, RZ, R27 ;  /* 0x000000ffff1c7224 */ /* 0x000fc600078e001b */
        /* <DEDUP_REMOVED lines=13> */
.L_x_63:
        /* <DEDUP_REMOVED lines=44> */
.L_x_62:
[----:B------:R-:W-:Y:S05]  /*6920*/  BSYNC.RECONVERGENT B0 ;  /* 0x0000000000007941 */ /* 0x000fea0003800200 */
.L_x_61:
[----:B------:R-:W-:Y:S01]  /*6930*/  FMUL R29, R28, R28 ;  /* 0x0000001c1c1d7220 */ /* 0x000fe20000400000 */
[C---:B------:R-:W-:Y:S01]  /*6940*/  LOP3.LUT R31, R35.reuse, 0x1, RZ, 0xc0, !PT ;  /* 0x00000001231f7812 */ /* 0x040fe200078ec0ff */
[----:B------:R-:W-:Y:S01]  /*6950*/  BSSY.RECONVERGENT B0, `(.L_x_64) ;  /* 0x0000047000007945 */ /* 0x000fe20003800200 */
[----:B------:R-:W-:Y:S01]  /*6960*/  LOP3.LUT P1, RZ, R35, 0x2, RZ, 0xc0, !PT ;  /* 0x0000000223ff7812 */ /* 0x000fe2000782c0ff */
[----:B------:R-:W-:Y:S01]  /*6970*/  FFMA R30, R29, R8, -0.0013887860113754868507 ;  /* 0xbab607ed1d1e7423 */ /* 0x000fe20000000008 */
[----:B------:R-:W-:-:S04]  /*6980*/  ISETP.NE.U32.AND P0, PT, R31, 0x1, PT ;  /* 0x000000011f00780c */ /* 0x000fc80003f05070 */
[----:B------:R-:W-:Y:S02]  /*6990*/  FSEL R30, R30, -0.00019574658654164522886, !P0 ;  /* 0xb94d41531e1e7808 */ /* 0x000fe40004000000 */
[----:B------:R-:W-:Y:S02]  /*69a0*/  FSEL R34, R39, 0.0083327032625675201416, !P0 ;  /* 0x3c0885e427227808 */ /* 0x000fe40004000000 */
        /* <DEDUP_REMOVED lines=21> */
.L_x_66:
        /* <DEDUP_REMOVED lines=44> */
.L_x_65:
[----:B------:R-:W-:Y:S05]  /*6dc0*/  BSYNC.RECONVERGENT B0 ;  /* 0x0000000000007941 */ /* 0x000fea0003800200 */
.L_x_64:
[----:B------:R-:W-:Y:S01]  /*6dd0*/  FMUL R29, R28, R28 ;  /* 0x0000001c1c1d7220 */ /* 0x000fe20000400000 */
[----:B------:R-:W-:Y:S01]  /*6de0*/  LOP3.LUT R31, R35, 0x1, RZ, 0xc0, !PT ;  /* 0x00000001231f7812 */ /* 0x000fe200078ec0ff */
[----:B------:R-:W-:Y:S01]  /*6df0*/  BSSY.RECONVERGENT B0, `(.L_x_67) ;  /* 0x000004a000007945 */ /* 0x000fe20003800200 */
[----:B------:R-:W-:Y:S02]  /*6e00*/  IMAD.MOV.U32 R37, RZ, RZ, R4 ;  /* 0x000000ffff257224 */ /* 0x000fe400078e0004 */
[----:B------:R-:W-:Y:S01]  /*6e10*/  FFMA R30, R29, R8, -0.0013887860113754868507 ;  /* 0xbab607ed1d1e7423 */ /* 0x000fe20000000008 */
[----:B------:R-:W-:Y:S01]  /*6e20*/  ISETP.NE.U32.AND P0, PT, R31, 0x1, PT ;  /* 0x000000011f00780c */ /* 0x000fe20003f05070 */
[----:B------:R-:W-:-:S03]  /*6e30*/  VIADD R31, R35, 0x1 ;  /* 0x00000001231f7836 */ /* 0x000fc60000000000 */
[----:B------:R-:W-:Y:S02]  /*6e40*/  FSEL R30, R30, -0.00019574658654164522886, P0 ;  /* 0xb94d41531e1e7808 */ /* 0x000fe40000000000 */
[----:B------:R-:W-:Y:S02]  /*6e50*/  FSEL R34, R32, 0.041666727513074874878, !P0 ;  /* 0x3d2aaabb20227808 */ /* 0x000fe40004000000 */
[----:B------:R-:W-:Y:S02]  /*6e60*/  LOP3.LUT P1, RZ, R31, 0x2, RZ, 0xc0, !PT ;  /* 0x000000021fff7812 */ /* 0x000fe4000782c0ff */
[----:B------:R-:W-:Y:S01]  /*6e70*/  FSEL R28, R28, 1, !P0 ;  /* 0x3f8000001c1c7808 */ /* 0x000fe20004000000 */
[----:B------:R-:W-:Y:S01]  /*6e80*/  FFMA R30, R29, R30, R34 ;  /* 0x0000001e1d1e7223 */ /* 0x000fe20000000022 */
[----:B------:R-:W-:-:S03]  /*6e90*/  FSEL R35, -R33, -0.4999999701976776123, !P0 ;  /* 0xbeffffff21237808 */ /* 0x000fc60004000100 */
[C---:B------:R-:W-:Y:S02]  /*6ea0*/  FFMA R31, R29.reuse, R28, RZ ;  /* 0x0000001c1d1f7223 */ /* 0x040fe400000000ff */
[----:B------:R-:W-:Y:S01]  /*6eb0*/  FFMA R30, R29, R30, R35 ;  /* 0x0000001e1d1e7223 */ /* 0x000fe20000000023 */
[----:B------:R-:W-:Y:S01]  /*6ec0*/  FMUL R35, R23, R42 ;  /* 0x0000002a17237220 */ /* 0x000fe20000400000 */
[----:B------:R-:W-:Y:S02]  /*6ed0*/  IMAD.MOV.U32 R29, RZ, RZ, R3 ;  /* 0x000000ffff1d7224 */ /* 0x000fe400078e0003 */
[----:B------:R-:W-:-:S04]  /*6ee0*/  FFMA R28, R31, R30, R28 ;  /* 0x0000001e1f1c7223 */ /* 0x000fc8000000001c */
[----:B------:R-:W-:-:S04]  /*6ef0*/  @P1 FADD R28, RZ, -R28 ;  /* 0x8000001cff1c1221 */ /* 0x000fc80000000000 */
[----:B------:R-:W-:Y:S01]  /*6f00*/  FFMA R35, RZ, R28, -R35 ;  /* 0x0000001cff237223 */ /* 0x000fe20000000823 */
        /* <DEDUP_REMOVED lines=12> */
.L_x_69:
        /* <DEDUP_REMOVED lines=44> */
.L_x_68:
[----:B------:R-:W-:Y:S05]  /*7290*/  BSYNC.RECONVERGENT B0 ;  /* 0x0000000000007941 */ /* 0x000fea0003800200 */
.L_x_67:
[----:B------:R-:W-:Y:S01]  /*72a0*/  FMUL R31, R29, R29 ;  /* 0x0000001d1d1f7220 */ /* 0x000fe20000400000 */
[C---:B------:R-:W-:Y:S01]  /*72b0*/  LOP3.LUT R30, R37.reuse, 0x1, RZ, 0xc0, !PT ;  /* 0x00000001251e7812 */ /* 0x040fe200078ec0ff */
[----:B------:R-:W-:Y:S01]  /*72c0*/  VIADD R37, R37, 0x1 ;  /* 0x0000000125257836 */ /* 0x000fe20000000000 */
[----:B------:R-:W-:Y:S01]  /*72d0*/  BSSY.RECONVERGENT B0, `(.L_x_70) ;  /* 0x0000047000007945 */ /* 0x000fe20003800200 */
[----:B------:R-:W-:Y:S01]  /*72e0*/  FFMA R28, R31, R8, -0.0013887860113754868507 ;  /* 0xbab607ed1f1c7423 */ /* 0x000fe20000000008 */
[----:B------:R-:W-:Y:S02]  /*72f0*/  ISETP.NE.U32.AND P0, PT, R30, 0x1, PT ;  /* 0x000000011e00780c */ /* 0x000fe40003f05070 */
[----:B------:R-:W-:Y:S01]  /*7300*/  LOP3.LUT P1, RZ, R37, 0x2, RZ, 0xc0, !PT ;  /* 0x0000000225ff7812 */ /* 0x000fe2000782c0ff */
[----:B------:R-:W-:Y:S01]  /*7310*/  IMAD.MOV.U32 R37, RZ, RZ, R4 ;  /* 0x000000ffff257224 */ /* 0x000fe200078e0004 */
[----:B------:R-:W-:Y:S02]  /*7320*/  FSEL R30, R28, -0.00019574658654164522886, P0 ;  /* 0xb94d41531c1e7808 */ /* 0x000fe40000000000 */
[----:B------:R-:W-:-:S02]  /*7330*/  FSEL R34, R32, 0.041666727513074874878, !P0 ;  /* 0x3d2aaabb20227808 */ /* 0x000fc40004000000 */
[----:B------:R-:W-:Y:S02]  /*7340*/  FSEL R28, R29, 1, !P0 ;  /* 0x3f8000001d1c7808 */ /* 0x000fe40004000000 */
[----:B------:R-:W-:Y:S01]  /*7350*/  FSEL R29, -R33, -0.4999999701976776123, !P0 ;  /* 0xbeffffff211d7808 */ /* 0x000fe20004000100 */
        /* <DEDUP_REMOVED lines=18> */
.L_x_72:
        /* <DEDUP_REMOVED lines=44> */
.L_x_71:
[----:B------:R-:W-:Y:S05]  /*7740*/  BSYNC.RECONVERGENT B0 ;  /* 0x0000000000007941 */ /* 0x000fea0003800200 */
.L_x_70:
        /* <DEDUP_REMOVED lines=14> */
[----:B------:R-:W-:-:S04]  /*7830*/  FFMA R28, R31, R30, R28 ;  /* 0x0000001e1f1c7223 */ /* 0x000fc8000000001c */
[----:B------:R-:W-:-:S04]  /*7840*/  @P1 FADD R28, RZ, -R28 ;  /* 0x8000001cff1c1221 */ /* 0x000fc80000000000 */
[----:B------:R-:W-:Y:S01]  /*7850*/  FMUL R29, RZ, R28 ;  /* 0x0000001cff1d7220 */ /* 0x000fe20000400000 */
[----:B------:R-:W-:-:S03]  /*7860*/  IMAD.MOV.U32 R28, RZ, RZ, R3 ;  /* 0x000000ffff1c7224 */ /* 0x000fc600078e0003 */
        /* <DEDUP_REMOVED lines=13> */
.L_x_75:
        /* <DEDUP_REMOVED lines=28> */
[----:B---3--:R-:W-:Y:S02]  /*7b00*/  @P0 SHF.L.W.U32.HI R28, R29, R30, R28 ;  /* 0x0000001e1d1c0219 */ /* 0x008fe40000010e1c */
[--C-:B0-----:R-:W-:Y:S02]  /*7b10*/  SHF.R.U32.HI R42, RZ, 0x1e, R37.reuse ;  /* 0x0000001eff2a7819 */ /* 0x101fe40000011625 */
[C---:B------:R-:W-:Y:S01]  /*7b20*/  SHF.L.W.U32.HI R41, R28.reuse, 0x2, R37 ;  /* 0x000000021c297819 */ /* 0x040fe20000010e25 */
[----:B------:R-:W-:-:S03]  /*7b30*/  IMAD.SHL.U32 R28, R28, 0x4, RZ ;  /* 0x000000041c1c7824 */ /* 0x000fc600078e00ff */
[----:B------:R-:W-:Y:S02]  /*7b40*/  SHF.R.S32.HI R29, RZ, 0x1f, R41 ;  /* 0x0000001fff1d7819 */ /* 0x000fe40000011429 */
[----:B------:R-:W-:Y:S02]  /*7b50*/  LOP3.LUT R37, R41, R0, RZ, 0x3c, !PT ;  /* 0x0000000029257212 */ /* 0x000fe400078e3cff */
[C---:B------:R-:W-:Y:S02]  /*7b60*/  LOP3.LUT R28, R29.reuse, R28, RZ, 0x3c, !PT ;  /* 0x0000001c1d1c7212 */ /* 0x040fe400078e3cff */
[----:B------:R-:W-:Y:S02]  /*7b70*/  LOP3.LUT R29, R29, R41, RZ, 0x3c, !PT ;  /* 0x000000291d1d7212 */ /* 0x000fe400078e3cff */
[----:B------:R-:W-:Y:S02]  /*7b80*/  LEA.HI R41, R41, R42, RZ, 0x1 ;  /* 0x0000002a29297211 */ /* 0x000fe400078f08ff */
[----:B------:R-:W-:-:S02]  /*7b90*/  ISETP.GE.AND P0, PT, R37, RZ, PT ;  /* 0x000000ff2500720c */ /* 0x000fc40003f06270 */
[----:B------:R-:W0:Y:S01]  /*7ba0*/  I2F.F64.S64 R28, R28 ;  /* 0x0000001c001c7312 */ /* 0x000e220000301c00 */
[----:B------:R-:W-:-:S04]  /*7bb0*/  IMAD.MOV R37, RZ, RZ, -R41 ;  /* 0x000000ffff257224 */ /* 0x000fc800078e0a29 */
[----:B------:R-:W-:Y:S01]  /*7bc0*/  @!P1 IMAD.MOV.U32 R41, RZ, RZ, R37 ;  /* 0x000000ffff299224 */ /* 0x000fe200078e0025 */
[----:B0-----:R-:W-:-:S10]  /*7bd0*/  DMUL R30, R28, UR4 ;  /* 0x000000041c1e7c28 */ /* 0x001fd40008000000 */
[----:B------:R-:W0:Y:S02]  /*7be0*/  F2F.F32.F64 R30, R30 ;  /* 0x0000001e001e7310 */ /* 0x000e240000301000 */
[----:B0-----:R-:W-:-:S07]  /*7bf0*/  FSEL R28, -R30, R30, !P0 ;  /* 0x0000001e1e1c7208 */ /* 0x001fce0004000100 */
.L_x_74:
[----:B------:R-:W-:Y:S05]  /*7c00*/  BSYNC.RECONVERGENT B0 ;  /* 0x0000000000007941 */ /* 0x000fea0003800200 */
.L_x_73:
        /* <DEDUP_REMOVED lines=30> */
.L_x_78:
        /* <DEDUP_REMOVED lines=44> */
.L_x_77:
[----:B------:R-:W-:Y:S05]  /*80b0*/  BSYNC.RECONVERGENT B0 ;  /* 0x0000000000007941 */ /* 0x000fea0003800200 */
.L_x_76:
[----:B------:R-:W-:Y:S01]  /*80c0*/  FMUL R29, R28, R28 ;  /* 0x0000001c1c1d7220 */ /* 0x000fe20000400000 */
[----:B------:R-:W-:Y:S01]  /*80d0*/  LOP3.LUT R31, R41, 0x1, RZ, 0xc0, !PT ;  /* 0x00000001291f7812 */ /* 0x000fe200078ec0ff */
[----:B------:R-:W-:Y:S02]  /*80e0*/  BSSY.RECONVERGENT B0, `(.L_x_79) ;  /* 0x0000049000007945 */ /* 0x000fe40003800200 */
        /* <DEDUP_REMOVED lines=11> */
[----:B------:R-:W-:Y:S02]  /*81a0*/  IMAD.MOV.U32 R41, RZ, RZ, R38 ;  /* 0x000000ffff297224 */ /* 0x000fe400078e0026 */
[----:B------:R-:W-:Y:S02]  /*81b0*/  IMAD.MOV.U32 R29, RZ, RZ, R27 ;  /* 0x000000ffff1d7224 */ /* 0x000fe400078e001b */
[----:B------:R-:W-:-:S04]  /*81c0*/  FFMA R28, R31, R30, R28 ;  /* 0x0000001e1f1c7223 */ /* 0x000fc8000000001c */
[----:B------:R-:W-:-:S04]  /*81d0*/  @P1 FADD R28, RZ, -R28 ;  /* 0x8000001cff1c1221 */ /* 0x000fc80000000000 */
[----:B------:R-:W-:Y:S01]  /*81e0*/  FFMA R37, RZ, R28, R37 ;  /* 0x0000001cff257223 */ /* 0x000fe20000000025 */
        /* <DEDUP_REMOVED lines=12> */
.L_x_81:
        /* <DEDUP_REMOVED lines=44> */
.L_x_80:
[----:B------:R-:W-:Y:S05]  /*8570*/  BSYNC.RECONVERGENT B0 ;  /* 0x0000000000007941 */ /* 0x000fea0003800200 */
.L_x_79:
[----:B------:R-:W-:Y:S01]  /*8580*/  FMUL R31, R29, R29 ;  /* 0x0000001d1d1f7220 */ /* 0x000fe20000400000 */
[C---:B------:R-:W-:Y:S01]  /*8590*/  LOP3.LUT R30, R41.reuse, 0x1, RZ, 0xc0, !PT ;  /* 0x00000001291e7812 */ /* 0x040fe200078ec0ff */
[----:B------:R-:W-:Y:S01]  /*85a0*/  VIADD R41, R41, 0x1 ;  /* 0x0000000129297836 */ /* 0x000fe20000000000 */
[----:B------:R-:W-:Y:S01]  /*85b0*/  BSSY.RECONVERGENT B0, `(.L_x_82) ;  /* 0x0000047000007945 */ /* 0x000fe20003800200 */
[----:B------:R-:W-:Y:S01]  /*85c0*/  FFMA R28, R31, R8, -0.0013887860113754868507 ;  /* 0xbab607ed1f1c7423 */ /* 0x000fe20000000008 */
[----:B------:R-:W-:Y:S02]  /*85d0*/  ISETP.NE.U32.AND P0, PT, R30, 0x1, PT ;  /* 0x000000011e00780c */ /* 0x000fe40003f05070 */
[----:B------:R-:W-:Y:S02]  /*85e0*/  LOP3.LUT P1, RZ, R41, 0x2, RZ, 0xc0, !PT ;  /* 0x0000000229ff7812 */ /* 0x000fe4000782c0ff */
[----:B------:R-:W-:Y:S02]  /*85f0*/  FSEL R30, R28, -0.00019574658654164522886, P0 ;  /* 0xb94d41531c1e7808 */ /* 0x000fe40000000000 */
[----:B------:R-:W-:-:S02]  /*8600*/  FSEL R36, R32, 0.041666727513074874878, !P0 ;  /* 0x3d2aaabb20247808 */ /* 0x000fc40004000000 */
        /* <DEDUP_REMOVED lines=21> */
.L_x_84:
        /* <DEDUP_REMOVED lines=44> */
.L_x_83:
[----:B------:R-:W-:Y:S05]  /*8a20*/  BSYNC.RECONVERGENT B0 ;  /* 0x0000000000007941 */ /* 0x000fea0003800200 */
.L_x_82:
        /* <DEDUP_REMOVED lines=31> */
.L_x_87:
        /* <DEDUP_REMOVED lines=44> */
.L_x_86:
[----:B------:R-:W-:Y:S05]  /*8ee0*/  BSYNC.RECONVERGENT B0 ;  /* 0x0000000000007941 */ /* 0x000fea0003800200 */
.L_x_85:
        /* <DEDUP_REMOVED lines=29> */
.L_x_90:
        /* <DEDUP_REMOVED lines=44> */
.L_x_89:
[----:B------:R-:W-:Y:S05]  /*9380*/  BSYNC.RECONVERGENT B0 ;  /* 0x0000000000007941 */ /* 0x000fea0003800200 */
.L_x_88:
[----:B------:R-:W-:Y:S01]  /*9390*/  FMUL R29, R28, R28 ;  /* 0x0000001c1c1d7220 */ /* 0x000fe20000400000 */
[----:B------:R-:W-:Y:S01]  /*93a0*/  LOP3.LUT R31, R43, 0x1, RZ, 0xc0, !PT ;  /* 0x000000012b1f7812 */ /* 0x000fe200078ec0ff */
[----:B------:R-:W-:Y:S01]  /*93b0*/  BSSY.RECONVERGENT B0, `(.L_x_91) ;  /* 0x000004b000007945 */ /* 0x000fe20003800200 */
[----:B------:R-:W-:Y:S01]  /*93c0*/  ISETP.NE.AND P2, PT, R14, RZ, PT ;  /* 0x000000ff0e00720c */ /* 0x000fe20003f45270 */
        /* <DEDUP_REMOVED lines=8> */
[----:B------:R-:W-:Y:S01]  /*9450*/  FSEL R43, -R33, -0.4999999701976776123, !P0 ;  /* 0xbeffffff212b7808 */ /* 0x000fe20004000100 */
[----:B------:R-:W-:Y:S01]  /*9460*/  FMUL R36, R23, R44 ;  /* 0x0000002c17247220 */ /* 0x000fe20000400000 */
[----:B------:R-:W-:-:S02]  /*9470*/  IMAD.MOV.U32 R23, RZ, RZ, R6 ;  /* 0x000000ffff177224 */ /* 0x000fc400078e0006 */
[C---:B------:R-:W-:Y:S01]  /*9480*/  FFMA R31, R29.reuse, R28, RZ ;  /* 0x0000001c1d1f7223 */ /* 0x040fe200000000ff */
[----:B------:R-:W-:Y:S01]  /*9490*/  FFMA R30, R29, R30, R43 ;  /* 0x0000001e1d1e7223 */ /* 0x000fe2000000002b */
[----:B------:R-:W-:-:S03]  /*94a0*/  IMAD.MOV.U32 R43, RZ, RZ, R7 ;  /* 0x000000ffff2b7224 */ /* 0x000fc600078e0007 */
        /* <DEDUP_REMOVED lines=15> */
.L_x_93:
        /* <DEDUP_REMOVED lines=44> */
.L_x_92:
[----:B------:R-:W-:Y:S05]  /*9860*/  BSYNC.RECONVERGENT B0 ;  /* 0x0000000000007941 */ /* 0x000fea0003800200 */
.L_x_91:
[----:B------:R-:W-:Y:S01]  /*9870*/  FMUL R28, R23, R23 ;  /* 0x00000017171c7220 */ /* 0x000fe20000400000 */
[C---:B------:R-:W-:Y:S01]  /*9880*/  LOP3.LUT R30, R43.reuse, 0x1, RZ, 0xc0, !PT ;  /* 0x000000012b1e7812 */ /* 0x040fe200078ec0ff */
[----:B------:R-:W-:Y:S01]  /*9890*/  BSSY.RECONVERGENT B0, `(.L_x_94) ;  /* 0x0000049000007945 */ /* 0x000fe20003800200 */
[----:B------:R-:W-:Y:S01]  /*98a0*/  ISETP.NE.AND P2, PT, R14, RZ, PT ;  /* 0x000000ff0e00720c */ /* 0x000fe20003f45270 */
[----:B------:R-:W-:Y:S01]  /*98b0*/  FFMA R29, R28, R8, -0.0013887860113754868507 ;  /* 0xbab607ed1c1d7423 */ /* 0x000fe20000000008 */
[----:B------:R-:W-:Y:S01]  /*98c0*/  ISETP.NE.U32.AND P0, PT, R30, 0x1, PT ;  /* 0x000000011e00780c */ /* 0x000fe20003f05070 */
[----:B------:R-:W-:Y:S02]  /*98d0*/  VIADD R30, R43, 0x1 ;  /* 0x000000012b1e7836 */ /* 0x000fe40000000000 */
[----:B------:R-:W-:Y:S01]  /*98e0*/  IMAD.MOV.U32 R43, RZ, RZ, R7 ;  /* 0x000000ffff2b7224 */ /* 0x000fe200078e0007 */
[----:B------:R-:W-:Y:S02]  /*98f0*/  FSEL R29, R29, -0.00019574658654164522886, P0 ;  /* 0xb94d41531d1d7808 */ /* 0x000fe40000000000 */
[----:B------:R-:W-:-:S02]  /*9900*/  FSEL R31, R32, 0.041666727513074874878, !P0 ;  /* 0x3d2aaabb201f7808 */ /* 0x000fc40004000000 */
[----:B------:R-:W-:Y:S02]  /*9910*/  LOP3.LUT P1, RZ, R30, 0x2, RZ, 0xc0, !PT ;  /* 0x000000021eff7812 */ /* 0x000fe4000782c0ff */
[----:B------:R-:W-:Y:S01]  /*9920*/  FSEL R23, R23, 1, !P0 ;  /* 0x3f80000017177808 */ /* 0x000fe20004000000 */
[----:B------:R-:W-:Y:S01]  /*9930*/  FFMA R29, R28, R29, R31 ;  /* 0x0000001d1c1d7223 */ /* 0x000fe2000000001f */
[----:B------:R-:W-:-:S03]  /*9940*/  FSEL R30, -R33, -0.4999999701976776123, !P0 ;  /* 0xbeffffff211e7808 */ /* 0x000fc60004000100 */
        /* <DEDUP_REMOVED lines=17> */
.L_x_96:
        /* <DEDUP_REMOVED lines=44> */
.L_x_95:
[----:B------:R-:W-:Y:S05]  /*9d20*/  BSYNC.RECONVERGENT B0 ;  /* 0x0000000000007941 */ /* 0x000fea0003800200 */
.L_x_94:
        /* <DEDUP_REMOVED lines=32> */
.L_x_99:
        /* <DEDUP_REMOVED lines=44> */
.L_x_98:
[----:B------:R-:W-:Y:S05]  /*a1f0*/  BSYNC.RECONVERGENT B0 ;  /* 0x0000000000007941 */ /* 0x000fea0003800200 */
.L_x_97:
[----:B------:R-:W-:Y:S01]  /*a200*/  LOP3.LUT R28, R43, 0x1, RZ, 0xc0, !PT ;  /* 0x000000012b1c7812 */ /* 0x000fe200078ec0ff */
        /* <DEDUP_REMOVED lines=30> */
.L_x_102:
        /* <DEDUP_REMOVED lines=44> */
.L_x_101:
[----:B------:R-:W-:Y:S05]  /*a6b0*/  BSYNC.RECONVERGENT B0 ;  /* 0x0000000000007941 */ /* 0x000fea0003800200 */
.L_x_100:
[----:B------:R-:W-:Y:S01]  /*a6c0*/  FADD R5, -R18, R5 ;  /* 0x0000000512057221 */ /* 0x000fe20000000100 */
[----:B------:R-:W-:Y:S01]  /*a6d0*/  FMUL R28, R29, R29 ;  /* 0x0000001d1d1c7220 */ /* 0x000fe20000400000 */
[----:B------:R-:W-:Y:S01]  /*a6e0*/  LOP3.LUT R30, R43, 0x1, RZ, 0xc0, !PT ;  /* 0x000000012b1e7812 */ /* 0x000fe200078ec0ff */
[----:B------:R-:W-:Y:S01]  /*a6f0*/  FADD R12, -R17, R12 ;  /* 0x0000000c110c7221 */ /* 0x000fe20000000100 */
[----:B------:R-:W-:Y:S01]  /*a700*/  FMUL R39, R5, R5 ;  /* 0x0000000505277220 */ /* 0x000fe20000400000 */
[----:B------:R-:W-:Y:S01]  /*a710*/  FFMA R8, R28, R8, -0.0013887860113754868507 ;  /* 0xbab607ed1c087423 */ /* 0x000fe20000000008 */
[----:B------:R-:W-:Y:S01]  /*a720*/  ISETP.NE.U32.AND P0, PT, R30, 0x1, PT ;  /* 0x000000011e00780c */ /* 0x000fe20003f05070 */
[----:B------:R-:W-:Y:S01]  /*a730*/  FADD R13, -R22, R13 ;  /* 0x0000000d160d7221 */ /* 0x000fe20000000100 */
[----:B------:R-:W-:Y:S01]  /*a740*/  FFMA R12, R12, R12, R39 ;  /* 0x0000000c0c0c7223 */ /* 0x000fe20000000027 */
[----:B------:R-:W-:Y:S01]  /*a750*/  VIADD R30, R43, 0x1 ;  /* 0x000000012b1e7836 */ /* 0x000fe20000000000 */
[----:B------:R-:W-:Y:S01]  /*a760*/  FSEL R5, R8, -0.00019574658654164522886, P0 ;  /* 0xb94d415308057808 */ /* 0x000fe20000000000 */
[----:B------:R-:W-:Y:S01]  /*a770*/  BSSY.RECONVERGENT B0, `(.L_x_103) ;  /* 0x0000019000007945 */ /* 0x000fe20003800200 */
[----:B------:R-:W-:Y:S01]  /*a780*/  FFMA R8, R13, R13, R12 ;  /* 0x0000000d0d087223 */ /* 0x000fe2000000000c */
[----:B------:R-:W-:-:S02]  /*a790*/  FSEL R31, R32, 0.041666727513074874878, !P0 ;  /* 0x3d2aaabb201f7808 */ /* 0x000fc40004000000 */
[----:B------:R-:W-:Y:S01]  /*a7a0*/  FSEL R33, -R33, -0.4999999701976776123, !P0 ;  /* 0xbeffffff21217808 */ /* 0x000fe20004000100 */
[----:B------:R-:W-:Y:S01]  /*a7b0*/  VIADD R12, R8, 0xf3000000 ;  /* 0xf3000000080c7836 */ /* 0x000fe20000000000 */
[----:B------:R-:W-:Y:S01]  /*a7c0*/  LOP3.LUT P1, RZ, R30, 0x2, RZ, 0xc0, !PT ;  /* 0x000000021eff7812 */ /* 0x000fe2000782c0ff */
[----:B------:R-:W-:Y:S01]  /*a7d0*/  FFMA R31, R28, R5, R31 ;  /* 0x000000051c1f7223 */ /* 0x000fe2000000001f */
[----:B------:R-:W-:Y:S01]  /*a7e0*/  FSEL R5, R29, 1, !P0 ;  /* 0x3f8000001d057808 */ /* 0x000fe20004000000 */
[----:B------:R0:W1:Y:S01]  /*a7f0*/  MUFU.RSQ R13, R8 ;  /* 0x00000008000d7308 */ /* 0x0000620000001400 */
[----:B------:R-:W-:Y:S01]  /*a800*/  ISETP.GT.U32.AND P0, PT, R12, 0x727fffff, PT ;  /* 0x727fffff0c00780c */ /* 0x000fe20003f04070 */
[C---:B------:R-:W-:Y:S02]  /*a810*/  FFMA R31, R28.reuse, R31, R33 ;  /* 0x0000001f1c1f7223 */ /* 0x040fe40000000021 */
[----:B------:R-:W-:-:S04]  /*a820*/  FFMA R28, R28, R5, RZ ;  /* 0x000000051c1c7223 */ /* 0x000fc800000000ff */
[----:B------:R-:W-:-:S04]  /*a830*/  FFMA R28, R28, R31, R5 ;  /* 0x0000001f1c1c7223 */ /* 0x000fc80000000005 */
[----:B------:R-:W-:-:S04]  /*a840*/  @P1 FADD R28, RZ, -R28 ;  /* 0x8000001cff1c1221 */ /* 0x000fc80000000000 */
[----:B------:R-:W-:Y:S01]  /*a850*/  FFMA R40, RZ, R28, R41 ;  /* 0x0000001cff287223 */ /* 0x000fe20000000029 */
[----:B01----:R-:W-:Y:S06]  /*a860*/  @!P0 BRA `(.L_x_104) ;  /* 0x0000000000148947 */ /* 0x003fec0003800000 */
[----:B------:R-:W-:Y:S01]  /*a870*/  IMAD.MOV.U32 R28, RZ, RZ, R8 ;  /* 0x000000ffff1c7224 */ /* 0x000fe200078e0008 */
[----:B------:R-:W-:-:S07]  /*a880*/  MOV R8, 0xa8a0 ;  /* 0x0000a8a000087802 */ /* 0x000fce0000000f00 */
[----:B------:R-:W-:Y:S05]  /*a890*/  CALL.REL.NOINC `($__internal_2_$__cuda_sm20_sqrt_rn_f32_slowpath) ;  /* 0x0000020400387944 */ /* 0x000fea0003c00000 */
[----:B------:R-:W-:Y:S01]  /*a8a0*/  IMAD.MOV.U32 R5, RZ, RZ, R33 ;  /* 0x000000ffff057224 */ /* 0x000fe200078e0021 */
[----:B------:R-:W-:Y:S06]  /*a8b0*/  BRA `(.L_x_105) ;  /* 0x0000000000107947 */ /* 0x000fec0003800000 */
.L_x_104:
[----:B------:R-:W-:Y:S01]  /*a8c0*/  FMUL.FTZ R5, R8, R13 ;  /* 0x0000000d08057220 */ /* 0x000fe20000410000 */
[----:B------:R-:W-:-:S03]  /*a8d0*/  FMUL.FTZ R12, R13, 0.5 ;  /* 0x3f0000000d0c7820 */ /* 0x000fc60000410000 */
[----:B------:R-:W-:-:S04]  /*a8e0*/  FFMA R8, -R5, R5, R8 ;  /* 0x0000000505087223 */ /* 0x000fc80000000108 */
[----:B------:R-:W-:-:S07]  /*a8f0*/  FFMA R5, R8, R12, R5 ;  /* 0x0000000c08057223 */ /* 0x000fce0000000005 */
.L_x_105:
[----:B------:R-:W-:Y:S05]  /*a900*/  BSYNC.RECONVERGENT B0 ;  /* 0x0000000000007941 */ /* 0x000fea0003800200 */
.L_x_103:
[----:B------:R-:W-:Y:S01]  /*a910*/  FADD R8, -R37, R40 ;  /* 0x0000002825087221 */ /* 0x000fe20000000100 */
[----:B------:R-:W-:Y:S01]  /*a920*/  FADD R23, -R34, R23 ;  /* 0x0000001722177221 */ /* 0x000fe20000000100 */
[----:B------:R-:W-:Y:S01]  /*a930*/  FADD R36, -R35, R36 ;  /* 0x0000002423247221 */ /* 0x000fe20000000100 */
[----:B------:R-:W-:Y:S01]  /*a940*/  BSSY.RECONVERGENT B0, `(.L_x_106) ;  /* 0x000000f000007945 */ /* 0x000fe20003800200 */
[----:B------:R-:W-:-:S04]  /*a950*/  FMUL R8, R8, R8 ;  /* 0x0000000808087220 */ /* 0x000fc80000400000 */
[----:B------:R-:W-:-:S04]  /*a960*/  FFMA R23, R23, R23, R8 ;  /* 0x0000001717177223 */ /* 0x000fc80000000008 */
[----:B------:R-:W-:-:S04]  /*a970*/  FFMA R28, R36, R36, R23 ;  /* 0x00000024241c7223 */ /* 0x000fc80000000017 */
[----:B------:R-:W-:Y:S01]  /*a980*/  VIADD R8, R28, 0xf3000000 ;  /* 0xf30000001c087836 */ /* 0x000fe20000000000 */
[----:B------:R0:W1:Y:S04]  /*a990*/  MUFU.RSQ R13, R28 ;  /* 0x0000001c000d7308 */ /* 0x0000680000001400 */
[----:B------:R-:W-:-:S13]  /*a9a0*/  ISETP.GT.U32.AND P0, PT, R8, 0x727fffff, PT ;  /* 0x727fffff0800780c */ /* 0x000fda0003f04070 */
[----:B01----:R-:W-:Y:S05]  /*a9b0*/  @!P0 BRA `(.L_x_107) ;  /* 0x00000000000c8947 */ /* 0x003fea0003800000 */
[----:B------:R-:W-:-:S07]  /*a9c0*/  MOV R8, 0xa9e0 ;  /* 0x0000a9e000087802 */ /* 0x000fce0000000f00 */
[----:B------:R-:W-:Y:S05]  /*a9d0*/  CALL.REL.NOINC `($__internal_2_$__cuda_sm20_sqrt_rn_f32_slowpath) ;  /* 0x0000020000e87944 */ /* 0x000fea0003c00000 */
[----:B------:R-:W-:Y:S05]  /*a9e0*/  BRA `(.L_x_108) ;  /* 0x0000000000107947 */ /* 0x000fea0003800000 */
.L_x_107:
[----:B------:R-:W-:Y:S01]  /*a9f0*/  FMUL.FTZ R33, R28, R13 ;  /* 0x0000000d1c217220 */ /* 0x000fe20000410000 */
[----:B------:R-:W-:-:S03]  /*aa00*/  FMUL.FTZ R12, R13, 0.5 ;  /* 0x3f0000000d0c7820 */ /* 0x000fc60000410000 */
[----:B------:R-:W-:-:S04]  /*aa10*/  FFMA R8, -R33, R33, R28 ;  /* 0x0000002121087223 */ /* 0x000fc8000000011c */
[----:B------:R-:W-:-:S07]  /*aa20*/  FFMA R33, R8, R12, R33 ;  /* 0x0000000c08217223 */ /* 0x000fce0000000021 */
.L_x_108:
[----:B------:R-:W-:Y:S05]  /*aa30*/  BSYNC.RECONVERGENT B0 ;  /* 0x0000000000007941 */ /* 0x000fea0003800200 */
.L_x_106:
[----:B------:R-:W-:Y:S01]  /*aa40*/  FADD R18, -R18, R37 ;  /* 0x0000002512127221 */ /* 0x000fe20000000100 */
[----:B------:R-:W-:Y:S01]  /*aa50*/  FADD R17, -R17, R34 ;  /* 0x0000002211117221 */ /* 0x000fe20000000100 */
[----:B------:R-:W-:Y:S01]  /*aa60*/  FADD R22, -R22, R35 ;  /* 0x0000002316167221 */ /* 0x000fe20000000100 */
[----:B------:R-:W-:Y:S01]  /*aa70*/  BSSY.RECONVERGENT B0, `(.L_x_109) ;  /* 0x0000010000007945 */ /* 0x000fe20003800200 */
[----:B------:R-:W-:-:S04]  /*aa80*/  FMUL R18, R18, R18 ;  /* 0x0000001212127220 */ /* 0x000fc80000400000 */
[----:B------:R-:W-:-:S04]  /*aa90*/  FFMA R17, R17, R17, R18 ;  /* 0x0000001111117223 */ /* 0x000fc80000000012 */
[----:B------:R-:W-:Y:S01]  /*aaa0*/  FFMA R28, R22, R22, R17 ;  /* 0x00000016161c7223 */ /* 0x000fe20000000011 */
[----:B------:R-:W-:-:S03]  /*aab0*/  FMUL.D2 R22, R33, R5 ;  /* 0x0000000521167220 */ /* 0x000fc60000300000 */
[----:B------:R-:W-:Y:S01]  /*aac0*/  VIADD R8, R28, 0xf3000000 ;  /* 0xf30000001c087836 */ /* 0x000fe20000000000 */
[----:B------:R0:W1:Y:S04]  /*aad0*/  MUFU.RSQ R13, R28 ;  /* 0x0000001c000d7308 */ /* 0x0000680000001400 */
[----:B------:R-:W-:-:S13]  /*aae0*/  ISETP.GT.U32.AND P0, PT, R8, 0x727fffff, PT ;  /* 0x727fffff0800780c */ /* 0x000fda0003f04070 */
[----:B01----:R-:W-:Y:S05]  /*aaf0*/  @!P0 BRA `(.L_x_110) ;  /* 0x00000000000c8947 */ /* 0x003fea0003800000 */
[----:B------:R-:W-:-:S07]  /*ab00*/  MOV R8, 0xab20 ;  /* 0x0000ab2000087802 */ /* 0x000fce0000000f00 */
[----:B------:R-:W-:Y:S05]  /*ab10*/  CALL.REL.NOINC `($__internal_2_$__cuda_sm20_sqrt_rn_f32_slowpath) ;  /* 0x0000020000987944 */ /* 0x000fea0003c00000 */
[----:B------:R-:W-:Y:S05]  /*ab20*/  BRA `(.L_x_111) ;  /* 0x0000000000107947 */ /* 0x000fea0003800000 */
.L_x_110:
[----:B------:R-:W-:Y:S01]  /*ab30*/  FMUL.FTZ R33, R28, R13 ;  /* 0x0000000d1c217220 */ /* 0x000fe20000410000 */
[----:B------:R-:W-:-:S03]  /*ab40*/  FMUL.FTZ R5, R13, 0.5 ;  /* 0x3f0000000d057820 */ /* 0x000fc60000410000 */
[----:B------:R-:W-:-:S04]  /*ab50*/  FFMA R8, -R33, R33, R28 ;  /* 0x0000002121087223 */ /* 0x000fc8000000011c */
[----:B------:R-:W-:-:S07]  /*ab60*/  FFMA R33, R8, R5, R33 ;  /* 0x0000000508217223 */ /* 0x000fce0000000021 */
.L_x_111:
[----:B------:R-:W-:Y:S05]  /*ab70*/  BSYNC.RECONVERGENT B0 ;  /* 0x0000000000007941 */ /* 0x000fea0003800200 */
.L_x_109:
[----:B------:R-:W0:Y:S01]  /*ab80*/  MUFU.RCP R5, R16 ;  /* 0x0000001000057308 */ /* 0x000e220000001000 */
[----:B------:R-:W-:Y:S01]  /*ab90*/  VIADD R12, R10, 0x1 ;  /* 0x000000010a0c7836 */ /* 0x000fe20000000000 */
[----:B------:R-:W-:Y:S04]  /*aba0*/  BSSY.RECONVERGENT B0, `(.L_x_112) ;  /* 0x000000f000007945 */ /* 0x000fe80003800200 */
[----:B------:R-:W-:-:S05]  /*abb0*/  I2FP.F32.S32 R13, R12 ;  /* 0x0000000c000d7245 */ /* 0x000fca0000201400 */
[----:B------:R-:W-:-:S04]  /*abc0*/  FMUL R13, R13, 12.5 ;  /* 0x414800000d0d7820 */ /* 0x000fc80000400000 */
[----:B------:R-:W1:Y:S01]  /*abd0*/  FCHK P0, R13, R16 ;  /* 0x000000100d007302 */ /* 0x000e620000000000 */
[----:B0-----:R-:W-:-:S04]  /*abe0*/  FFMA R8, -R16, R5, 1 ;  /* 0x3f80000010087423 */ /* 0x001fc80000000105 */
[----:B------:R-:W-:Y:S01]  /*abf0*/  FFMA R8, R5, R8, R5 ;  /* 0x0000000805087223 */ /* 0x000fe20000000005 */
[----:B------:R-:W-:-:S03]  /*ac00*/  FMUL R5, R22, R33 ;  /* 0x0000002116057220 */ /* 0x000fc60000400000 */
[----:B------:R-:W-:-:S04]  /*ac10*/  FFMA R17, R8, R13, RZ ;  /* 0x0000000d08117223 */ /* 0x000fc800000000ff */
[----:B------:R-:W-:-:S04]  /*ac20*/  FFMA R18, -R16, R17, R13 ;  /* 0x0000001110127223 */ /* 0x000fc8000000010d */
[----:B------:R-:W-:Y:S01]  /*ac30*/  FFMA R8, R8, R18, R17 ;  /* 0x0000001208087223 */ /* 0x000fe20000000011 */
[----:B-1----:R-:W-:Y:S06]  /*ac40*/  @!P0 BRA `(.L_x_113) ;  /* 0x0000000000108947 */ /* 0x002fec0003800000 */
[----:B------:R-:W-:Y:S01]  /*ac50*/  IMAD.MOV.U32 R31, RZ, RZ, R16 ;  /* 0x000000ffff1f7224 */ /* 0x000fe200078e0010 */
[----:B------:R-:W-:Y:S01]  /*ac60*/  MOV R30, 0xac90 ;  /* 0x0000ac90001e7802 */ /* 0x000fe20000000f00 */
[----:B------:R-:W-:-:S07]  /*ac70*/  IMAD.MOV.U32 R36, RZ, RZ, R13 ;  /* 0x000000ffff247224 */ /* 0x000fce00078e000d */
[----:B------:R-:W-:Y:S05]  /*ac80*/  CALL.REL.NOINC `($__internal_3_$__cuda_sm3x_div_rn_noftz_f32_slowpath) ;  /* 0x0000020000947944 */ /* 0x000fea0003c00000 */
.L_x_113:
[----:B------:R-:W-:Y:S05]  /*ac90*/  BSYNC.RECONVERGENT B0 ;  /* 0x0000000000007941 */ /* 0x000fea0003800200 */
.L_x_112:
[----:B------:R-:W-:Y:S01]  /*aca0*/  FADD R8, R8, -0.5 ;  /* 0xbf00000008087421 */ /* 0x000fe20000000000 */
[----:B------:R-:W-:Y:S01]  /*acb0*/  BSSY.RECONVERGENT B0, `(.L_x_114) ;  /* 0x000003c000007945 */ /* 0x000fe20003800200 */
[----:B------:R-:W-:Y:S02]  /*acc0*/  IMAD.MOV.U32 R16, RZ, RZ, R21 ;  /* 0x000000ffff107224 */ /* 0x000fe400078e0015 */
[----:B------:R-:W-:Y:S02]  /*acd0*/  IMAD.MOV.U32 R17, RZ, RZ, R20 ;  /* 0x000000ffff117224 */ /* 0x000fe400078e0014 */
[----:B------:R-:W-:Y:S01]  /*ace0*/  FADD R34, R8, 6371 ;  /* 0x45c7180008227421 */ /* 0x000fe20000000000 */
        /* <DEDUP_REMOVED lines=12> */
.L_x_116:
        /* <DEDUP_REMOVED lines=44> */
.L_x_115:
[----:B------:R-:W-:Y:S05]  /*b070*/  BSYNC.RECONVERGENT B0 ;  /* 0x0000000000007941 */ /* 0x000fea0003800200 */
.L_x_114:
        /* <DEDUP_REMOVED lines=33> */
.L_x_119:
        /* <DEDUP_REMOVED lines=44> */
.L_x_118:
[----:B------:R-:W-:Y:S05]  /*b550*/  BSYNC.RECONVERGENT B0 ;  /* 0x0000000000007941 */ /* 0x000fea0003800200 */
.L_x_117:
        /* <DEDUP_REMOVED lines=33> */
.L_x_122:
        /* <DEDUP_REMOVED lines=44> */
.L_x_121:
[----:B------:R-:W-:Y:S05]  /*ba30*/  BSYNC.RECONVERGENT B0 ;  /* 0x0000000000007941 */ /* 0x000fea0003800200 */
.L_x_120:
        /* <DEDUP_REMOVED lines=29> */
.L_x_125:
        /* <DEDUP_REMOVED lines=29> */
[--C-:B------:R-:W-:Y:S02]  /*bde0*/  SHF.R.U32.HI R33, RZ, 0x1e, R18.reuse ;  /* 0x0000001eff217819 */ /* 0x100fe40000011612 */
        /* <DEDUP_REMOVED lines=8> */
[----:B------:R-:W1:Y:S01]  /*be70*/  I2F.F64.S64 R16, R16 ;  /* 0x0000001000107312 */ /* 0x000e620000301c00 */
[----:B------:R-:W-:-:S04]  /*be80*/  IMAD.MOV R18, RZ, RZ, -R32 ;  /* 0x000000ffff127224 */ /* 0x000fc800078e0a20 */
[----:B------:R-:W-:Y:S01]  /*be90*/  @!P1 IMAD.MOV.U32 R32, RZ, RZ, R18 ;  /* 0x000000ffff209224 */ /* 0x000fe200078e0012 */
[----:B-1----:R-:W-:-:S10]  /*bea0*/  DMUL R22, R16, UR4 ;  /* 0x0000000410167c28 */ /* 0x002fd40008000000 */
[----:B------:R-:W1:Y:S02]  /*beb0*/  F2F.F32.F64 R22, R22 ;  /* 0x0000001600167310 */ /* 0x000e640000301000 */
[----:B01----:R-:W-:-:S07]  /*bec0*/  FSEL R16, -R22, R22, !P0 ;  /* 0x0000001616107208 */ /* 0x003fce0004000100 */
.L_x_124:
[----:B------:R-:W-:Y:S05]  /*bed0*/  BSYNC.RECONVERGENT B0 ;  /* 0x0000000000007941 */ /* 0x000fea0003800200 */
.L_x_123:
        /* <DEDUP_REMOVED lines=16> */
[----:B------:R-:W-:Y:S01]  /*bfe0*/  FMUL R18, R34, R37 ;  /* 0x0000002522127220 */ /* 0x000fe20000400000 */
[----:B------:R-:W-:Y:S02]  /*bff0*/  IMAD.MOV.U32 R16, RZ, RZ, R3 ;  /* 0x000000ffff107224 */ /* 0x000fe400078e0003 */
        /* <DEDUP_REMOVED lines=14> */
.L_x_128:
        /* <DEDUP_REMOVED lines=44> */
.L_x_127:
[----:B------:R-:W-:Y:S05]  /*c3a0*/  BSYNC.RECONVERGENT B0 ;  /* 0x0000000000007941 */ /* 0x000fea0003800200 */
.L_x_126:
        /* <DEDUP_REMOVED lines=30> */
.L_x_131:
        /* <DEDUP_REMOVED lines=44> */
.L_x_130:
[----:B------:R-:W-:Y:S05]  /*c850*/  BSYNC.RECONVERGENT B0 ;  /* 0x0000000000007941 */ /* 0x000fea0003800200 */
.L_x_129:
        /* <DEDUP_REMOVED lines=31> */
.L_x_134:
        /* <DEDUP_REMOVED lines=44> */
.L_x_133:
[----:B------:R-:W-:Y:S05]  /*cd10*/  BSYNC.RECONVERGENT B0 ;  /* 0x0000000000007941 */ /* 0x000fea0003800200 */
.L_x_132:
        /* <DEDUP_REMOVED lines=8> */
[----:B------:R-:W-:Y:S01]  /*cda0*/  FSEL R16, R22, 1, P0 ;  /* 0x3f80000016107808 */ /* 0x000fe20000000000 */
[----:B------:R-:W-:Y:S01]  /*cdb0*/  IMAD.MOV.U32 R22, RZ, RZ, R3 ;  /* 0x000000ffff167224 */ /* 0x000fe200078e0003 */
[----:B------:R-:W-:Y:S01]  /*cdc0*/  FSEL R37, -R31, -0.16666662693023681641, !P0 ;  /* 0xbe2aaaa81f257808 */ /* 0x000fe20004000100 */
[C---:B------:R-:W-:Y:S02]  /*cdd0*/  FFMA R32, R23.reuse, R32, R36 ;  /* 0x0000002017207223 */ /* 0x040fe40000000024 */
[C---:B------:R-:W-:Y:S02]  /*cde0*/  FFMA R33, R23.reuse, R16, RZ ;  /* 0x0000001017217223 */ /* 0x040fe400000000ff */
[----:B------:R-:W-:Y:S01]  /*cdf0*/  FFMA R32, R23, R32, R37 ;  /* 0x0000002017207223 */ /* 0x000fe20000000025 */
[----:B------:R-:W-:-:S03]  /*ce00*/  IMAD.MOV.U32 R37, RZ, RZ, R4 ;  /* 0x000000ffff257224 */ /* 0x000fc600078e0004 */
[----:B------:R-:W-:-:S04]  /*ce10*/  FFMA R16, R33, R32, R16 ;  /* 0x0000002021107223 */ /* 0x000fc80000000010 */
        /* <DEDUP_REMOVED lines=14> */
.L_x_137:
        /* <DEDUP_REMOVED lines=44> */
.L_x_136:
[----:B------:R-:W-:Y:S05]  /*d1c0*/  BSYNC.RECONVERGENT B0 ;  /* 0x0000000000007941 */ /* 0x000fea0003800200 */
.L_x_135:
        /* <DEDUP_REMOVED lines=12> */
[----:B------:R-:W-:Y:S02]  /*d290*/  IMAD.MOV.U32 R36, RZ, RZ, R21 ;  /* 0x000000ffff247224 */ /* 0x000fe400078e0015 */
[----:B------:R-:W-:-:S02]  /*d2a0*/  FFMA R33, R23, R22, RZ ;  /* 0x0000001617217223 */ /* 0x000fc400000000ff */
[----:B------:R-:W-:-:S04]  /*d2b0*/  FFMA R32, R23, R32, R35 ;  /* 0x0000002017207223 */ /* 0x000fc80000000023 */
[----:B------:R-:W-:Y:S01]  /*d2c0*/  FFMA R33, R33, R32, R22 ;  /* 0x0000002021217223 */ /* 0x000fe20000000016 */
[----:B------:R-:W-:-:S03]  /*d2d0*/  IMAD.MOV.U32 R22, RZ, RZ, R20 ;  /* 0x000000ffff167224 */ /* 0x000fc600078e0014 */
        /* <DEDUP_REMOVED lines=14> */
.L_x_140:
        /* <DEDUP_REMOVED lines=44> */
.L_x_139:
[----:B------:R-:W-:Y:S05]  /*d680*/  BSYNC.RECONVERGENT B0 ;  /* 0x0000000000007941 */ /* 0x000fea0003800200 */
.L_x_138:
[----:B------:R-:W-:Y:S01]  /*d690*/  FMUL R23, R22, R22 ;  /* 0x0000001616177220 */ /* 0x000fe20000400000 */
[C---:B------:R-:W-:Y:S01]  /*d6a0*/  LOP3.LUT R33, R36.reuse, 0x1, RZ, 0xc0, !PT ;  /* 0x0000000124217812 */ /* 0x040fe200078ec0ff */
        /* <DEDUP_REMOVED lines=28> */
.L_x_143:
        /* <DEDUP_REMOVED lines=44> */
.L_x_142:
[----:B------:R-:W-:Y:S05]  /*db30*/  BSYNC.RECONVERGENT B0 ;  /* 0x0000000000007941 */ /* 0x000fea0003800200 */
.L_x_141:
        /* <DEDUP_REMOVED lines=31> */
.L_x_146:
        /* <DEDUP_REMOVED lines=44> */
.L_x_145:
[----:B------:R-:W-:Y:S05]  /*dff0*/  BSYNC.RECONVERGENT B0 ;  /* 0x0000000000007941 */ /* 0x000fea0003800200 */
.L_x_144:
        /* <DEDUP_REMOVED lines=27> */
.L_x_149:
        /* <DEDUP_REMOVED lines=31> */
[----:B------:R-:W-:Y:S02]  /*e3a0*/  SHF.R.S32.HI R23, RZ, 0x1f, R40 ;  /* 0x0000001fff177819 */ /* 0x000fe40000011428 */
[----:B------:R-:W-:Y:S02]  /*e3b0*/  LOP3.LUT R15, R40, R15, RZ, 0x3c, !PT ;  /* 0x0000000f280f7212 */ /* 0x000fe400078e3cff */
[C---:B------:R-:W-:Y:S02]  /*e3c0*/  LOP3.LUT R22, R23.reuse, R21, RZ, 0x3c, !PT ;  /* 0x0000001517167212 */ /* 0x040fe400078e3cff */
[----:B------:R-:W-:Y:S02]  /*e3d0*/  LOP3.LUT R23, R23, R40, RZ, 0x3c, !PT ;  /* 0x0000002817177212 */ /* 0x000fe400078e3cff */
[----:B------:R-:W-:Y:S02]  /*e3e0*/  SHF.R.U32.HI R21, RZ, 0x1e, R20 ;  /* 0x0000001eff157819 */ /* 0x000fe40000011614 */
[----:B------:R-:W-:-:S02]  /*e3f0*/  ISETP.GE.AND P0, PT, R15, RZ, PT ;  /* 0x000000ff0f00720c */ /* 0x000fc40003f06270 */
[----:B------:R-:W0:Y:S01]  /*e400*/  I2F.F64.S64 R22, R22 ;  /* 0x0000001600167312 */ /* 0x000e220000301c00 */
[----:B------:R-:W-:-:S05]  /*e410*/  LEA.HI R21, R40, R21, RZ, 0x1 ;  /* 0x0000001528157211 */ /* 0x000fca00078f08ff */
[----:B------:R-:W-:-:S04]  /*e420*/  IMAD.MOV R15, RZ, RZ, -R21 ;  /* 0x000000ffff0f7224 */ /* 0x000fc800078e0a15 */
[----:B------:R-:W-:Y:S01]  /*e430*/  @!P1 IMAD.MOV.U32 R21, RZ, RZ, R15 ;  /* 0x000000ffff159224 */ /* 0x000fe200078e000f */
[----:B0-----:R-:W-:-:S10]  /*e440*/  DMUL R32, R22, UR4 ;  /* 0x0000000416207c28 */ /* 0x001fd40008000000 */
[----:B------:R-:W0:Y:S02]  /*e450*/  F2F.F32.F64 R32, R32 ;  /* 0x0000002000207310 */ /* 0x000e240000301000 */
[----:B0-----:R-:W-:-:S07]  /*e460*/  FSEL R20, -R32, R32, !P0 ;  /* 0x0000002020147208 */ /* 0x001fce0004000100 */
.L_x_148:
[----:B------:R-:W-:Y:S05]  /*e470*/  BSYNC.RECONVERGENT B0 ;  /* 0x0000000000007941 */ /* 0x000fea0003800200 */
.L_x_147:
        /* <DEDUP_REMOVED lines=15> */
[----:B------:R-:W-:Y:S01]  /*e570*/  FMUL R23, R34, R35 ;  /* 0x0000002322177220 */ /* 0x000fe20000400000 */
[----:B------:R-:W-:Y:S02]  /*e580*/  IMAD.MOV.U32 R35, RZ, RZ, R7 ;  /* 0x000000ffff237224 */ /* 0x000fe400078e0007 */
[----:B------:R-:W-:Y:S01]  /*e590*/  FFMA R20, R21, R22, R20 ;  /* 0x0000001615147223 */ /* 0x000fe20000000014 */
[----:B------:R-:W-:-:S03]  /*e5a0*/  IMAD.MOV.U32 R15, RZ, RZ, R6 ;  /* 0x000000ffff0f7224 */ /* 0x000fc600078e0006 */
        /* <DEDUP_REMOVED lines=14> */
.L_x_152:
        /* <DEDUP_REMOVED lines=44> */
.L_x_151:
[----:B------:R-:W-:Y:S05]  /*e950*/  BSYNC.RECONVERGENT B0 ;  /* 0x0000000000007941 */ /* 0x000fea0003800200 */
.L_x_150:
        /* <DEDUP_REMOVED lines=31> */
.L_x_155:
        /* <DEDUP_REMOVED lines=44> */
.L_x_154:
[----:B------:R-:W-:Y:S05]  /*ee10*/  BSYNC.RECONVERGENT B0 ;  /* 0x0000000000007941 */ /* 0x000fea0003800200 */
.L_x_153:
        /* <DEDUP_REMOVED lines=32> */
.L_x_158:
        /* <DEDUP_REMOVED lines=44> */
.L_x_157:
[----:B------:R-:W-:Y:S05]  /*f2e0*/  BSYNC.RECONVERGENT B0 ;  /* 0x0000000000007941 */ /* 0x000fea0003800200 */
.L_x_156:
[----:B------:R-:W-:Y:S01]  /*f2f0*/  FMUL R15, R20, R20 ;  /* 0x00000014140f7220 */ /* 0x000fe20000400000 */
[----:B------:R-:W-:Y:S01]  /*f300*/  LOP3.LUT R21, R35, 0x1, RZ, 0xc0, !PT ;  /* 0x0000000123157812 */ /* 0x000fe200078ec0ff */
[----:B------:R-:W-:Y:S01]  /*f310*/  BSSY.RECONVERGENT B0, `(.L_x_159) ;  /* 0x0000047000007945 */ /* 0x000fe20003800200 */
[----:B------:R-:W-:Y:S01]  /*f320*/  ISETP.NE.AND P2, PT, R14, RZ, PT ;  /* 0x000000ff0e00720c */ /* 0x000fe20003f45270 */
[----:B------:R-:W-:Y:S01]  /*f330*/  FFMA R14, R15, R8, -0.0013887860113754868507 ;  /* 0xbab607ed0f0e7423 */ /* 0x000fe20000000008 */
[----:B------:R-:W-:Y:S02]  /*f340*/  ISETP.NE.U32.AND P0, PT, R21, 0x1, PT ;  /* 0x000000011500780c */ /* 0x000fe40003f05070 */
[----:B------:R-:W-:Y:S02]  /*f350*/  LOP3.LUT P1, RZ, R35, 0x2, RZ, 0xc0, !PT ;  /* 0x0000000223ff7812 */ /* 0x000fe4000782c0ff */
[----:B------:R-:W-:Y:S02]  /*f360*/  FSEL R32, R14, -0.00019574658654164522886, !P0 ;  /* 0xb94d41530e207808 */ /* 0x000fe40004000000 */
[----:B------:R-:W-:-:S02]  /*f370*/  FSEL R40, R30, 0.0083327032625675201416, !P0 ;  /* 0x3c0885e41e287808 */ /* 0x000fc40004000000 */
[----:B------:R-:W-:Y:S02]  /*f380*/  FSEL R14, R20, 1, P0 ;  /* 0x3f800000140e7808 */ /* 0x000fe40000000000 */
[----:B------:R-:W-:Y:S01]  /*f390*/  FSEL R33, -R31, -0.16666662693023681641, !P0 ;  /* 0xbe2aaaa81f217808 */ /* 0x000fe20004000100 */
[C---:B------:R-:W-:Y:S02]  /*f3a0*/  FFMA R32, R15.reuse, R32, R40 ;  /* 0x000000200f207223 */ /* 0x040fe40000000028 */
[C---:B------:R-:W-:Y:S02]  /*f3b0*/  FFMA R21, R15.reuse, R14, RZ ;  /* 0x0000000e0f157223 */ /* 0x040fe400000000ff */
[----:B------:R-:W-:-:S04]  /*f3c0*/  FFMA R32, R15, R32, R33 ;  /* 0x000000200f207223 */ /* 0x000fc80000000021 */
        /* <DEDUP_REMOVED lines=15> */
.L_x_161:
        /* <DEDUP_REMOVED lines=33> */
[----:B------:R-:W-:Y:S02]  /*f6d0*/  LOP3.LUT R2, R33, R2, RZ, 0x3c, !PT ;  /* 0x0000000221027212 */ /* 0x000fe400078e3cff */
        /* <DEDUP_REMOVED lines=9> */
[----:B01----:R-:W-:-:S07]  /*f770*/  FSEL R6, -R36, R36, !P0 ;  /* 0x0000002424067208 */ /* 0x003fce0004000100 */
.L_x_160:
[----:B------:R-:W-:Y:S05]  /*f780*/  BSYNC.RECONVERGENT B0 ;  /* 0x0000000000007941 */ /* 0x000fea0003800200 */
.L_x_159:
        /* <DEDUP_REMOVED lines=14> */
[----:B------:R-:W-:Y:S01]  /*f870*/  FFMA R2, R15, R2, R33 ;  /* 0x000000020f027223 */ /* 0x000fe20000000021 */
[----:B------:R-:W-:-:S03]  /*f880*/  IMAD.MOV.U32 R15, RZ, RZ, R38 ;  /* 0x000000ffff0f7224 */ /* 0x000fc600078e0026 */
        /* <DEDUP_REMOVED lines=15> */
.L_x_164:
        /* <DEDUP_REMOVED lines=44> */
.L_x_163:
[----:B------:R-:W-:Y:S05]  /*fc40*/  BSYNC.RECONVERGENT B0 ;  /* 0x0000000000007941 */ /* 0x000fea0003800200 */
.L_x_162:
        /* <DEDUP_REMOVED lines=30> */
.L_x_167:
        /* <DEDUP_REMOVED lines=35> */
[C---:B------:R-:W-:Y:S02]  /*10060*/  LOP3.LUT R14, R15.reuse, R26, RZ, 0x3c, !PT ;  /* 0x0000001a0f0e7212 */ /* 0x040fe400078e3cff */
[----:B------:R-:W-:Y:S02]  /*10070*/  LEA.HI R15, R15, R2, RZ, 0x1 ;  /* 0x000000020f0f7211 */ /* 0x000fe400078f08ff */
[----:B------:R-:W1:Y:S01]  /*10080*/  I2F.F64.S64 R6, R6 ;  /* 0x0000000600067312 */ /* 0x000e620000301c00 */
[----:B------:R-:W-:Y:S02]  /*10090*/  ISETP.GE.AND P0, PT, R14, RZ, PT ;  /* 0x000000ff0e00720c */ /* 0x000fe40003f06270 */
[----:B------:R-:W-:-:S04]  /*100a0*/  IMAD.MOV R2, RZ, RZ, -R15 ;  /* 0x000000ffff027224 */ /* 0x000fc800078e0a0f */
[----:B------:R-:W-:Y:S01]  /*100b0*/  @!P1 IMAD.MOV.U32 R15, RZ, RZ, R2 ;  /* 0x000000ffff0f9224 */ /* 0x000fe200078e0002 */
[----:B-1----:R-:W-:-:S10]  /*100c0*/  DMUL R36, R6, UR4 ;  /* 0x0000000406247c28 */ /* 0x002fd40008000000 */
[----:B------:R-:W1:Y:S02]  /*100d0*/  F2F.F32.F64 R36, R36 ;  /* 0x0000002400247310 */ /* 0x000e640000301000 */
[----:B01----:R-:W-:-:S07]  /*100e0*/  FSEL R2, -R36, R36, !P0 ;  /* 0x0000002424027208 */ /* 0x003fce0004000100 */
.L_x_166:
[----:B------:R-:W-:Y:S05]  /*100f0*/  BSYNC.RECONVERGENT B0 ;  /* 0x0000000000007941 */ /* 0x000fea0003800200 */
.L_x_165:
        /* <DEDUP_REMOVED lines=31> */
.L_x_170:
        /* <DEDUP_REMOVED lines=37> */
[----:B------:R-:W0:Y:S01]  /*10540*/  I2F.F64.S64 R6, R6 ;  /* 0x0000000600067312 */ /* 0x000e220000301c00 */
[----:B------:R-:W-:Y:S02]  /*10550*/  ISETP.GE.AND P0, PT, R14, RZ, PT ;  /* 0x000000ff0e00720c */ /* 0x000fe40003f06270 */
[----:B------:R-:W-:-:S04]  /*10560*/  IMAD.MOV R2, RZ, RZ, -R15 ;  /* 0x000000ffff027224 */ /* 0x000fc800078e0a0f */
[----:B------:R-:W-:Y:S01]  /*10570*/  @!P1 IMAD.MOV.U32 R15, RZ, RZ, R2 ;  /* 0x000000ffff0f9224 */ /* 0x000fe200078e0002 */
[----:B0-----:R-:W-:-:S10]  /*10580*/  DMUL R32, R6, UR4 ;  /* 0x0000000406207c28 */ /* 0x001fd40008000000 */
[----:B------:R-:W0:Y:S02]  /*10590*/  F2F.F32.F64 R32, R32 ;  /* 0x0000002000207310 */ /* 0x000e240000301000 */
[----:B0-----:R-:W-:-:S07]  /*105a0*/  FSEL R2, -R32, R32, !P0 ;  /* 0x0000002020027208 */ /* 0x001fce0004000100 */
.L_x_169:
[----:B------:R-:W-:Y:S05]  /*105b0*/  BSYNC.RECONVERGENT B0 ;  /* 0x0000000000007941 */ /* 0x000fea0003800200 */
.L_x_168:
        /* <DEDUP_REMOVED lines=27> */
.L_x_173:
        /* <DEDUP_REMOVED lines=33> */
[C---:B------:R-:W-:Y:S02]  /*10980*/  LEA.HI R38, R15.reuse, R2, RZ, 0x1 ;  /* 0x000000020f267211 */ /* 0x040fe400078f08ff */
[C---:B------:R-:W-:Y:S02]  /*10990*/  LOP3.LUT R32, R6.reuse, R7, RZ, 0x3c, !PT ;  /* 0x0000000706207212 */ /* 0x040fe400078e3cff */
[----:B------:R-:W-:Y:S01]  /*109a0*/  LOP3.LUT R33, R6, R15, RZ, 0x3c, !PT ;  /* 0x0000000f06217212 */ /* 0x000fe200078e3cff */
[----:B------:R-:W-:Y:S01]  /*109b0*/  IMAD.MOV R2, RZ, RZ, -R38 ;  /* 0x000000ffff027224 */ /* 0x000fe200078e0a26 */
[----:B------:R-:W-:-:S03]  /*109c0*/  LOP3.LUT R26, R15, R26, RZ, 0x3c, !PT ;  /* 0x0000001a0f1a7212 */ /* 0x000fc600078e3cff */
[----:B------:R-:W-:Y:S01]  /*109d0*/  @!P1 IMAD.MOV.U32 R38, RZ, RZ, R2 ;  /* 0x000000ffff269224 */ /* 0x000fe200078e0002 */
[----:B------:R-:W1:Y:S01]  /*109e0*/  I2F.F64.S64 R32, R32 ;  /* 0x0000002000207312 */ /* 0x000e620000301c00 */
[----:B------:R-:W-:Y:S01]  /*109f0*/  ISETP.GE.AND P0, PT, R26, RZ, PT ;  /* 0x000000ff1a00720c */ /* 0x000fe20003f06270 */
[----:B-1----:R-:W-:-:S10]  /*10a00*/  DMUL R6, R32, UR4 ;  /* 0x0000000420067c28 */ /* 0x002fd40008000000 */
[----:B------:R-:W1:Y:S02]  /*10a10*/  F2F.F32.F64 R6, R6 ;  /* 0x0000000600067310 */ /* 0x000e640000301000 */
[----:B01----:R-:W-:-:S07]  /*10a20*/  FSEL R27, -R6, R6, !P0 ;  /* 0x00000006061b7208 */ /* 0x003fce0004000100 */
.L_x_172:
[----:B------:R-:W-:Y:S05]  /*10a30*/  BSYNC.RECONVERGENT B0 ;  /* 0x0000000000007941 */ /* 0x000fea0003800200 */
.L_x_171:
        /* <DEDUP_REMOVED lines=11> */
[----:B------:R-:W-:Y:S01]  /*10af0*/  FFMA R7, R2, R7, R15 ;  /* 0x0000000702077223 */ /* 0x000fe2000000000f */
[----:B------:R-:W-:Y:S01]  /*10b00*/  FMUL R15, R34, R35 ;  /* 0x00000023220f7220 */ /* 0x000fe20000400000 */
[C---:B------:R-:W-:Y:S02]  /*10b10*/  FFMA R6, R2.reuse, R27, RZ ;  /* 0x0000001b02067223 */ /* 0x040fe400000000ff */
[----:B------:R-:W-:Y:S01]  /*10b20*/  FFMA R7, R2, R7, R14 ;  /* 0x0000000702077223 */ /* 0x000fe2000000000e */
[----:B------:R-:W-:-:S03]  /*10b30*/  IMAD.MOV.U32 R2, RZ, RZ, R3 ;  /* 0x000000ffff027224 */ /* 0x000fc600078e0003 */
        /* <DEDUP_REMOVED lines=16> */
.L_x_176:
        /* <DEDUP_REMOVED lines=44> */
.L_x_175:
[----:B------:R-:W-:Y:S05]  /*10f00*/  BSYNC.RECONVERGENT B0 ;  /* 0x0000000000007941 */ /* 0x000fea0003800200 */
.L_x_174:
        /* <DEDUP_REMOVED lines=30> */
.L_x_179:
        /* <DEDUP_REMOVED lines=44> */
.L_x_178:
[----:B------:R-:W-:Y:S05]  /*113b0*/  BSYNC.RECONVERGENT B0 ;  /* 0x0000000000007941 */ /* 0x000fea0003800200 */
.L_x_177:
        /* <DEDUP_REMOVED lines=31> */
.L_x_182:
        /* <DEDUP_REMOVED lines=44> */
.L_x_181:
[----:B------:R-:W-:Y:S05]  /*11870*/  BSYNC.RECONVERGENT B0 ;  /* 0x0000000000007941 */ /* 0x000fea0003800200 */
.L_x_180:
        /* <DEDUP_REMOVED lines=28> */
.L_x_185:
        /* <DEDUP_REMOVED lines=44> */
.L_x_184:
[----:B------:R-:W-:Y:S05]  /*11d00*/  BSYNC.RECONVERGENT B0 ;  /* 0x0000000000007941 */ /* 0x000fea0003800200 */
.L_x_183:
[----:B------:R-:W0:Y:S02]  /*11d10*/  LDC.64 R34, c[0x0][0x380] ;  /* 0x0000e000ff227b82 */ /* 0x000e240000000a00 */
[----:B0-----:R-:W2:Y:S01]  /*11d20*/  LDG.E R0, desc[UR6][R34.64] ;  /* 0x0000000622007981 */ /* 0x001ea2000c1e1900 */
[----:B------:R-:W-:Y:S02]  /*11d30*/  IMAD.MOV.U32 R26, RZ, RZ, 0x1 ;  /* 0x00000001ff1a7424 */ /* 0x000fe400078e00ff */
[----:B------:R-:W-:Y:S01]  /*11d40*/  FMUL R6, R3, R3 ;  /* 0x0000000303067220 */ /* 0x000fe20000400000 */
[C---:B------:R-:W-:Y:S01]  /*11d50*/  LOP3.LUT R20, R4.reuse, 0x1, RZ, 0xc0, !PT ;  /* 0x0000000104147812 */ /* 0x040fe200078ec0ff */
[----:B------:R-:W-:Y:S01]  /*11d60*/  VIADD R4, R4, 0x1 ;  /* 0x0000000104047836 */ /* 0x000fe20000000000 */
[----:B------:R0:W5:Y:S01]  /*11d70*/  LDG.E R2, desc[UR6][R34.64+0x4] ;  /* 0x0000040622027981 */ /* 0x000162000c1e1900 */
[----:B------:R-:W-:Y:S01]  /*11d80*/  FFMA R8, R6, R8, -0.0013887860113754868507 ;  /* 0xbab607ed06087423 */ /* 0x000fe20000000008 */
[----:B------:R-:W-:Y:S01]  /*11d90*/  ISETP.NE.U32.AND P0, PT, R20, 0x1, PT ;  /* 0x000000011400780c */ /* 0x000fe20003f05070 */
[----:B------:R-:W-:Y:S01]  /*11da0*/  BSSY.RECONVERGENT B0, `(.L_x_186) ;  /* 0x000001e000007945 */ /* 0x000fe20003800200 */
[----:B------:R-:W-:-:S02]  /*11db0*/  FSETP.GEU.AND P2, PT, |R25|, 6.5827683646048100446e-37, PT ;  /* 0x036000001900780b */ /* 0x000fc40003f4e200 */
[----:B------:R-:W-:Y:S02]  /*11dc0*/  FSEL R37, R28, 0.041666727513074874878, !P0 ;  /* 0x3d2aaabb1c257808 */ /* 0x000fe40004000000 */
[----:B------:R-:W-:Y:S02]  /*11dd0*/  FSEL R29, -R29, -0.4999999701976776123, !P0 ;  /* 0xbeffffff1d1d7808 */ /* 0x000fe40004000100 */
[----:B0-----:R-:W-:Y:S02]  /*11de0*/  FSEL R35, R8, -0.00019574658654164522886, P0 ;  /* 0xb94d415308237808 */ /* 0x001fe40000000000 */
[----:B------:R-:W-:Y:S02]  /*11df0*/  FSEL R3, R3, 1, !P0 ;  /* 0x3f80000003037808 */ /* 0x000fe40004000000 */
[----:B------:R-:W-:Y:S01]  /*11e00*/  LOP3.LUT P0, RZ, R4, 0x2, RZ, 0xc0, !PT ;  /* 0x0000000204ff7812 */ /* 0x000fe2000780c0ff */
[----:B------:R-:W-:-:S04]  /*11e10*/  FFMA R35, R6, R35, R37 ;  /* 0x0000002306237223 */ /* 0x000fc80000000025 */
[C---:B------:R-:W-:Y:S01]  /*11e20*/  FFMA R29, R6.reuse, R35, R29 ;  /* 0x00000023061d7223 */ /* 0x040fe2000000001d */
[----:B------:R-:W-:-:S04]  /*11e30*/  FFMA R6, R6, R3, RZ ;  /* 0x0000000306067223 */ /* 0x000fc800000000ff */
[----:B------:R-:W-:-:S04]  /*11e40*/  FFMA R6, R6, R29, R3 ;  /* 0x0000001d06067223 */ /* 0x000fc80000000003 */
[----:B------:R-:W-:-:S04]  /*11e50*/  @P0 FADD R6, RZ, -R6 ;  /* 0x80000006ff060221 */ /* 0x000fc80000000000 */
[----:B------:R-:W-:Y:S01]  /*11e60*/  FFMA R7, RZ, R6, R7 ;  /* 0x00000006ff077223 */ /* 0x000fe20000000007 */
[----:B--2---:R-:W0:Y:S08]  /*11e70*/  I2F.F64 R32, R0 ;  /* 0x0000000000207312 */ /* 0x004e300000201c00 */
[----:B0-----:R-:W0:Y:S02]  /*11e80*/  MUFU.RCP64H R27, R33 ;  /* 0x00000021001b7308 */ /* 0x001e240000001800 */
[----:B0-----:R-:W-:-:S08]  /*11e90*/  DFMA R30, -R32, R26, 1 ;  /* 0x3ff00000201e742b */ /* 0x001fd0000000011a */
[----:B------:R-:W-:-:S08]  /*11ea0*/  DFMA R30, R30, R30, R30 ;  /* 0x0000001e1e1e722b */ /* 0x000fd0000000001e */
[----:B------:R-:W-:-:S08]  /*11eb0*/  DFMA R26, R26, R30, R26 ;  /* 0x0000001e1a1a722b */ /* 0x000fd0000000001a */
[----:B------:R-:W-:-:S08]  /*11ec0*/  DFMA R30, -R32, R26, 1 ;  /* 0x3ff00000201e742b */ /* 0x000fd0000000011a */
[----:B------:R-:W-:-:S08]  /*11ed0*/  DFMA R26, R26, R30, R26 ;  /* 0x0000001e1a1a722b */ /* 0x000fd0000000001a */
[----:B------:R-:W-:-:S08]  /*11ee0*/  DMUL R44, R24, R26 ;  /* 0x0000001a182c7228 */ /* 0x000fd00000000000 */
[----:B------:R-:W-:-:S08]  /*11ef0*/  DFMA R30, -R32, R44, R24 ;  /* 0x0000002c201e722b */ /* 0x000fd00000000118 */
[----:B------:R-:W-:-:S10]  /*11f00*/  DFMA R44, R26, R30, R44 ;  /* 0x0000001e1a2c722b */ /* 0x000fd4000000002c */
[----:B------:R-:W-:-:S05]  /*11f10*/  FFMA R4, RZ, R33, R45 ;  /* 0x00000021ff047223 */ /* 0x000fca000000002d */
[----:B------:R-:W-:-:S13]  /*11f20*/  FSETP.GT.AND P1, PT, |R4|, 1.469367938527859385e-39, PT ;  /* 0x001000000400780b */ /* 0x000fda0003f24200 */
[----:B------:R-:W-:Y:S05]  /*11f30*/  @P1 BRA P2, `(.L_x_187) ;  /* 0x0000000000101947 */ /* 0x000fea0001000000 */
[----:B------:R-:W-:Y:S01]  /*11f40*/  IMAD.MOV.U32 R28, RZ, RZ, R24 ;  /* 0x000000ffff1c7224 */ /* 0x000fe200078e0018 */
[----:B------:R-:W-:Y:S01]  /*11f50*/  MOV R8, 0x11f80 ;  /* 0x00011f8000087802 */ /* 0x000fe20000000f00 */
[----:B------:R-:W-:-:S07]  /*11f60*/  IMAD.MOV.U32 R29, RZ, RZ, R25 ;  /* 0x000000ffff1d7224 */ /* 0x000fce00078e0019 */
[----:B-----5:R-:W-:Y:S05]  /*11f70*/  CALL.REL.NOINC `($__internal_0_$__cuda_sm20_div_rn_f64_full) ;  /* 0x00000184003c7944 */ /* 0x020fea0003c00000 */
.L_x_187:
[----:B------:R-:W-:Y:S05]  /*11f80*/  BSYNC.RECONVERGENT B0 ;  /* 0x0000000000007941 */ /* 0x000fea0003800200 */
.L_x_186:
[----:B------:R-:W0:Y:S02]  /*11f90*/  LDC.64 R24, c[0x0][0x380] ;  /* 0x0000e000ff187b82 */ /* 0x000e240000000a00 */
[----:B0-----:R-:W2:Y:S01]  /*11fa0*/  LDG.E R3, desc[UR6][R24.64+0x8] ;  /* 0x0000080618037981 */ /* 0x001ea2000c1e1900 */
[----:B------:R0:W1:Y:S01]  /*11fb0*/  F2F.F32.F64 R4, R44 ;  /* 0x0000002c00047310 */ /* 0x0000620000301000 */
[----:B------:R-:W-:Y:S01]  /*11fc0*/  BSSY.RECONVERGENT B0, `(.L_x_188) ;  /* 0x000000e000007945 */ /* 0x000fe20003800200 */
[----:B--2---:R-:W-:-:S06]  /*11fd0*/  I2FP.F32.S32 R20, R3 ;  /* 0x0000000300147245 */ /* 0x004fcc0000201400 */
        /* <DEDUP_REMOVED lines=11> */
[----:B-----5:R-:W-:Y:S05]  /*12090*/  CALL.REL.NOINC `($__internal_3_$__cuda_sm3x_div_rn_noftz_f32_slowpath) ;  /* 0x0000018c00907944 */ /* 0x020fea0003c00000 */
.L_x_189:
[----:B------:R-:W-:Y:S05]  /*120a0*/  BSYNC.RECONVERGENT B0 ;  /* 0x0000000000007941 */ /* 0x000fea0003800200 */
.L_x_188:
[----:B------:R-:W0:Y:S01]  /*120b0*/  LDCU UR4, c[0x3][0x8] ;  /* 0x00c00100ff0477ac */ /* 0x000e220008000800 */
[----:B------:R-:W-:Y:S01]  /*120c0*/  BSSY.RECONVERGENT B0, `(.L_x_190) ;  /* 0x0000045000007945 */ /* 0x000fe20003800200 */
[----:B0-----:R-:W-:Y:S01]  /*120d0*/  FMUL R29, R4, UR4 ;  /* 0x00000004041d7c20 */ /* 0x001fe20008400000 */
[----:B------:R-:W-:-:S03]  /*120e0*/  FADD R4, R8, -0.5 ;  /* 0xbf00000008047421 */ /* 0x000fc60000000000 */
[C---:B------:R-:W-:Y:S01]  /*120f0*/  FMUL R6, R29.reuse, 0.63661974668502807617 ;  /* 0x3f22f9831d067820 */ /* 0x040fe20000400000 */
[----:B------:R-:W-:Y:S01]  /*12100*/  FSETP.GE.AND P0, PT, |R29|, 105615, PT ;  /* 0x47ce47801d00780b */ /* 0x000fe20003f06200 */
[----:B------:R-:W-:-:S04]  /*12110*/  FADD R27, R4, 6371 ;  /* 0x45c71800041b7421 */ /* 0x000fc80000000000 */
        /* <DEDUP_REMOVED lines=19> */
.L_x_192:
        /* <DEDUP_REMOVED lines=31> */
[----:B------:R-:W-:Y:S02]  /*12440*/  SHF.R.S32.HI R24, RZ, 0x1f, R8 ;  /* 0x0000001fff187819 */ /* 0x000fe40000011408 */
[----:B0-----:R-:W-:Y:S02]  /*12450*/  LOP3.LUT R26, R8, R29, RZ, 0x3c, !PT ;  /* 0x0000001d081a7212 */ /* 0x001fe400078e3cff */
        /* <DEDUP_REMOVED lines=11> */
.L_x_191:
[----:B------:R-:W-:Y:S05]  /*12510*/  BSYNC.RECONVERGENT B0 ;  /* 0x0000000000007941 */ /* 0x000fea0003800200 */
.L_x_190:
        /* <DEDUP_REMOVED lines=13> */
[C---:B------:R-:W-:Y:S01]  /*125f0*/  FFMA R24, R13.reuse, R24, R26 ;  /* 0x000000180d187223 */ /* 0x040fe2000000001a */
[----:B------:R-:W-:Y:S01]  /*12600*/  FSEL R33, -R30, -0.4999999701976776123, !P1 ;  /* 0xbeffffff1e217808 */ /* 0x000fe20004800100 */
[----:B------:R-:W-:Y:S02]  /*12610*/  IMAD.MOV.U32 R8, RZ, RZ, R35 ;  /* 0x000000ffff087224 */ /* 0x000fe400078e0023 */
        /* <DEDUP_REMOVED lines=17> */
.L_x_195:
        /* <DEDUP_REMOVED lines=44> */
.L_x_194:
[----:B------:R-:W-:Y:S05]  /*129f0*/  BSYNC.RECONVERGENT B0 ;  /* 0x0000000000007941 */ /* 0x000fea0003800200 */
.L_x_193:
        /* <DEDUP_REMOVED lines=33> */
.L_x_198:
        /* <DEDUP_REMOVED lines=44> */
.L_x_197:
[----:B------:R-:W-:Y:S05]  /*12ed0*/  BSYNC.RECONVERGENT B0 ;  /* 0x0000000000007941 */ /* 0x000fea0003800200 */
.L_x_196:
[----:B------:R-:W-:Y:S01]  /*12ee0*/  LOP3.LUT R6, R8, 0x1, RZ, 0xc0, !PT ;  /* 0x0000000108067812 */ /* 0x000fe200078ec0ff */
        /* <DEDUP_REMOVED lines=26> */
.L_x_201:
        /* <DEDUP_REMOVED lines=33> */
[----:B------:R-:W-:Y:S02]  /*132a0*/  LEA.HI R35, R8, R35, RZ, 0x1 ;  /* 0x0000002308237211 */ /* 0x000fe400078f08ff */
        /* <DEDUP_REMOVED lines=8> */
[----:B------:R-:W0:Y:S02]  /*13330*/  F2F.F32.F64 R32, R32 ;  /* 0x0000002000207310 */ /* 0x000e240000301000 */
[----:B0-----:R-:W-:-:S07]  /*13340*/  FSEL R28, -R32, R32, !P0 ;  /* 0x00000020201c7208 */ /* 0x001fce0004000100 */
.L_x_200:
[----:B------:R-:W-:Y:S05]  /*13350*/  BSYNC.RECONVERGENT B0 ;  /* 0x0000000000007941 */ /* 0x000fea0003800200 */
.L_x_199:
[----:B-----5:R-:W0:Y:S01]  /*13360*/  I2F.F64 R32, R2 ;  /* 0x0000000200207312 */ /* 0x020e220000201c00 */
        /* <DEDUP_REMOVED lines=9> */
[----:B0-----:R-:W0:Y:S01]  /*13400*/  MUFU.RCP64H R25, R33 ;  /* 0x0000002100197308 */ /* 0x001e220000001800 */
[----:B------:R-:W-:Y:S02]  /*13410*/  FSEL R30, -R30, -0.4999999701976776123, !P0 ;  /* 0xbeffffff1e1e7808 */ /* 0x000fe40004000100 */
[----:B------:R-:W-:Y:S01]  /*13420*/  FSEL R6, R28, 1, !P0 ;  /* 0x3f8000001c067808 */ /* 0x000fe20004000000 */
[----:B------:R-:W-:-:S04]  /*13430*/  FFMA R29, R8, R31, R29 ;  /* 0x0000001f081d7223 */ /* 0x000fc8000000001d */
[----:B------:R-:W-:Y:S01]  /*13440*/  FFMA R29, R8, R29, R30 ;  /* 0x0000001d081d7223 */ /* 0x000fe2000000001e */
[----:B0-----:R-:W-:-:S08]  /*13450*/  DFMA R36, -R32, R24, 1 ;  /* 0x3ff000002024742b */ /* 0x001fd00000000118 */
[----:B------:R-:W-:-:S08]  /*13460*/  DFMA R36, R36, R36, R36 ;  /* 0x000000242424722b */ /* 0x000fd00000000024 */
[----:B------:R-:W-:-:S08]  /*13470*/  DFMA R24, R24, R36, R24 ;  /* 0x000000241818722b */ /* 0x000fd00000000018 */
[----:B------:R-:W-:-:S08]  /*13480*/  DFMA R36, -R32, R24, 1 ;  /* 0x3ff000002024742b */ /* 0x000fd00000000118 */
[----:B------:R-:W-:-:S08]  /*13490*/  DFMA R24, R24, R36, R24 ;  /* 0x000000241818722b */ /* 0x000fd00000000018 */
[----:B------:R-:W-:-:S08]  /*134a0*/  DMUL R44, R24, 360 ;  /* 0x40768000182c7828 */ /* 0x000fd00000000000 */
[----:B------:R-:W-:-:S08]  /*134b0*/  DFMA R36, -R32, R44, 360 ;  /* 0x407680002024742b */ /* 0x000fd0000000012c */
[----:B------:R-:W-:Y:S01]  /*134c0*/  DFMA R44, R24, R36, R44 ;  /* 0x00000024182c722b */ /* 0x000fe2000000002c */
[----:B------:R-:W-:-:S04]  /*134d0*/  FFMA R25, R8, R6, RZ ;  /* 0x0000000608197223 */ /* 0x000fc800000000ff */
[----:B------:R-:W-:Y:S01]  /*134e0*/  FFMA R25, R25, R29, R6 ;  /* 0x0000001d19197223 */ /* 0x000fe20000000006 */
[----:B------:R-:W-:-:S04]  /*134f0*/  FMUL R6, R27, R38 ;  /* 0x000000261b067220 */ /* 0x000fc80000400000 */
[----:B------:R-:W-:Y:S01]  /*13500*/  FFMA R8, RZ, R33, R45 ;  /* 0x00000021ff087223 */ /* 0x000fe2000000002d */
[----:B------:R-:W-:-:S04]  /*13510*/  @P1 FADD R25, RZ, -R25 ;  /* 0x80000019ff191221 */ /* 0x000fc80000000000 */
[----:B------:R-:W-:Y:S01]  /*13520*/  FSETP.GT.AND P0, PT, |R8|, 1.469367938527859385e-39, PT ;  /* 0x001000000800780b */ /* 0x000fe20003f04200 */
[----:B------:R-:W-:-:S12]  /*13530*/  FFMA R6, RZ, R25, -R6 ;  /* 0x00000019ff067223 */ /* 0x000fd80000000806 */
[----:B------:R-:W-:Y:S05]  /*13540*/  @P0 BRA `(.L_x_202) ;  /* 0x0000000000100947 */ /* 0x000fea0003800000 */
[----:B------:R-:W-:Y:S01]  /*13550*/  IMAD.MOV.U32 R28, RZ, RZ, RZ ;  /* 0x000000ffff1c7224 */ /* 0x000fe200078e00ff */
[----:B------:R-:W-:Y:S01]  /*13560*/  MOV R8, 0x13590 ;  /* 0x0001359000087802 */ /* 0x000fe20000000f00 */
[----:B------:R-:W-:-:S07]  /*13570*/  IMAD.MOV.U32 R29, RZ, RZ, 0x40768000 ;  /* 0x40768000ff1d7424 */ /* 0x000fce00078e00ff */
[----:B------:R-:W-:Y:S05]  /*13580*/  CALL.REL.NOINC `($__internal_0_$__cuda_sm20_div_rn_f64_full) ;  /* 0x0000016c00b87944 */ /* 0x000fea0003c00000 */
.L_x_202:
[----:B------:R-:W0:Y:S01]  /*13590*/  LDCU UR4, c[0x3][0x8] ;  /* 0x00c00100ff0477ac */ /* 0x000e220008000800 */
[----:B------:R-:W0:Y:S01]  /*135a0*/  F2F.F32.F64 R29, R44 ;  /* 0x0000002c001d7310 */ /* 0x000e220000301000 */
[----:B------:R-:W-:Y:S01]  /*135b0*/  BSSY.RECONVERGENT B0, `(.L_x_203) ;  /* 0x0000043000007945 */ /* 0x000fe20003800200 */
        /* <DEDUP_REMOVED lines=22> */
.L_x_205:
        /* <DEDUP_REMOVED lines=44> */
.L_x_204:
[----:B------:R-:W-:Y:S05]  /*139e0*/  BSYNC.RECONVERGENT B0 ;  /* 0x0000000000007941 */ /* 0x000fea0003800200 */
.L_x_203:
        /* <DEDUP_REMOVED lines=33> */
.L_x_208:
        /* <DEDUP_REMOVED lines=44> */
.L_x_207:
[----:B------:R-:W-:Y:S05]  /*13ec0*/  BSYNC.RECONVERGENT B0 ;  /* 0x0000000000007941 */ /* 0x000fea0003800200 */
.L_x_206:
        /* <DEDUP_REMOVED lines=33> */
.L_x_211:
        /* <DEDUP_REMOVED lines=44> */
.L_x_210:
[----:B------:R-:W-:Y:S05]  /*143a0*/  BSYNC.RECONVERGENT B0 ;  /* 0x0000000000007941 */ /* 0x000fea0003800200 */
.L_x_209:
        /* <DEDUP_REMOVED lines=22> */
[----:B------:R-:W-:Y:S01]  /*14510*/  UMOV UR4, URZ ;  /* 0x000000ff00047c82 */ /* 0x000fe20008000000 */
[----:B------:R-:W-:Y:S02]  /*14520*/  IMAD.MOV.U32 R28, RZ, RZ, RZ ;  /* 0x000000ffff1c7224 */ /* 0x000fe400078e00ff */
[----:B------:R-:W-:Y:S01]  /*14530*/  IMAD.MOV.U32 R8, RZ, RZ, RZ ;  /* 0x000000ffff087224 */ /* 0x000fe200078e00ff */
[----:B------:R-:W-:-:S07]  /*14540*/  LOP3.LUT R37, R24, 0x80000000, RZ, 0xfc, !PT ;  /* 0x8000000018257812 */ /* 0x000fce00078efcff */
.L_x_214:
[----:B0-----:R-:W0:Y:S02]  /*14550*/  LDC.64 R24, c[0x4][RZ] ;  /* 0x01000000ff187b82 */ /* 0x001e240000000a00 */
[----:B0-----:R-:W-:-:S05]  /*14560*/  IMAD.WIDE.U32 R26, R8, 0x4, R24 ;  /* 0x00000004081a7825 */ /* 0x001fca00078e0018 */
[----:B------:R-:W2:Y:S01]  /*14570*/  LDG.E.CONSTANT R24, desc[UR6][R26.64] ;  /* 0x000000061a187981 */ /* 0x000ea2000c1e9900 */
[C---:B------:R-:W-:Y:S02]  /*14580*/  IMAD R32, R8.reuse, 0x4, R1 ;  /* 0x0000000408207824 */ /* 0x040fe400078e0201 */
[----:B------:R-:W-:-:S05]  /*14590*/  VIADD R8, R8, 0x1 ;  /* 0x0000000108087836 */ /* 0x000fca0000000000 */
[----:B------:R-:W-:Y:S01]  /*145a0*/  ISETP.NE.AND P0, PT, R8, 0x6, PT ;  /* 0x000000060800780c */ /* 0x000fe20003f05270 */
[----:B--2---:R-:W-:-:S03]  /*145b0*/  IMAD.WIDE.U32 R24, R24, R37, RZ ;  /* 0x0000002518187225 */ /* 0x004fc600078e00ff */
[----:B------:R-:W-:-:S04]  /*145c0*/  IADD3 R33, P1, PT, R24, R28, RZ ;  /* 0x0000001c18217210 */ /* 0x000fc80007f3e0ff */
[----:B------:R-:W-:Y:S01]  /*145d0*/  IADD3.X R28, PT, PT, R25, UR4, RZ, P1, !PT ;  /* 0x00000004191c7c10 */ /* 0x000fe20008ffe4ff */
[----:B------:R0:W-:Y:S04]  /*145e0*/  STL [R32], R33 ;  /* 0x0000002120007387 */ /* 0x0001e80000100800 */
[----:B------:R-:W-:Y:S05]  /*145f0*/  @P0 BRA `(.L_x_214) ;  /* 0xfffffffc00d40947 */ /* 0x000fea000383ffff */
[----:B------:R-:W-:Y:S01]  /*14600*/  SHF.R.U32.HI R26, RZ, 0x17, R29 ;  /* 0x00000017ff1a7819 */ /* 0x000fe2000001161d */
[----:B------:R1:W-:Y:S03]  /*14610*/  STL [R1+0x18], R28 ;  /* 0x0000181c01007387 */ /* 0x0003e60000100800 */
[C---:B------:R-:W-:Y:S02]  /*14620*/  LOP3.LUT R8, R26.reuse, 0xe0, RZ, 0xc0, !PT ;  /* 0x000000e01a087812 */ /* 0x040fe400078ec0ff */
[----:B------:R-:W-:-:S03]  /*14630*/  LOP3.LUT P0, RZ, R26, 0x1f, RZ, 0xc0, !PT ;  /* 0x0000001f1aff7812 */ /* 0x000fc6000780c0ff */
[----:B------:R-:W-:-:S05]  /*14640*/  VIADD R8, R8, 0xffffff80 ;  /* 0xffffff8008087836 */ /* 0x000fca0000000000 */
[----:B------:R-:W-:-:S05]  /*14650*/  SHF.R.U32.HI R8, RZ, 0x5, R8 ;  /* 0x00000005ff087819 */ /* 0x000fca0000011608 */
[----:B0-----:R-:W-:-:S05]  /*14660*/  IMAD R32, R8, -0x4, R1 ;  /* 0xfffffffc08207824 */ /* 0x001fca00078e0201 */
        /* <DEDUP_REMOVED lines=13> */
[C---:B------:R-:W-:Y:S02]  /*14740*/  LEA.HI R33, R26.reuse, R33, RZ, 0x1 ;  /* 0x000000211a217211 */ /* 0x040fe400078f08ff */
[C---:B------:R-:W-:Y:S02]  /*14750*/  LOP3.LUT R24, R27.reuse, R25, RZ, 0x3c, !PT ;  /* 0x000000191b187212 */ /* 0x040fe400078e3cff */
[----:B------:R-:W-:Y:S01]  /*14760*/  LOP3.LUT R25, R27, R26, RZ, 0x3c, !PT ;  /* 0x0000001a1b197212 */ /* 0x000fe200078e3cff */
[----:B------:R-:W-:Y:S01]  /*14770*/  IMAD.MOV R8, RZ, RZ, -R33 ;  /* 0x000000ffff087224 */ /* 0x000fe200078e0a21 */
[----:B------:R-:W-:-:S03]  /*14780*/  LOP3.LUT R29, R26, R29, RZ, 0x3c, !PT ;  /* 0x0000001d1a1d7212 */ /* 0x000fc600078e3cff */
[----:B------:R-:W-:Y:S01]  /*14790*/  @!P1 IMAD.MOV.U32 R33, RZ, RZ, R8 ;  /* 0x000000ffff219224 */ /* 0x000fe200078e0008 */
[----:B------:R-:W0:Y:S01]  /*147a0*/  I2F.F64.S64 R24, R24 ;  /* 0x0000001800187312 */ /* 0x000e220000301c00 */
[----:B------:R-:W-:Y:S01]  /*147b0*/  ISETP.GE.AND P0, PT, R29, RZ, PT ;  /* 0x000000ff1d00720c */ /* 0x000fe20003f06270 */
[----:B0-----:R-:W-:-:S10]  /*147c0*/  DMUL R36, R24, UR4 ;  /* 0x0000000418247c28 */ /* 0x001fd40008000000 */
[----:B------:R-:W0:Y:S02]  /*147d0*/  F2F.F32.F64 R36, R36 ;  /* 0x0000002400247310 */ /* 0x000e240000301000 */
[----:B01----:R-:W-:-:S07]  /*147e0*/  FSEL R32, -R36, R36, !P0 ;  /* 0x0000002424207208 */ /* 0x003fce0004000100 */
.L_x_213:
[----:B------:R-:W-:Y:S05]  /*147f0*/  BSYNC.RECONVERGENT B0 ;  /* 0x0000000000007941 */ /* 0x000fea0003800200 */
.L_x_212:
        /* <DEDUP_REMOVED lines=10> */
[----:B------:R-:W-:Y:S01]  /*148a0*/  FSEL R8, R31, 0.0083327032625675201416, P0 ;  /* 0x3c0885e41f087808 */ /* 0x000fe20000000000 */
[----:B------:R-:W-:Y:S01]  /*148b0*/  BSSY.RECONVERGENT B0, `(.L_x_215) ;  /* 0x0000019000007945 */ /* 0x000fe20003800200 */
[----:B------:R-:W-:Y:S01]  /*148c0*/  FSEL R30, R30, -0.00019574658654164522886, P0 ;  /* 0xb94d41531e1e7808 */ /* 0x000fe20000000000 */
[----:B------:R-:W-:Y:S01]  /*148d0*/  FFMA R28, R23, R23, R22 ;  /* 0x00000017171c7223 */ /* 0x000fe20000000016 */
[----:B------:R-:W-:-:S02]  /*148e0*/  FSEL R34, -R34, -0.16666662693023681641, P0 ;  /* 0xbe2aaaa822227808 */ /* 0x000fc40000000100 */
[----:B------:R-:W-:Y:S01]  /*148f0*/  LOP3.LUT P1, RZ, R33, 0x2, RZ, 0xc0, !PT ;  /* 0x0000000221ff7812 */ /* 0x000fe2000782c0ff */
[----:B------:R-:W-:Y:S02]  /*14900*/  VIADD R21, R28, 0xf3000000 ;  /* 0xf30000001c157836 */ /* 0x000fe40000000000 */
        /* <DEDUP_REMOVED lines=9> */
[----:B------:R-:W-:Y:S01]  /*149a0*/  IMAD.MOV.U32 R13, RZ, RZ, RZ ;  /* 0x000000ffff0d7224 */ /* 0x000fe200078e00ff */
[----:B01----:R-:W-:Y:S06]  /*149b0*/  @!P0 BRA `(.L_x_216) ;  /* 0x0000000000108947 */ /* 0x003fec0003800000 */
[----:B------:R-:W-:-:S07]  /*149c0*/  MOV R8, 0x149e0 ;  /* 0x000149e000087802 */ /* 0x000fce0000000f00 */
[----:B------:R-:W-:Y:S05]  /*149d0*/  CALL.REL.NOINC `($__internal_2_$__cuda_sm20_sqrt_rn_f32_slowpath) ;  /* 0x0000016000e87944 */ /* 0x000fea0003c00000 */
[----:B------:R-:W-:Y:S01]  /*149e0*/  IMAD.MOV.U32 R21, RZ, RZ, R33 ;  /* 0x000000ffff157224 */ /* 0x000fe200078e0021 */
[----:B------:R-:W-:Y:S06]  /*149f0*/  BRA `(.L_x_217) ;  /* 0x0000000000107947 */ /* 0x000fec0003800000 */
.L_x_216:
[----:B------:R-:W-:Y:S01]  /*14a00*/  FMUL.FTZ R21, R28, R23 ;  /* 0x000000171c157220 */ /* 0x000fe20000410000 */
[----:B------:R-:W-:-:S03]  /*14a10*/  FMUL.FTZ R22, R23, 0.5 ;  /* 0x3f00000017167820 */ /* 0x000fc60000410000 */
[----:B------:R-:W-:-:S04]  /*14a20*/  FFMA R8, -R21, R21, R28 ;  /* 0x0000001515087223 */ /* 0x000fc8000000011c */
[----:B------:R-:W-:-:S07]  /*14a30*/  FFMA R21, R8, R22, R21 ;  /* 0x0000001608157223 */ /* 0x000fce0000000015 */
.L_x_217:
[----:B------:R-:W-:Y:S05]  /*14a40*/  BSYNC.RECONVERGENT B0 ;  /* 0x0000000000007941 */ /* 0x000fea0003800200 */
.L_x_215:
        /* <DEDUP_REMOVED lines=14> */
.L_x_219:
[----:B------:R-:W-:Y:S01]  /*14b30*/  FMUL.FTZ R33, R28, R23 ;  /* 0x000000171c217220 */ /* 0x000fe20000410000 */
[----:B------:R-:W-:-:S03]  /*14b40*/  FMUL.FTZ R8, R23, 0.5 ;  /* 0x3f00000017087820 */ /* 0x000fc60000410000 */
[----:B------:R-:W-:-:S04]  /*14b50*/  FFMA R6, -R33, R33, R28 ;  /* 0x0000002121067223 */ /* 0x000fc8000000011c */
[----:B------:R-:W-:-:S07]  /*14b60*/  FFMA R33, R6, R8, R33 ;  /* 0x0000000806217223 */ /* 0x000fce0000000021 */
.L_x_220:
[----:B------:R-:W-:Y:S05]  /*14b70*/  BSYNC.RECONVERGENT B0 ;  /* 0x0000000000007941 */ /* 0x000fea0003800200 */
.L_x_218:
        /* <DEDUP_REMOVED lines=9> */
[----:B------:R-:W-:Y:S01]  /*14c10*/  ISETP.GT.U32.AND P0, PT, R6, 0x727fffff, PT ;  /* 0x727fffff0600780c */ /* 0x000fe20003f04070 */
[----:B------:R-:W-:-:S12]  /*14c20*/  FMUL.D2 R6, R33, R21 ;  /* 0x0000001521067220 */ /* 0x000fd80000300000 */
[----:B01----:R-:W-:Y:S05]  /*14c30*/  @!P0 BRA `(.L_x_222) ;  /* 0x0000000000108947 */ /* 0x003fea0003800000 */
[----:B------:R-:W-:-:S07]  /*14c40*/  MOV R8, 0x14c60 ;  /* 0x00014c6000087802 */ /* 0x000fce0000000f00 */
[----:B------:R-:W-:Y:S05]  /*14c50*/  CALL.REL.NOINC `($__internal_2_$__cuda_sm20_sqrt_rn_f32_slowpath) ;  /* 0x0000016000487944 */ /* 0x000fea0003c00000 */
[----:B------:R-:W-:Y:S01]  /*14c60*/  IMAD.MOV.U32 R7, RZ, RZ, R33 ;  /* 0x000000ffff077224 */ /* 0x000fe200078e0021 */
[----:B------:R-:W-:Y:S06]  /*14c70*/  BRA `(.L_x_223) ;  /* 0x0000000000107947 */ /* 0x000fec0003800000 */
.L_x_222:
[----:B------:R-:W-:Y:S01]  /*14c80*/  FMUL.FTZ R7, R28, R15 ;  /* 0x0000000f1c077220 */ /* 0x000fe20000410000 */
[----:B------:R-:W-:-:S03]  /*14c90*/  FMUL.FTZ R14, R15, 0.5 ;  /* 0x3f0000000f0e7820 */ /* 0x000fc60000410000 */
[----:B------:R-:W-:-:S04]  /*14ca0*/  FFMA R8, -R7, R7, R28 ;  /* 0x0000000707087223 */ /* 0x000fc8000000011c */
[----:B------:R-:W-:-:S07]  /*14cb0*/  FFMA R7, R8, R14, R7 ;  /* 0x0000000e08077223 */ /* 0x000fce0000000007 */
.L_x_223:
[----:B------:R-:W-:Y:S05]  /*14cc0*/  BSYNC.RECONVERGENT B0 ;  /* 0x0000000000007941 */ /* 0x000fea0003800200 */
.L_x_221:
[----:B------:R-:W0:Y:S01]  /*14cd0*/  MUFU.RCP R15, R20 ;  /* 0x00000014000f7308 */ /* 0x000e220000001000 */
[----:B------:R-:W-:Y:S07]  /*14ce0*/  BSSY.RECONVERGENT B0, `(.L_x_224) ;  /* 0x000000c000007945 */ /* 0x000fee0003800200 */
[----:B------:R-:W1:Y:S01]  /*14cf0*/  FCHK P0, R19, R20 ;  /* 0x0000001413007302 */ /* 0x000e620000000000 */
[----:B0-----:R-:W-:-:S04]  /*14d00*/  FFMA R8, -R20, R15, 1 ;  /* 0x3f80000014087423 */ /* 0x001fc8000000010f */
[----:B------:R-:W-:-:S04]  /*14d10*/  FFMA R17, R15, R8, R15 ;  /* 0x000000080f117223 */ /* 0x000fc8000000000f */
        /* <DEDUP_REMOVED lines=8> */
.L_x_225:
[----:B------:R-:W-:Y:S05]  /*14da0*/  BSYNC.RECONVERGENT B0 ;  /* 0x0000000000007941 */ /* 0x000fea0003800200 */
.L_x_224:
[----:B------:R-:W0:Y:S08]  /*14db0*/  LDC.64 R14, c[0x0][0x3a8] ;  /* 0x0000ea00ff0e7b82 */ /* 0x000e300000000a00 */
[----:B------:R-:W1:Y:S08]  /*14dc0*/  LDC.64 R16, c[0x0][0x3a0] ;  /* 0x0000e800ff107b82 */ /* 0x000e700000000a00 */
[----:B------:R-:W2:Y:S01]  /*14dd0*/  LDC.64 R26, c[0x0][0x3b0] ;  /* 0x0000ec00ff1a7b82 */ /* 0x000ea20000000a00 */
[----:B0-----:R-:W-:-:S06]  /*14de0*/  IMAD.WIDE.U32 R14, R9, 0x8, R14 ;  /* 0x00000008090e7825 */ /* 0x001fcc00078e000e */
[----:B------:R-:W3:Y:S01]  /*14df0*/  LDG.E.64 R14, desc[UR6][R14.64] ;  /* 0x000000060e0e7981 */ /* 0x000ee2000c1e1b00 */
[----:B-1----:R-:W-:-:S06]  /*14e00*/  IMAD.WIDE.U32 R16, R9, 0x8, R16 ;  /* 0x0000000809107825 */ /* 0x002fcc00078e0010 */
[----:B------:R-:W4:Y:S01]  /*14e10*/  LDG.E.64 R16, desc[UR6][R16.64] ;  /* 0x0000000610107981 */ /* 0x000f22000c1e1b00 */
[----:B--2---:R-:W-:-:S06]  /*14e20*/  IMAD.WIDE.U32 R26, R9, 0x8, R26 ;  /* 0x00000008091a7825 */ /* 0x004fcc00078e001a */
[----:B------:R-:W2:Y:S01]  /*14e30*/  LDG.E.64 R26, desc[UR6][R26.64] ;  /* 0x000000061a1a7981 */ /* 0x000ea2000c1e1b00 */
[----:B---3--:R-:W-:-:S06]  /*14e40*/  IMAD.WIDE.U32 R18, R11, 0x8, R14 ;  /* 0x000000080b127825 */ /* 0x008fcc00078e000e */
[----:B------:R-:W3:Y:S01]  /*14e50*/  LDG.E.64 R18, desc[UR6][R18.64] ;  /* 0x0000000612127981 */ /* 0x000ee2000c1e1b00 */
[----:B----4-:R-:W-:-:S06]  /*14e60*/  IMAD.WIDE.U32 R22, R11, 0x8, R16 ;  /* 0x000000080b167825 */ /* 0x010fcc00078e0010 */
[----:B------:R-:W4:Y:S01]  /*14e70*/  LDG.E.64 R22, desc[UR6][R22.64] ;  /* 0x0000000616167981 */ /* 0x000f22000c1e1b00 */
[----:B--2---:R-:W-:-:S06]  /*14e80*/  IMAD.WIDE.U32 R28, R11, 0x8, R26 ;  /* 0x000000080b1c7825 */ /* 0x004fcc00078e001a */
[----:B------:R-:W2:Y:S01]  /*14e90*/  LDG.E.64 R28, desc[UR6][R28.64] ;  /* 0x000000061c1c7981 */ /* 0x000ea2000c1e1b00 */
[----:B---3--:R-:W-:-:S05]  /*14ea0*/  IMAD.WIDE.U32 R20, R10, 0x4, R18 ;  /* 0x000000040a147825 */ /* 0x008fca00078e0012 */
[----:B------:R0:W5:Y:S01]  /*14eb0*/  LDG.E R14, desc[UR6][R20.64] ;  /* 0x00000006140e7981 */ /* 0x000162000c1e1900 */
[----:B----4-:R-:W-:-:S05]  /*14ec0*/  IMAD.WIDE.U32 R24, R10, 0x4, R22 ;  /* 0x000000040a187825 */ /* 0x010fca00078e0016 */
[----:B------:R0:W5:Y:S01]  /*14ed0*/  LDG.E R15, desc[UR6][R24.64] ;  /* 0x00000006180f7981 */ /* 0x000162000c1e1900 */
[----:B--2---:R-:W-:-:S05]  /*14ee0*/  IMAD.WIDE.U32 R30, R10, 0x4, R28 ;  /* 0x000000040a1e7825 */ /* 0x004fca00078e001c */
[----:B------:R0:W5:Y:S01]  /*14ef0*/  LDG.E R16, desc[UR6][R30.64] ;  /* 0x000000061e107981 */ /* 0x000162000c1e1900 */
[----:B------:R-:W-:Y:S01]  /*14f00*/  FADD R17, R8, -0.5 ;  /* 0xbf00000008117421 */ /* 0x000fe20000000000 */
[----:B------:R-:W-:-:S03]  /*14f10*/  FFMA R5, R6, R7, R5 ;  /* 0x0000000706057223 */ /* 0x000fc60000000005 */
[----:B------:R-:W-:Y:S01]  /*14f20*/  FADD R4, R4, -R17 ;  /* 0x8000001104047221 */ /* 0x000fe20000000000 */
[----:B------:R-:W-:-:S04]  /*14f30*/  FMUL R5, R5, 0.5 ;  /* 0x3f00000005057820 */ /* 0x000fc80000400000 */
[----:B------:R-:W-:Y:S01]  /*14f40*/  FMUL R4, R4, R5 ;  /* 0x0000000504047220 */ /* 0x000fe20000400000 */
[----:B------:R-:W-:Y:S01]  /*14f50*/  IMAD.MOV.U32 R5, RZ, RZ, RZ ;  /* 0x000000ffff057224 */ /* 0x000fe200078e00ff */
[----:B0-----:R-:W-:-:S06]  /*14f60*/  UMOV UR8, 0xffffffff ;  /* 0xffffffff00087882 */ /* 0x001fcc0000000000 */
.L_x_471:
[----:B------:R-:W-:Y:S01]  /*14f70*/  VIADD R17, R9, UR8 ;  /* 0x0000000809117c36 */ /* 0x000fe20008000000 */
[----:B------:R-:W-:-:S03]  /*14f80*/  UMOV UR9, 0xffffffff ;  /* 0xffffffff00097882 */ /* 0x000fc60000000000 */
[----:B------:R-:W-:Y:S01]  /*14f90*/  IMAD.MOV R18, RZ, RZ, -R17 ;  /* 0x000000ffff127224 */ /* 0x000fe200078e0a11 */
[----:B------:R-:W-:-:S07]  /*14fa0*/  LOP3.LUT R19, RZ, R17, RZ, 0x33, !PT ;  /* 0x00000011ff137212 */ /* 0x000fce00078e33ff */
.L_x_470:
[----:B------:R-:W-:Y:S01]  /*14fb0*/  IABS R20, UR9 ;  /* 0x0000000900147c13 */ /* 0x000fe20008000000 */
[----:B------:R-:W-:Y:S01]  /*14fc0*/  UMOV UR10, 0xffffffff ;  /* 0xffffffff000a7882 */ /* 0x000fe20000000000 */
[----:B------:R-:W-:-:S05]  /*14fd0*/  IABS R7, UR8 ;  /* 0x0000000800077c13 */ /* 0x000fca0008000000 */
[----:B------:R-:W-:-:S07]  /*14fe0*/  IMAD.IADD R20, R20, 0x1, R7 ;  /* 0x0000000114147824 */ /* 0x000fce00078e0207 */
.L_x_469:
[----:B------:R-:W-:-:S05]  /*14ff0*/  IABS R7, UR10 ;  /* 0x0000000a00077c13 */ /* 0x000fca0008000000 */
[----:B------:R-:W-:-:S05]  /*15000*/  IMAD.IADD R6, R20, 0x1, R7 ;  /* 0x0000000114067824 */ /* 0x000fca00078e0207 */
[----:B------:R-:W-:-:S13]  /*15010*/  ISETP.NE.AND P0, PT, R6, RZ, PT ;  /* 0x000000ff0600720c */ /* 0x000fda0003f05270 */
[----:B------:R-:W-:Y:S05]  /*15020*/  @!P0 BRA `(.L_x_226) ;  /* 0x00000144009c8947 */ /* 0x000fea0003800000 */
[----:B------:R-:W-:Y:S01]  /*15030*/  VIADD R22, R10, UR10 ;  /* 0x0000000a0a167c36 */ /* 0x000fe20008000000 */
[----:B------:R-:W-:Y:S04]  /*15040*/  BSSY.RECONVERGENT B0, `(.L_x_226) ;  /* 0x0001465000007945 */ /* 0x000fe80003800200 */
[----:B------:R-:W-:-:S04]  /*15050*/  ISETP.GE.AND P0, PT, R22, R3, PT ;  /* 0x000000031600720c */ /* 0x000fc80003f06270 */
[----:B------:R-:W-:-:S13]  /*15060*/  ISETP.LT.OR P0, PT, R22, RZ, P0 ;  /* 0x000000ff1600720c */ /* 0x000fda0000701670 */
[----:B------:R-:W-:Y:S05]  /*15070*/  @P0 BRA `(.L_x_227) ;  /* 0x0000014400840947 */ /* 0x000fea0003800000 */
[-C--:B------:R-:W-:Y:S01]  /*15080*/  IABS R7, R2.reuse ;  /* 0x0000000200077213 */ /* 0x080fe20000000000 */
[----:B------:R-:W-:Y:S01]  /*15090*/  BSSY.RECONVERGENT B1, `(.L_x_228) ;  /* 0x0000038000017945 */ /* 0x000fe20003800200 */
[----:B------:R-:W-:Y:S02]  /*150a0*/  IABS R21, R2 ;  /* 0x0000000200157213 */ /* 0x000fe40000000000 */
[----:B------:R-:W0:Y:S01]  /*150b0*/  I2F.RP R8, R7 ;  /* 0x0000000700087306 */ /* 0x000e220000209400 */
[----:B------:R-:W-:-:S07]  /*150c0*/  ISETP.LE.AND P1, PT, RZ, UR9, PT ;  /* 0x00000009ff007c0c */ /* 0x000fce000bf23270 */
[----:B0-----:R-:W0:Y:S02]  /*150d0*/  MUFU.RCP R8, R8 ;  /* 0x0000000800087308 */ /* 0x001e240000001000 */
[----:B0-----:R-:W-:Y:S02]  /*150e0*/  VIADD R24, R8, 0xffffffe ;  /* 0x0ffffffe08187836 */ /* 0x001fe40000000000 */
[----:B------:R-:W-:-:S04]  /*150f0*/  IMAD.MOV R8, RZ, RZ, -R21 ;  /* 0x000000ffff087224 */ /* 0x000fc800078e0a15 */
[----:B------:R0:W1:Y:S02]  /*15100*/  F2I.FTZ.U32.TRUNC.NTZ R25, R24 ;  /* 0x0000001800197305 */ /* 0x000064000021f000 */
[----:B0-----:R-:W-:Y:S02]  /*15110*/  IMAD.MOV.U32 R24, RZ, RZ, RZ ;  /* 0x000000ffff187224 */ /* 0x001fe400078e00ff */
[----:B-1----:R-:W-:-:S04]  /*15120*/  IMAD.MOV R26, RZ, RZ, -R25 ;  /* 0x000000ffff1a7224 */ /* 0x002fc800078e0a19 */
[----:B------:R-:W-:Y:S01]  /*15130*/  IMAD R23, R26, R7, RZ ;  /* 0x000000071a177224 */ /* 0x000fe200078e02ff */
[----:B------:R-:W-:-:S03]  /*15140*/  IABS R26, UR9 ;  /* 0x00000009001a7c13 */ /* 0x000fc60008000000 */
[----:B------:R-:W-:-:S06]  /*15150*/  IMAD.HI.U32 R23, R25, R23, R24 ;  /* 0x0000001719177227 */ /* 0x000fcc00078e0018 */
[----:B------:R-:W-:-:S04]  /*15160*/  IMAD.HI.U32 R21, R23, R26, RZ ;  /* 0x0000001a17157227 */ /* 0x000fc800078e00ff */
[----:B------:R-:W-:Y:S01]  /*15170*/  IMAD R24, R21, R8, R26 ;  /* 0x0000000815187224 */ /* 0x000fe200078e021a */
[----:B------:R-:W-:-:S04]  /*15180*/  LOP3.LUT R26, RZ, R2, RZ, 0x33, !PT ;  /* 0x00000002ff1a7212 */ /* 0x000fc800078e33ff */
[----:B------:R-:W-:-:S13]  /*15190*/  ISETP.GT.U32.AND P0, PT, R7, R24, PT ;  /* 0x000000180700720c */ /* 0x000fda0003f04070 */
[----:B------:R-:W-:-:S05]  /*151a0*/  @!P0 IMAD.IADD R24, R24, 0x1, -R7 ;  /* 0x0000000118188824 */ /* 0x000fca00078e0a07 */
[----:B------:R-:W-:-:S13]  /*151b0*/  ISETP.GT.U32.AND P0, PT, R7, R24, PT ;  /* 0x000000180700720c */ /* 0x000fda0003f04070 */
[----:B------:R-:W-:Y:S01]  /*151c0*/  @!P0 IMAD.IADD R24, R24, 0x1, -R7 ;  /* 0x0000000118188824 */ /* 0x000fe200078e0a07 */
[----:B------:R-:W-:-:S03]  /*151d0*/  ISETP.NE.AND P0, PT, R2, RZ, PT ;  /* 0x000000ff0200720c */ /* 0x000fc60003f05270 */
[----:B------:R-:W-:Y:S01]  /*151e0*/  @!P1 IMAD.MOV R24, RZ, RZ, -R24 ;  /* 0x000000ffff189224 */ /* 0x000fe200078e0a18 */
[----:B------:R-:W-:-:S04]  /*151f0*/  ISETP.GT.AND P1, PT, R17, -0x1, PT ;  /* 0xffffffff1100780c */ /* 0x000fc80003f24270 */
[----:B------:R-:W-:-:S05]  /*15200*/  SEL R24, R26, R24, !P0 ;  /* 0x000000181a187207 */ /* 0x000fca0004000000 */
[----:B------:R-:W-:-:S04]  /*15210*/  IMAD.IADD R27, R11, 0x1, R24 ;  /* 0x000000010b1b7824 */ /* 0x000fc800078e0218 */
[----:B------:R-:W-:Y:S05]  /*15220*/  @P1 BRA `(.L_x_229) ;  /* 0x0000000000381947 */ /* 0x000fea0003800000 */
[----:B------:R-:W-:-:S04]  /*15230*/  LEA.HI R24, R2, R2, RZ, 0x1 ;  /* 0x0000000202187211 */ /* 0x000fc800078f08ff */
[----:B------:R-:W-:-:S04]  /*15240*/  LEA.HI.SX32 R24, R24, R27, 0x1f ;  /* 0x0000001b18187211 */ /* 0x000fc800078ffaff */
[----:B------:R-:W-:Y:S02]  /*15250*/  IABS R28, R24 ;  /* 0x00000018001c7213 */ /* 0x000fe40000000000 */
[----:B------:R-:W-:-:S03]  /*15260*/  ISETP.GE.AND P2, PT, R24, RZ, PT ;  /* 0x000000ff1800720c */ /* 0x000fc60003f46270 */
[----:B------:R-:W-:-:S04]  /*15270*/  IMAD.HI.U32 R21, R23, R28, RZ ;  /* 0x0000001c17157227 */ /* 0x000fc800078e00ff */
[----:B------:R-:W-:Y:S02]  /*15280*/  IMAD R28, R21, R8, R28 ;  /* 0x00000008151c7224 */ /* 0x000fe400078e021c */
[----:B------:R-:W-:-:S03]  /*15290*/  IMAD.MOV.U32 R21, RZ, RZ, R18 ;  /* 0x000000ffff157224 */ /* 0x000fc600078e0012 */
[----:B------:R-:W-:-:S13]  /*152a0*/  ISETP.GT.U32.AND P1, PT, R7, R28, PT ;  /* 0x0000001c0700720c */ /* 0x000fda0003f24070 */
[----:B------:R-:W-:-:S05]  /*152b0*/  @!P1 IMAD.IADD R28, R28, 0x1, -R7 ;  /* 0x000000011c1c9824 */ /* 0x000fca00078e0a07 */
[----:B------:R-:W-:-:S13]  /*152c0*/  ISETP.GT.U32.AND P1, PT, R7, R28, PT ;  /* 0x0000001c0700720c */ /* 0x000fda0003f24070 */
[----:B------:R-:W-:-:S04]  /*152d0*/  @!P1 IMAD.IADD R28, R28, 0x1, -R7 ;  /* 0x000000011c1c9824 */ /* 0x000fc800078e0a07 */
[----:B------:R-:W-:-:S05]  /*152e0*/  @!P2 IMAD.MOV R28, RZ, RZ, -R28 ;  /* 0x000000ffff1ca224 */ /* 0x000fca00078e0a1c */
[----:B------:R-:W-:Y:S01]  /*152f0*/  SEL R27, R26, R28, !P0 ;  /* 0x0000001c1a1b7207 */ /* 0x000fe20004000000 */
[----:B------:R-:W-:Y:S06]  /*15300*/  BRA `(.L_x_230) ;  /* 0x0000000000407947 */ /* 0x000fec0003800000 */
.L_x_229:
[----:B------:R-:W-:Y:S01]  /*15310*/  ISETP.GE.AND P1, PT, R17, R0, PT ;  /* 0x000000001100720c */ /* 0x000fe20003f26270 */
[----:B------:R-:W-:-:S12]  /*15320*/  IMAD.MOV.U32 R21, RZ, RZ, R17 ;  /* 0x000000ffff157224 */ /* 0x000fd800078e0011 */
[----:B------:R-:W-:Y:S05]  /*15330*/  @!P1 BRA `(.L_x_230) ;  /* 0x0000000000349947 */ /* 0x000fea0003800000 */
[----:B------:R-:W-:-:S04]  /*15340*/  LEA.HI R24, R2, R2, RZ, 0x1 ;  /* 0x0000000202187211 */ /* 0x000fc800078f08ff */
[----:B------:R-:W-:-:S04]  /*15350*/  LEA.HI.SX32 R24, R24, R27, 0x1f ;  /* 0x0000001b18187211 */ /* 0x000fc800078ffaff */
[----:B------:R-:W-:Y:S02]  /*15360*/  IABS R21, R24 ;  /* 0x0000001800157213 */ /* 0x000fe40000000000 */
[----:B------:R-:W-:-:S03]  /*15370*/  ISETP.GE.AND P2, PT, R24, RZ, PT ;  /* 0x000000ff1800720c */ /* 0x000fc60003f46270 */
[----:B------:R-:W-:-:S04]  /*15380*/  IMAD.HI.U32 R25, R23, R21, RZ ;  /* 0x0000001517197227 */ /* 0x000fc800078e00ff */
[----:B------:R-:W-:Y:S02]  /*15390*/  IMAD R27, R25, R8, R21 ;  /* 0x00000008191b7224 */ /* 0x000fe400078e0215 */
[----:B------:R-:W-:-:S03]  /*153a0*/  IMAD R21, R0, 0x2, R19 ;  /* 0x0000000200157824 */ /* 0x000fc600078e0213 */
[----:B------:R-:W-:-:S13]  /*153b0*/  ISETP.GT.U32.AND P1, PT, R7, R27, PT ;  /* 0x0000001b0700720c */ /* 0x000fda0003f24070 */
[----:B------:R-:W-:-:S05]  /*153c0*/  @!P1 IMAD.IADD R27, R27, 0x1, -R7 ;  /* 0x000000011b1b9824 */ /* 0x000fca00078e0a07 */
[----:B------:R-:W-:-:S13]  /*153d0*/  ISETP.GT.U32.AND P1, PT, R7, R27, PT ;  /* 0x0000001b0700720c */ /* 0x000fda0003f24070 */
[----:B------:R-:W-:-:S04]  /*153e0*/  @!P1 IMAD.IADD R27, R27, 0x1, -R7 ;  /* 0x000000011b1b9824 */ /* 0x000fc800078e0a07 */
[----:B------:R-:W-:-:S05]  /*153f0*/  @!P2 IMAD.MOV R27, RZ, RZ, -R27 ;  /* 0x000000ffff1ba224 */ /* 0x000fca00078e0a1b */
[----:B------:R-:W-:-:S07]  /*15400*/  SEL R27, R26, R27, !P0 ;  /* 0x0000001b1a1b7207 */ /* 0x000fce0004000000 */
.L_x_230:
[----:B------:R-:W-:Y:S05]  /*15410*/  BSYNC.RECONVERGENT B1 ;  /* 0x0000000000017941 */ /* 0x000fea0003800200 */
.L_x_228:
[-C--:B------:R-:W-:Y:S01]  /*15420*/  IABS R29, R0.reuse ;  /* 0x00000000001d7213 */ /* 0x080fe20000000000 */
[----:B------:R-:W-:Y:S01]  /*15430*/  IMAD.IADD R21, R0, 0x1, R21 ;  /* 0x0000000100157824 */ /* 0x000fe200078e0215 */
[----:B------:R-:W-:Y:S02]  /*15440*/  IABS R32, R0 ;  /* 0x0000000000207213 */ /* 0x000fe40000000000 */
[----:B------:R-:W0:Y:S02]  /*15450*/  I2F.RP R28, R29 ;  /* 0x0000001d001c7306 */ /* 0x000e240000209400 */
[----:B------:R-:W-:Y:S01]  /*15460*/  ISETP.GE.AND P3, PT, R21, RZ, PT ;  /* 0x000000ff1500720c */ /* 0x000fe20003f66270 */
[----:B------:R-:W-:-:S05]  /*15470*/  IMAD.MOV R32, RZ, RZ, -R32 ;  /* 0x000000ffff207224 */ /* 0x000fca00078e0a20 */
[----:B0-----:R-:W0:Y:S02]  /*15480*/  MUFU.RCP R28, R28 ;  /* 0x0000001c001c7308 */ /* 0x001e240000001000 */
[----:B0-----:R-:W-:Y:S01]  /*15490*/  VIADD R24, R28, 0xffffffe ;  /* 0x0ffffffe1c187836 */ /* 0x001fe20000000000 */
[----:B------:R-:W-:-:S05]  /*154a0*/  IABS R28, R21 ;  /* 0x00000015001c7213 */ /* 0x000fca0000000000 */
[----:B------:R0:W1:Y:S02]  /*154b0*/  F2I.FTZ.U32.TRUNC.NTZ R25, R24 ;  /* 0x0000001800197305 */ /* 0x000064000021f000 */
[----:B0-----:R-:W-:Y:S02]  /*154c0*/  IMAD.MOV.U32 R24, RZ, RZ, RZ ;  /* 0x000000ffff187224 */ /* 0x001fe400078e00ff */
[----:B-1----:R-:W-:-:S04]  /*154d0*/  IMAD.MOV R30, RZ, RZ, -R25 ;  /* 0x000000ffff1e7224 */ /* 0x002fc800078e0a19 */
[----:B------:R-:W-:-:S04]  /*154e0*/  IMAD R31, R30, R29, RZ ;  /* 0x0000001d1e1f7224 */ /* 0x000fc800078e02ff */
[----:B------:R-:W-:-:S04]  /*154f0*/  IMAD.HI.U32 R25, R25, R31, R24 ;  /* 0x0000001f19197227 */ /* 0x000fc800078e0018 */
[----:B------:R-:W-:Y:S02]  /*15500*/  IMAD.MOV.U32 R24, RZ, RZ, R32 ;  /* 0x000000ffff187224 */ /* 0x000fe400078e0020 */
[----:B------:R-:W-:-:S04]  /*15510*/  IMAD.HI.U32 R25, R25, R28, RZ ;  /* 0x0000001c19197227 */ /* 0x000fc800078e00ff */
[----:B------:R-:W-:Y:S02]  /*15520*/  IMAD R28, R25, R24, R28 ;  /* 0x00000018191c7224 */ /* 0x000fe400078e021c */
[----:B------:R-:W0:Y:S03]  /*15530*/  LDC.64 R24, c[0x0][0x3a8] ;  /* 0x0000ea00ff187b82 */ /* 0x000e260000000a00 */
[----:B------:R-:W-:-:S13]  /*15540*/  ISETP.GT.U32.AND P1, PT, R29, R28, PT ;  /* 0x0000001c1d00720c */ /* 0x000fda0003f24070 */
[----:B------:R-:W-:Y:S01]  /*15550*/  @!P1 IMAD.IADD R28, R28, 0x1, -R29 ;  /* 0x000000011c1c9824 */ /* 0x000fe200078e0a1d */
[----:B------:R-:W-:-:S04]  /*15560*/  ISETP.NE.AND P1, PT, R0, RZ, PT ;  /* 0x000000ff0000720c */ /* 0x000fc80003f25270 */
[----:B------:R-:W-:-:S13]  /*15570*/  ISETP.GT.U32.AND P2, PT, R29, R28, PT ;  /* 0x0000001c1d00720c */ /* 0x000fda0003f44070 */
[----:B------:R-:W-:-:S04]  /*15580*/  @!P2 IMAD.IADD R28, R28, 0x1, -R29 ;  /* 0x000000011c1ca824 */ /* 0x000fc800078e0a1d */
[----:B------:R-:W-:-:S04]  /*15590*/  IMAD.MOV.U32 R21, RZ, RZ, R28 ;  /* 0x000000ffff157224 */ /* 0x000fc800078e001c */
[----:B------:R-:W-:Y:S01]  /*155a0*/  @!P3 IMAD.MOV R21, RZ, RZ, -R21 ;  /* 0x000000ffff15b224 */ /* 0x000fe200078e0a15 */
[----:B------:R-:W-:-:S05]  /*155b0*/  @!P1 LOP3.LUT R21, RZ, R0, RZ, 0x33, !PT ;  /* 0x00000000ff159212 */ /* 0x000fca00078e33ff */
[----:B0-----:R-:W-:-:S06]  /*155c0*/  IMAD.WIDE R24, R21, 0x8, R24 ;  /* 0x0000000815187825 */ /* 0x001fcc00078e0218 */
[----:B------:R-:W2:Y:S01]  /*155d0*/  LDG.E.64 R24, desc[UR6][R24.64] ;  /* 0x0000000618187981 */ /* 0x000ea2000c1e1b00 */
[----:B------:R-:W-:-:S05]  /*155e0*/  IMAD.IADD R27, R2, 0x1, R27 ;  /* 0x00000001021b7824 */ /* 0x000fca00078e021b */
[----:B------:R-:W-:Y:S02]  /*155f0*/  IABS R28, R27 ;  /* 0x0000001b001c7213 */ /* 0x000fe40000000000 */
[----:B------:R-:W-:-:S03]  /*15600*/  ISETP.GE.AND P2, PT, R27, RZ, PT ;  /* 0x000000ff1b00720c */ /* 0x000fc60003f46270 */
[----:B------:R-:W-:-:S04]  /*15610*/  IMAD.HI.U32 R23, R23, R28, RZ ;  /* 0x0000001c17177227 */ /* 0x000fc800078e00ff */
[----:B------:R-:W-:-:S05]  /*15620*/  IMAD R8, R23, R8, R28 ;  /* 0x0000000817087224 */ /* 0x000fca00078e021c */
[----:B------:R-:W-:-:S13]  /*15630*/  ISETP.GT.U32.AND P1, PT, R7, R8, PT ;  /* 0x000000080700720c */ /* 0x000fda0003f24070 */
[----:B------:R-:W-:-:S05]  /*15640*/  @!P1 IMAD.IADD R8, R8, 0x1, -R7 ;  /* 0x0000000108089824 */ /* 0x000fca00078e0a07 */
[----:B------:R-:W-:-:S13]  /*15650*/  ISETP.GT.U32.AND P1, PT, R7, R8, PT ;  /* 0x000000080700720c */ /* 0x000fda0003f24070 */
[----:B------:R-:W-:-:S04]  /*15660*/  @!P1 IMAD.IADD R8, R8, 0x1, -R7 ;  /* 0x0000000108089824 */ /* 0x000fc800078e0a07 */
[----:B------:R-:W-:-:S05]  /*15670*/  @!P2 IMAD.MOV R8, RZ, RZ, -R8 ;  /* 0x000000ffff08a224 */ /* 0x000fca00078e0a08 */
[----:B------:R-:W-:-:S05]  /*15680*/  SEL R23, R26, R8, !P0 ;  /* 0x000000081a177207 */ /* 0x000fca0004000000 */
[----:B--2---:R-:W-:-:S06]  /*15690*/  IMAD.WIDE R24, R23, 0x8, R24 ;  /* 0x0000000817187825 */ /* 0x004fcc00078e0218 */
[----:B------:R-:W2:Y:S01]  /*156a0*/  LDG.E.64 R24, desc[UR6][R24.64] ;  /* 0x0000000618187981 */ /* 0x000ea2000c1e1b00 */
[----:B------:R-:W0:Y:S01]  /*156b0*/  I2F.F64 R38, R0 ;  /* 0x0000000000267312 */ /* 0x000e220000201c00 */
[----:B------:R-:W-:-:S07]  /*156c0*/  IMAD.MOV.U32 R28, RZ, RZ, 0x1 ;  /* 0x00000001ff1c7424 */ /* 0x000fce00078e00ff */
[----:B0-----:R-:W0:Y:S02]  /*156d0*/  MUFU.RCP64H R29, R39 ;  /* 0x00000027001d7308 */ /* 0x001e240000001800 */
[----:B0-----:R-:W-:-:S08]  /*156e0*/  DFMA R30, -R38, R28, 1 ;  /* 0x3ff00000261e742b */ /* 0x001fd0000000011c */
[----:B------:R-:W-:-:S08]  /*156f0*/  DFMA R30, R30, R30, R30 ;  /* 0x0000001e1e1e722b */ /* 0x000fd0000000001e */
[----:B------:R-:W-:Y:S01]  /*15700*/  DFMA R30, R28, R30, R28 ;  /* 0x0000001e1c1e722b */ /* 0x000fe2000000001c */
[----:B------:R-:W0:Y:S07]  /*15710*/  I2F.F64 R28, R21 ;  /* 0x00000015001c7312 */ /* 0x000e2e0000201c00 */
[----:B------:R-:W-:-:S08]  /*15720*/  DFMA R32, -R38, R30, 1 ;  /* 0x3ff000002620742b */ /* 0x000fd0000000011e */
[----:B------:R-:W-:Y:S01]  /*15730*/  DFMA R32, R30, R32, R30 ;  /* 0x000000201e20722b */ /* 0x000fe2000000001e */
[----:B------:R-:W-:Y:S01]  /*15740*/  ISETP.NE.AND P0, PT, R6, 0x1, PT ;  /* 0x000000010600780c */ /* 0x000fe20003f05270 */
[----:B------:R1:W3:Y:S01]  /*15750*/  I2F.F64 R56, R2 ;  /* 0x0000000200387312 */ /* 0x0002e20000201c00 */
[----:B------:R-:W-:Y:S02]  /*15760*/  IMAD.MOV.U32 R40, RZ, RZ, 0x3f800000 ;  /* 0x3f800000ff287424 */ /* 0x000fe400078e00ff */
[----:B--2---:R-:W-:Y:S01]  /*15770*/  IMAD.WIDE.U32 R26, R22, 0x4, R24 ;  /* 0x00000004161a7825 */ /* 0x004fe200078e0018 */
[----:B0-----:R-:W-:-:S04]  /*15780*/  DMUL R24, R28, 180 ;  /* 0x406680001c187828 */ /* 0x001fc80000000000 */
[----:B------:R0:W5:Y:S04]  /*15790*/  LDG.E R41, desc[UR6][R26.64] ;  /* 0x000000061a297981 */ /* 0x000168000c1e1900 */
[----:B------:R-:W-:Y:S02]  /*157a0*/  DMUL R44, R24, R32 ;  /* 0x00000020182c7228 */ /* 0x000fe40000000000 */
[----:B------:R-:W-:-:S06]  /*157b0*/  FSETP.GEU.AND P2, PT, |R25|, 6.5827683646048100446e-37, PT ;  /* 0x036000001900780b */ /* 0x000fcc0003f4e200 */
[----:B0-----:R-:W-:-:S08]  /*157c0*/  DFMA R26, -R38, R44, R24 ;  /* 0x0000002c261a722b */ /* 0x001fd00000000118 */
[----:B------:R-:W-:-:S10]  /*157d0*/  DFMA R44, R32, R26, R44 ;  /* 0x0000001a202c722b */ /* 0x000fd4000000002c */
[----:B------:R-:W-:-:S05]  /*157e0*/  FFMA R7, RZ, R39, R45 ;  /* 0x00000027ff077223 */ /* 0x000fca000000002d */
[----:B------:R-:W-:Y:S01]  /*157f0*/  FSETP.GT.AND P1, PT, |R7|, 1.469367938527859385e-39, PT ;  /* 0x001000000700780b */ /* 0x000fe20003f24200 */
[----:B-1-3--:R-:W-:-:S12]  /*15800*/  @!P0 BRA `(.L_x_231) ;  /* 0x0000000000108947 */ /* 0x00afd80003800000 */
[----:B------:R-:W0:Y:S01]  /*15810*/  LDCU UR4, c[0x3][0xc] ;  /* 0x00c00180ff0477ac */ /* 0x000e220008000800 */
[----:B------:R-:W-:Y:S01]  /*15820*/  ISETP.NE.AND P0, PT, R6, 0x2, PT ;  /* 0x000000020600780c */ /* 0x000fe20003f05270 */
[----:B0-----:R-:W-:-:S12]  /*15830*/  IMAD.U32 R40, RZ, RZ, UR4 ;  /* 0x00000004ff287e24 */ /* 0x001fd8000f8e00ff */
[----:B------:R-:W0:Y:S02]  /*15840*/  @P0 LDC R40, c[0x3][0x10] ;  /* 0x00c00400ff280b82 */ /* 0x000e240000000800 */
.L_x_231:
[----:B------:R-:W-:Y:S04]  /*15850*/  BSSY.RECONVERGENT B1, `(.L_x_232) ;  /* 0x0000008000017945 */ /* 0x000fe80003800200 */
[----:B------:R-:W-:Y:S05]  /*15860*/  @P1 BRA P2, `(.L_x_233) ;  /* 0x0000000000181947 */ /* 0x000fea0001000000 */
[----:B------:R-:W-:Y:S01]  /*15870*/  IMAD.MOV.U32 R28, RZ, RZ, R24 ;  /* 0x000000ffff1c7224 */ /* 0x000fe200078e0018 */
[----:B------:R-:W-:Y:S01]  /*15880*/  MOV R8, 0x158d0 ;  /* 0x000158d000087802 */ /* 0x000fe20000000f00 */
[----:B------:R-:W-:Y:S02]  /*15890*/  IMAD.MOV.U32 R29, RZ, RZ, R25 ;  /* 0x000000ffff1d7224 */ /* 0x000fe400078e0019 */
[----:B------:R-:W-:Y:S02]  /*158a0*/  IMAD.MOV.U32 R32, RZ, RZ, R38 ;  /* 0x000000ffff207224 */ /* 0x000fe400078e0026 */
[----:B------:R-:W-:-:S07]  /*158b0*/  IMAD.MOV.U32 R33, RZ, RZ, R39 ;  /* 0x000000ffff217224 */ /* 0x000fce00078e0027 */
[----:B0----5:R-:W-:Y:S05]  /*158c0*/  CALL.REL.NOINC `($__internal_0_$__cuda_sm20_div_rn_f64_full) ;  /* 0x0000014800e87944 */ /* 0x021fea0003c00000 */
.L_x_233:
[----:B------:R-:W-:Y:S05]  /*158d0*/  BSYNC.RECONVERGENT B1 ;  /* 0x0000000000017941 */ /* 0x000fea0003800200 */
.L_x_232:
[----:B------:R-:W-:Y:S01]  /*158e0*/  I2FP.F32.U32 R42, R3 ;  /* 0x00000003002a7245 */ /* 0x000fe20000201000 */
[----:B------:R1:W2:Y:S01]  /*158f0*/  F2F.F32.F64 R55, R44 ;  /* 0x0000002c00377310 */ /* 0x0002a20000301000 */
[----:B------:R-:W-:Y:S01]  /*15900*/  I2FP.F32.U32 R43, R22 ;  /* 0x00000016002b7245 */ /* 0x000fe20000201000 */
[----:B------:R-:W-:Y:S04]  /*15910*/  BSSY.RECONVERGENT B3, `(.L_x_234) ;  /* 0x000000e000037945 */ /* 0x000fe80003800200 */
[----:B------:R-:W-:Y:S02]  /*15920*/  FMUL R6, R43, 12.5 ;  /* 0x414800002b067820 */ /* 0x000fe40000400000 */
[----:B------:R-:W3:Y:S08]  /*15930*/  MUFU.RCP R7, R42 ;  /* 0x0000002a00077308 */ /* 0x000ef00000001000 */
[----:B------:R-:W4:Y:S01]  /*15940*/  FCHK P0, R6, R42 ;  /* 0x0000002a06007302 */ /* 0x000f220000000000 */
[----:B---3--:R-:W-:-:S04]  /*15950*/  FFMA R8, -R42, R7, 1 ;  /* 0x3f8000002a087423 */ /* 0x008fc80000000107 */
[----:B------:R-:W-:-:S04]  /*15960*/  FFMA R7, R7, R8, R7 ;  /* 0x0000000807077223 */ /* 0x000fc80000000007 */
[----:B------:R-:W-:-:S04]  /*15970*/  FFMA R8, R6, R7, RZ ;  /* 0x0000000706087223 */ /* 0x000fc800000000ff */
[----:B------:R-:W-:-:S04]  /*15980*/  FFMA R26, -R42, R8, R6 ;  /* 0x000000082a1a7223 */ /* 0x000fc80000000106 */
[----:B------:R-:W-:Y:S01]  /*15990*/  FFMA R8, R7, R26, R8 ;  /* 0x0000001a07087223 */ /* 0x000fe20000000008 */
[----:B-12-4-:R-:W-:Y:S06]  /*159a0*/  @!P0 BRA `(.L_x_235) ;  /* 0x0000000000108947 */ /* 0x016fec0003800000 */
[----:B------:R-:W-:Y:S01]  /*159b0*/  IMAD.MOV.U32 R36, RZ, RZ, R6 ;  /* 0x000000ffff247224 */ /* 0x000fe200078e0006 */
[----:B------:R-:W-:Y:S01]  /*159c0*/  MOV R30, 0x159f0 ;  /* 0x000159f0001e7802 */ /* 0x000fe20000000f00 */
[----:B------:R-:W-:-:S07]  /*159d0*/  IMAD.MOV.U32 R31, RZ, RZ, R42 ;  /* 0x000000ffff1f7224 */ /* 0x000fce00078e002a */
[----:B0----5:R-:W-:Y:S05]  /*159e0*/  CALL.REL.NOINC `($__internal_3_$__cuda_sm3x_div_rn_noftz_f32_slowpath) ;  /* 0x00000154003c7944 */ /* 0x021fea0003c00000 */
.L_x_235:
[----:B------:R-:W-:Y:S05]  /*159f0*/  BSYNC.RECONVERGENT B3 ;  /* 0x0000000000037941 */ /* 0x000fea0003800200 */
.L_x_234:
[----:B------:R-:W1:Y:S01]  /*15a00*/  LDCU UR4, c[0x3][0x8] ;  /* 0x00c00100ff0477ac */ /* 0x000e620008000800 */
[----:B------:R-:W-:Y:S01]  /*15a10*/  BSSY.RECONVERGENT B1, `(.L_x_236) ;  /* 0x0000045000017945 */ /* 0x000fe20003800200 */
[----:B-1----:R-:W-:-:S04]  /*15a20*/  FMUL R55, R55, UR4 ;  /* 0x0000000437377c20 */ /* 0x002fc80008400000 */
[C---:B------:R-:W-:Y:S01]  /*15a30*/  FMUL R28, R55.reuse, 0.63661974668502807617 ;  /* 0x3f22f983371c7820 */ /* 0x040fe20000400000 */
[----:B------:R-:W-:-:S03]  /*15a40*/  FSETP.GE.AND P5, PT, |R55|, 105615, PT ;  /* 0x47ce47803700780b */ /* 0x000fc60003fa6200 */
[----:B------:R-:W1:Y:S02]  /*15a50*/  F2I.NTZ R33, R28 ;  /* 0x0000001c00217305 */ /* 0x000e640000203100 */
[----:B-1----:R-:W-:-:S05]  /*15a60*/  I2FP.F32.S32 R26, R33 ;  /* 0x00000021001a7245 */ /* 0x002fca0000201400 */
[----:B------:R-:W-:-:S04]  /*15a70*/  FFMA R7, R26, -1.5707962512969970703, R55 ;  /* 0xbfc90fda1a077823 */ /* 0x000fc80000000037 */
[----:B------:R-:W-:Y:S01]  /*15a80*/  FFMA R27, R26, -7.5497894158615963534e-08, R7 ;  /* 0xb3a221681a1b7823 */ /* 0x000fe20000000007 */
[----:B------:R-:W-:-:S03]  /*15a90*/  FADD R7, R8, -0.5 ;  /* 0xbf00000008077421 */ /* 0x000fc60000000000 */
[----:B------:R-:W-:Y:S01]  /*15aa0*/  FFMA R27, R26, -5.3903029534742383927e-15, R27 ;  /* 0xa7c234c51a1b7823 */ /* 0x000fe2000000001b */
[----:B------:R-:W-:Y:S01]  /*15ab0*/  FADD R7, R7, 6371 ;  /* 0x45c7180007077421 */ /* 0x000fe20000000000 */
        /* <DEDUP_REMOVED lines=14> */
.L_x_238:
        /* <DEDUP_REMOVED lines=31> */
[----:B-1----:R-:W-:Y:S02]  /*15d90*/  SHF.R.U32.HI R33, RZ, 0x1e, R8 ;  /* 0x0000001eff217819 */ /* 0x002fe40000011608 */
[----:B------:R-:W-:-:S02]  /*15da0*/  SHF.R.S32.HI R30, RZ, 0x1f, R32 ;  /* 0x0000001fff1e7819 */ /* 0x000fc40000011420 */
[----:B------:R-:W-:Y:S02]  /*15db0*/  LOP3.LUT R8, R32, R55, RZ, 0x3c, !PT ;  /* 0x0000003720087212 */ /* 0x000fe400078e3cff */
[C---:B------:R-:W-:Y:S02]  /*15dc0*/  LOP3.LUT R28, R30.reuse, R29, RZ, 0x3c, !PT ;  /* 0x0000001d1e1c7212 */ /* 0x040fe400078e3cff */
[----:B------:R-:W-:Y:S02]  /*15dd0*/  LOP3.LUT R29, R30, R32, RZ, 0x3c, !PT ;  /* 0x000000201e1d7212 */ /* 0x000fe400078e3cff */
        /* <DEDUP_REMOVED lines=8> */
.L_x_237:
[----:B------:R-:W-:Y:S05]  /*15e60*/  BSYNC.RECONVERGENT B1 ;  /* 0x0000000000017941 */ /* 0x000fea0003800200 */
.L_x_236:
        /* <DEDUP_REMOVED lines=9> */
[----:B------:R-:W-:Y:S01]  /*15f00*/  FSEL R30, R28, -0.00019574658654164522886, P0 ;  /* 0xb94d41531c1e7808 */ /* 0x000fe20000000000 */
[----:B------:R-:W-:Y:S01]  /*15f10*/  IMAD.MOV.U32 R36, RZ, RZ, R26 ;  /* 0x000000ffff247224 */ /* 0x000fe200078e001a */
        /* <DEDUP_REMOVED lines=16> */
[----:B------:R-:W-:Y:S01]  /*16020*/  CS2R R34, SRZ ;  /* 0x0000000000227805 */ /* 0x000fe2000001ff00 */
[----:B------:R-:W-:-:S03]  /*16030*/  UMOV UR4, URZ ;  /* 0x000000ff00047c82 */ /* 0x000fc60008000000 */
[----:B------:R-:W-:-:S07]  /*16040*/  LOP3.LUT R45, R28, 0x80000000, RZ, 0xfc, !PT ;  /* 0x800000001c2d7812 */ /* 0x000fce00078efcff */
.L_x_241:
[----:B-1----:R-:W1:Y:S02]  /*16050*/  LDC.64 R28, c[0x4][RZ] ;  /* 0x01000000ff1c7b82 */ /* 0x002e640000000a00 */
[----:B-1----:R-:W-:-:S05]  /*16060*/  IMAD.WIDE.U32 R30, R34, 0x4, R28 ;  /* 0x00000004221e7825 */ /* 0x002fca00078e001c */
        /* <DEDUP_REMOVED lines=24> */
[----:B----4-:R-:W-:Y:S02]  /*161f0*/  @P0 SHF.L.W.U32.HI R29, R28, R30, R29 ;  /* 0x0000001e1c1d0219 */ /* 0x010fe40000010e1d */
[--C-:B--2---:R-:W-:Y:S02]  /*16200*/  SHF.R.U32.HI R35, RZ, 0x1e, R34.reuse ;  /* 0x0000001eff237819 */ /* 0x104fe40000011622 */
[C---:B-1----:R-:W-:Y:S01]  /*16210*/  SHF.L.W.U32.HI R36, R29.reuse, 0x2, R34 ;  /* 0x000000021d247819 */ /* 0x042fe20000010e22 */
        /* <DEDUP_REMOVED lines=12> */
[----:B-1----:R-:W-:-:S07]  /*162e0*/  FSEL R28, -R30, R30, !P0 ;  /* 0x0000001e1e1c7208 */ /* 0x002fce0004000100 */
.L_x_240:
[----:B------:R-:W-:Y:S05]  /*162f0*/  BSYNC.RECONVERGENT B1 ;  /* 0x0000000000017941 */ /* 0x000fea0003800200 */
.L_x_239:
        /* <DEDUP_REMOVED lines=8> */
[----:B------:R-:W-:Y:S02]  /*16380*/  FSEL R34, R32, 0.041666727513074874878, P0 ;  /* 0x3d2aaabb20227808 */ /* 0x000fe40000000000 */
[----:B------:R-:W-:Y:S02]  /*16390*/  FSEL R28, R28, 1, P0 ;  /* 0x3f8000001c1c7808 */ /* 0x000fe40000000000 */
[----:B------:R-:W-:Y:S01]  /*163a0*/  FSEL R35, -R33, -0.4999999701976776123, P0 ;  /* 0xbeffffff21237808 */ /* 0x000fe20000000100 */
        /* <DEDUP_REMOVED lines=17> */
.L_x_244:
        /* <DEDUP_REMOVED lines=42> */
.L_x_243:
[----:B------:R-:W-:Y:S05]  /*16760*/  BSYNC.RECONVERGENT B1 ;  /* 0x0000000000017941 */ /* 0x000fea0003800200 */
.L_x_242:
        /* <DEDUP_REMOVED lines=26> */
.L_x_247:
        /* <DEDUP_REMOVED lines=42> */
.L_x_246:
[----:B------:R-:W-:Y:S05]  /*16bb0*/  BSYNC.RECONVERGENT B1 ;  /* 0x0000000000017941 */ /* 0x000fea0003800200 */
.L_x_245:
[----:B------:R-:W-:Y:S01]  /*16bc0*/  FMUL R29, R28, R28 ;  /* 0x0000001c1c1d7220 */ /* 0x000fe20000400000 */
[C---:B------:R-:W-:Y:S01]  /*16bd0*/  LOP3.LUT R30, R36.reuse, 0x1, RZ, 0xc0, !PT ;  /* 0x00000001241e7812 */ /* 0x040fe200078ec0ff */
[----:B------:R-:W-:Y:S02]  /*16be0*/  VIADD R31, R36, 0x1 ;  /* 0x00000001241f7836 */ /* 0x000fe40000000000 */
[----:B------:R-:W-:Y:S01]  /*16bf0*/  FMUL R49, R7, R44 ;  /* 0x0000002c07317220 */ /* 0x000fe20000400000 */
[----:B------:R-:W-:Y:S01]  /*16c00*/  FFMA R8, R29, R8, -0.0013887860113754868507 ;  /* 0xbab607ed1d087423 */ /* 0x000fe20000000008 */
[----:B------:R-:W-:Y:S02]  /*16c10*/  ISETP.NE.U32.AND P0, PT, R30, 0x1, PT ;  /* 0x000000011e00780c */ /* 0x000fe40003f05070 */
[----:B------:R-:W-:Y:S02]  /*16c20*/  LOP3.LUT P1, RZ, R31, 0x2, RZ, 0xc0, !PT ;  /* 0x000000021fff7812 */ /* 0x000fe4000782c0ff */
[----:B------:R-:W-:-:S02]  /*16c30*/  FSEL R32, R32, 0.041666727513074874878, !P0 ;  /* 0x3d2aaabb20207808 */ /* 0x000fc40004000000 */
[----:B------:R-:W-:Y:S02]  /*16c40*/  FSEL R30, R8, -0.00019574658654164522886, P0 ;  /* 0xb94d4153081e7808 */ /* 0x000fe40000000000 */
[----:B------:R-:W-:Y:S02]  /*16c50*/  FSEL R8, R28, 1, !P0 ;  /* 0x3f8000001c087808 */ /* 0x000fe40004000000 */
[----:B------:R-:W-:Y:S01]  /*16c60*/  FSEL R33, -R33, -0.4999999701976776123, !P0 ;  /* 0xbeffffff21217808 */ /* 0x000fe20004000100 */
[C---:B------:R-:W-:Y:S01]  /*16c70*/  FFMA R30, R29.reuse, R30, R32 ;  /* 0x0000001e1d1e7223 */ /* 0x040fe20000000020 */
[----:B------:R-:W-:Y:S02]  /*16c80*/  IMAD.MOV.U32 R32, RZ, RZ, R56 ;  /* 0x000000ffff207224 */ /* 0x000fe400078e0038 */
[C---:B------:R-:W-:Y:S01]  /*16c90*/  FFMA R31, R29.reuse, R8, RZ ;  /* 0x000000081d1f7223 */ /* 0x040fe200000000ff */
[----:B------:R-:W-:Y:S01]  /*16ca0*/  FFMA R30, R29, R30, R33 ;  /* 0x0000001e1d1e7223 */ /* 0x000fe20000000021 */
[----:B------:R-:W-:Y:S01]  /*16cb0*/  CS2R R28, SRZ ;  /* 0x00000000001c7805 */ /* 0x000fe2000001ff00 */
[----:B------:R-:W-:-:S02]  /*16cc0*/  IMAD.MOV.U32 R33, RZ, RZ, R57 ;  /* 0x000000ffff217224 */ /* 0x000fc400078e0039 */
[----:B------:R-:W-:-:S04]  /*16cd0*/  FFMA R8, R31, R30, R8 ;  /* 0x0000001e1f087223 */ /* 0x000fc80000000008 */
[----:B------:R-:W-:-:S04]  /*16ce0*/  @P1 FADD R8, RZ, -R8 ;  /* 0x80000008ff081221 */ /* 0x000fc80000000000 */
[----:B------:R-:W-:Y:S01]  /*16cf0*/  FFMA R49, RZ, R8, -R49 ;  /* 0x00000008ff317223 */ /* 0x000fe20000000831 */
[----:B------:R-:W-:-:S07]  /*16d00*/  MOV R8, 0x16d20 ;  /* 0x00016d2000087802 */ /* 0x000fce0000000f00 */
[----:B0----5:R-:W-:Y:S05]  /*16d10*/  CALL.REL.NOINC `($__internal_0_$__cuda_sm20_div_rn_f64_full) ;  /* 0x0000013400d47944 */ /* 0x021fea0003c00000 */
        /* <DEDUP_REMOVED lines=22> */
.L_x_250:
        /* <DEDUP_REMOVED lines=13> */
[C---:B0-----:R-:W-:Y:S02]  /*16f50*/  LOP3.LUT R8, R30.reuse, 0xe0, RZ, 0xc0, !PT ;  /* 0x000000e01e087812 */ /* 0x041fe400078ec0ff */
        /* <DEDUP_REMOVED lines=17> */
[C---:B-1----:R-:W-:Y:S02]  /*17070*/  LOP3.LUT R32, R33.reuse, R50, RZ, 0x3c, !PT ;  /* 0x0000003221207212 */ /* 0x042fe400078e3cff */
        /* <DEDUP_REMOVED lines=10> */
.L_x_249:
[----:B------:R-:W-:Y:S05]  /*17120*/  BSYNC.RECONVERGENT B1 ;  /* 0x0000000000017941 */ /* 0x000fea0003800200 */
.L_x_248:
        /* <DEDUP_REMOVED lines=31> */
.L_x_253:
        /* <DEDUP_REMOVED lines=42> */
.L_x_252:
[----:B------:R-:W-:Y:S05]  /*175c0*/  BSYNC.RECONVERGENT B1 ;  /* 0x0000000000017941 */ /* 0x000fea0003800200 */
.L_x_251:
        /* <DEDUP_REMOVED lines=29> */
.L_x_256:
        /* <DEDUP_REMOVED lines=42> */
.L_x_255:
[----:B------:R-:W-:Y:S05]  /*17a40*/  BSYNC.RECONVERGENT B1 ;  /* 0x0000000000017941 */ /* 0x000fea0003800200 */
.L_x_254:
        /* <DEDUP_REMOVED lines=28> */
.L_x_259:
        /* <DEDUP_REMOVED lines=42> */
.L_x_258:
[----:B------:R-:W-:Y:S05]  /*17eb0*/  BSYNC.RECONVERGENT B1 ;  /* 0x0000000000017941 */ /* 0x000fea0003800200 */
.L_x_257:
[----:B------:R-:W0:Y:S01]  /*17ec0*/  MUFU.RCP64H R31, R57 ;  /* 0x00000039001f7308 */ /* 0x000e220000001800 */
[----:B------:R-:W-:Y:S02]  /*17ed0*/  IMAD.MOV.U32 R30, RZ, RZ, 0x1 ;  /* 0x00000001ff1e7424 */ /* 0x000fe400078e00ff */
[----:B------:R-:W-:Y:S01]  /*17ee0*/  FMUL R46, R8, R8 ;  /* 0x00000008082e7220 */ /* 0x000fe20000400000 */
[----:B------:R-:W-:Y:S03]  /*17ef0*/  BSSY.RECONVERGENT B1, `(.L_x_260) ;  /* 0x0000021000017945 */ /* 0x000fe60003800200 */
[----:B------:R-:W-:Y:S01]  /*17f00*/  FFMA R37, R46, R37, -0.0013887860113754868507 ;  /* 0xbab607ed2e257423 */ /* 0x000fe20000000025 */
[----:B0-----:R-:W-:-:S08]  /*17f10*/  DFMA R28, -R56, R30, 1 ;  /* 0x3ff00000381c742b */ /* 0x001fd0000000011e */
[----:B------:R-:W-:-:S08]  /*17f20*/  DFMA R28, R28, R28, R28 ;  /* 0x0000001c1c1c722b */ /* 0x000fd0000000001c */
[----:B------:R-:W-:-:S08]  /*17f30*/  DFMA R28, R30, R28, R30 ;  /* 0x0000001c1e1c722b */ /* 0x000fd0000000001e */
[----:B------:R-:W-:-:S08]  /*17f40*/  DFMA R32, -R56, R28, 1 ;  /* 0x3ff000003820742b */ /* 0x000fd0000000011c */
[----:B------:R-:W-:Y:S01]  /*17f50*/  DFMA R32, R28, R32, R28 ;  /* 0x000000201c20722b */ /* 0x000fe2000000001c */
[C---:B------:R-:W-:Y:S01]  /*17f60*/  LOP3.LUT R28, R34.reuse, 0x1, RZ, 0xc0, !PT ;  /* 0x00000001221c7812 */ /* 0x040fe200078ec0ff */
[----:B------:R-:W-:-:S03]  /*17f70*/  VIADD R34, R34, 0x1 ;  /* 0x0000000122227836 */ /* 0x000fc60000000000 */
[----:B------:R-:W-:-:S03]  /*17f80*/  ISETP.NE.U32.AND P0, PT, R28, 0x1, PT ;  /* 0x000000011c00780c */ /* 0x000fc60003f05070 */
[----:B------:R-:W-:Y:S01]  /*17f90*/  DMUL R30, R32, 360 ;  /* 0x40768000201e7828 */ /* 0x000fe20000000000 */
[----:B------:R-:W-:Y:S02]  /*17fa0*/  LOP3.LUT P1, RZ, R34, 0x2, RZ, 0xc0, !PT ;  /* 0x0000000222ff7812 */ /* 0x000fe4000782c0ff */
[----:B------:R-:W-:Y:S02]  /*17fb0*/  FSEL R47, R36, 0.041666727513074874878, !P0 ;  /* 0x3d2aaabb242f7808 */ /* 0x000fe40004000000 */
[----:B------:R-:W-:Y:S02]  /*17fc0*/  FSEL R37, R37, -0.00019574658654164522886, P0 ;  /* 0xb94d415325257808 */ /* 0x000fe40000000000 */
[----:B------:R-:W-:Y:S01]  /*17fd0*/  FSEL R8, R8, 1, !P0 ;  /* 0x3f80000008087808 */ /* 0x000fe20004000000 */
[----:B------:R-:W-:Y:S02]  /*17fe0*/  DFMA R28, -R56, R30, 360 ;  /* 0x40768000381c742b */ /* 0x000fe4000000011e */
[----:B------:R-:W-:-:S06]  /*17ff0*/  FFMA R37, R46, R37, R47 ;  /* 0x000000252e257223 */ /* 0x000fcc000000002f */
[----:B------:R-:W-:Y:S01]  /*18000*/  DFMA R44, R32, R28, R30 ;  /* 0x0000001c202c722b */ /* 0x000fe2000000001e */
[----:B------:R-:W-:Y:S01]  /*18010*/  FSEL R28, -R35, -0.4999999701976776123, !P0 ;  /* 0xbeffffff231c7808 */ /* 0x000fe20004000100 */
[----:B------:R-:W-:-:S04]  /*18020*/  FFMA R29, R46, R8, RZ ;  /* 0x000000082e1d7223 */ /* 0x000fc800000000ff */
[----:B------:R-:W-:-:S04]  /*18030*/  FFMA R28, R46, R37, R28 ;  /* 0x000000252e1c7223 */ /* 0x000fc8000000001c */
        /* <DEDUP_REMOVED lines=12> */
.L_x_261:
[----:B------:R-:W-:Y:S05]  /*18100*/  BSYNC.RECONVERGENT B1 ;  /* 0x0000000000017941 */ /* 0x000fea0003800200 */
.L_x_260:
        /* <DEDUP_REMOVED lines=14> */
.L_x_264:
[----:B--2---:R-:W2:Y:S02]  /*181f0*/  LDC.64 R28, c[0x4][RZ] ;  /* 0x01000000ff1c7b82 */ /* 0x004ea40000000a00 */
[----:B--2---:R-:W-:-:S05]  /*18200*/  IMAD.WIDE.U32 R30, R8, 0x4, R28 ;  /* 0x00000004081e7825 */ /* 0x004fca00078e001c */
        /* <DEDUP_REMOVED lines=16> */
[----:B------:R-:W4:Y:S04]  /*18310*/  LDL R8, [R31+0x18] ;  /* 0x000018001f087983 */ /* 0x000f280000100800 */
[----:B------:R-:W4:Y:S04]  /*18320*/  LDL R29, [R31+0x14] ;  /* 0x000014001f1d7983 */ /* 0x000f280000100800 */
[----:B------:R-:W5:Y:S01]  /*18330*/  @P0 LDL R28, [R31+0x10] ;  /* 0x000010001f1c0983 */ /* 0x000f620000100800 */
[----:B------:R-:W-:Y:S01]  /*18340*/  LOP3.LUT R30, R30, 0x1f, RZ, 0xc0, !PT ;  /* 0x0000001f1e1e7812 */ /* 0x000fe200078ec0ff */
[----:B------:R-:W-:Y:S01]  /*18350*/  UMOV UR4, 0x54442d19 ;  /* 0x54442d1900047882 */ /* 0x000fe20000000000 */
[----:B------:R-:W-:Y:S01]  /*18360*/  UMOV UR5, 0x3bf921fb ;  /* 0x3bf921fb00057882 */ /* 0x000fe20000000000 */
[----:B------:R-:W-:-:S02]  /*18370*/  ISETP.GE.AND P1, PT, R55, RZ, PT ;  /* 0x000000ff3700720c */ /* 0x000fc40003f26270 */
[-C--:B----4-:R-:W-:Y:S02]  /*18380*/  @P0 SHF.L.W.U32.HI R8, R29, R30.reuse, R8 ;  /* 0x0000001e1d080219 */ /* 0x090fe40000010e08 */
[----:B-----5:R-:W-:Y:S02]  /*18390*/  @P0 SHF.L.W.U32.HI R29, R28, R30, R29 ;  /* 0x0000001e1c1d0219 */ /* 0x020fe40000010e1d */
[--C-:B---3--:R-:W-:Y:S02]  /*183a0*/  SHF.R.U32.HI R33, RZ, 0x1e, R8.reuse ;  /* 0x0000001eff217819 */ /* 0x108fe40000011608 */
[C---:B--2---:R-:W-:Y:S01]  /*183b0*/  SHF.L.W.U32.HI R34, R29.reuse, 0x2, R8 ;  /* 0x000000021d227819 */ /* 0x044fe20000010e08 */
        /* <DEDUP_REMOVED lines=8> */
[----:B------:R-:W2:Y:S01]  /*18440*/  I2F.F64.S64 R28, R28 ;  /* 0x0000001c001c7312 */ /* 0x000ea20000301c00 */
[----:B------:R-:W-:Y:S01]  /*18450*/  ISETP.GE.AND P0, PT, R35, RZ, PT ;  /* 0x000000ff2300720c */ /* 0x000fe20003f06270 */
[----:B--2---:R-:W-:-:S10]  /*18460*/  DMUL R30, R28, UR4 ;  /* 0x000000041c1e7c28 */ /* 0x004fd40008000000 */
[----:B------:R-:W2:Y:S02]  /*18470*/  F2F.F32.F64 R30, R30 ;  /* 0x0000001e001e7310 */ /* 0x000ea40000301000 */
[----:B--2---:R-:W-:-:S07]  /*18480*/  FSEL R28, -R30, R30, !P0 ;  /* 0x0000001e1e1c7208 */ /* 0x004fce0004000100 */
.L_x_263:
[----:B------:R-:W-:Y:S05]  /*18490*/  BSYNC.RECONVERGENT B1 ;  /* 0x0000000000017941 */ /* 0x000fea0003800200 */
.L_x_262:
        /* <DEDUP_REMOVED lines=10> */
[----:B0-----:R-:W-:Y:S01]  /*18540*/  IMAD.MOV.U32 R44, RZ, RZ, R26 ;  /* 0x000000ffff2c7224 */ /* 0x001fe200078e001a */
        /* <DEDUP_REMOVED lines=20> */
.L_x_267:
        /* <DEDUP_REMOVED lines=42> */
.L_x_266:
[----:B------:R-:W-:Y:S05]  /*18930*/  BSYNC.RECONVERGENT B1 ;  /* 0x0000000000017941 */ /* 0x000fea0003800200 */
.L_x_265:
        /* <DEDUP_REMOVED lines=29> */
.L_x_270:
        /* <DEDUP_REMOVED lines=42> */
.L_x_269:
[----:B------:R-:W-:Y:S05]  /*18db0*/  BSYNC.RECONVERGENT B1 ;  /* 0x0000000000017941 */ /* 0x000fea0003800200 */
.L_x_268:
[----:B------:R-:W-:Y:S01]  /*18dc0*/  FMUL R30, R29, R29 ;  /* 0x0000001d1d1e7220 */ /* 0x000fe20000400000 */
[C---:B------:R-:W-:Y:S01]  /*18dd0*/  LOP3.LUT R31, R44.reuse, 0x1, RZ, 0xc0, !PT ;  /* 0x000000012c1f7812 */ /* 0x040fe200078ec0ff */
[----:B------:R-:W-:Y:S01]  /*18de0*/  BSSY.RECONVERGENT B1, `(.L_x_271) ;  /* 0x0000040000017945 */ /* 0x000fe20003800200 */
[----:B------:R-:W-:Y:S01]  /*18df0*/  LOP3.LUT P1, RZ, R44, 0x2, RZ, 0xc0, !PT ;  /* 0x000000022cff7812 */ /* 0x000fe2000782c0ff */
[----:B------:R-:W-:Y:S01]  /*18e00*/  FFMA R28, R30, R35, -0.0013887860113754868507 ;  /* 0xbab607ed1e1c7423 */ /* 0x000fe20000000023 */
[----:B------:R-:W-:-:S04]  /*18e10*/  ISETP.NE.U32.AND P0, PT, R31, 0x1, PT ;  /* 0x000000011f00780c */ /* 0x000fc80003f05070 */
        /* <DEDUP_REMOVED lines=18> */
.L_x_273:
        /* <DEDUP_REMOVED lines=35> */
[----:B------:R-:W2:Y:S01]  /*19170*/  I2F.F64.S64 R28, R28 ;  /* 0x0000001c001c7312 */ /* 0x000ea20000301c00 */
[----:B------:R-:W-:-:S05]  /*19180*/  LEA.HI R26, R44, R27, RZ, 0x1 ;  /* 0x0000001b2c1a7211 */ /* 0x000fca00078f08ff */
[----:B------:R-:W-:-:S04]  /*19190*/  IMAD.MOV R27, RZ, RZ, -R26 ;  /* 0x000000ffff1b7224 */ /* 0x000fc800078e0a1a */
[----:B------:R-:W-:Y:S01]  /*191a0*/  @!P1 IMAD.MOV.U32 R26, RZ, RZ, R27 ;  /* 0x000000ffff1a9224 */ /* 0x000fe200078e001b */
[----:B--2---:R-:W-:-:S10]  /*191b0*/  DMUL R30, R28, UR4 ;  /* 0x000000041c1e7c28 */ /* 0x004fd40008000000 */
[----:B------:R-:W0:Y:S02]  /*191c0*/  F2F.F32.F64 R30, R30 ;  /* 0x0000001e001e7310 */ /* 0x000e240000301000 */
[----:B0-----:R-:W-:-:S07]  /*191d0*/  FSEL R27, -R30, R30, !P0 ;  /* 0x0000001e1e1b7208 */ /* 0x001fce0004000100 */
.L_x_272:
[----:B------:R-:W-:Y:S05]  /*191e0*/  BSYNC.RECONVERGENT B1 ;  /* 0x0000000000017941 */ /* 0x000fea0003800200 */
.L_x_271:
[----:B------:R-:W1:Y:S01]  /*191f0*/  LDCU UR4, c[0x3][0x8] ;  /* 0x00c00100ff0477ac */ /* 0x000e620008000800 */
[----:B------:R-:W-:Y:S01]  /*19200*/  FMUL R28, R27, R27 ;  /* 0x0000001b1b1c7220 */ /* 0x000fe20000400000 */
[C---:B------:R-:W-:Y:S01]  /*19210*/  LOP3.LUT R30, R26.reuse, 0x1, RZ, 0xc0, !PT ;  /* 0x000000011a1e7812 */ /* 0x040fe200078ec0ff */
[----:B------:R-:W-:Y:S02]  /*19220*/  VIADD R26, R26, 0x1 ;  /* 0x000000011a1a7836 */ /* 0x000fe40000000000 */
[----:B------:R-:W-:Y:S01]  /*19230*/  FMUL R58, R7, R36 ;  /* 0x00000024073a7220 */ /* 0x000fe20000400000 */
[----:B------:R-:W-:Y:S01]  /*19240*/  FFMA R29, R28, R35, -0.0013887860113754868507 ;  /* 0xbab607ed1c1d7423 */ /* 0x000fe20000000023 */
[----:B------:R-:W-:Y:S01]  /*19250*/  ISETP.NE.U32.AND P0, PT, R30, 0x1, PT ;  /* 0x000000011e00780c */ /* 0x000fe20003f05070 */
[----:B------:R-:W-:Y:S01]  /*19260*/  BSSY.RECONVERGENT B1, `(.L_x_274) ;  /* 0x0000049000017945 */ /* 0x000fe20003800200 */
        /* <DEDUP_REMOVED lines=10> */
[----:B------:R-:W-:-:S03]  /*19310*/  FFMA R28, R28, R27, RZ ;  /* 0x0000001b1c1c7223 */ /* 0x000fc600000000ff */
[----:B------:R-:W0:Y:S01]  /*19320*/  F2I.NTZ R32, R32 ;  /* 0x0000002000207305 */ /* 0x000e220000203100 */
[----:B------:R-:W-:-:S04]  /*19330*/  FFMA R27, R28, R29, R27 ;  /* 0x0000001d1c1b7223 */ /* 0x000fc8000000001b */
[----:B------:R-:W-:-:S04]  /*19340*/  @P1 FADD R27, RZ, -R27 ;  /* 0x8000001bff1b1221 */ /* 0x000fc80000000000 */
[----:B------:R-:W-:Y:S01]  /*19350*/  FFMA R58, RZ, R27, -R58 ;  /* 0x0000001bff3a7223 */ /* 0x000fe2000000083a */
        /* <DEDUP_REMOVED lines=15> */
.L_x_276:
        /* <DEDUP_REMOVED lines=27> */
[C-C-:B0-----:R-:W-:Y:S01]  /*19600*/  SHF.L.W.U32.HI R32, R26.reuse, 0x2, R31.reuse ;  /* 0x000000021a207819 */ /* 0x141fe20000010e1f */
        /* <DEDUP_REMOVED lines=14> */
.L_x_275:
[----:B------:R-:W-:Y:S05]  /*196f0*/  BSYNC.RECONVERGENT B1 ;  /* 0x0000000000017941 */ /* 0x000fea0003800200 */
.L_x_274:
[----:B------:R-:W-:Y:S01]  /*19700*/  FMUL R27, R26, R26 ;  /* 0x0000001a1a1b7220 */ /* 0x000fe20000400000 */
[C---:B------:R-:W-:Y:S01]  /*19710*/  LOP3.LUT R29, R32.reuse, 0x1, RZ, 0xc0, !PT ;  /* 0x00000001201d7812 */ /* 0x040fe200078ec0ff */
[----:B------:R-:W-:Y:S02]  /*19720*/  BSSY.RECONVERGENT B1, `(.L_x_277) ;  /* 0x0000043000017945 */ /* 0x000fe40003800200 */
        /* <DEDUP_REMOVED lines=24> */
.L_x_279:
        /* <DEDUP_REMOVED lines=27> */
[C-C-:B0-----:R-:W-:Y:S01]  /*19a60*/  SHF.L.W.U32.HI R32, R26.reuse, 0x2, R31.reuse ;  /* 0x000000021a207819 */ /* 0x141fe20000010e1f */
        /* <DEDUP_REMOVED lines=14> */
.L_x_278:
[----:B------:R-:W-:Y:S05]  /*19b50*/  BSYNC.RECONVERGENT B1 ;  /* 0x0000000000017941 */ /* 0x000fea0003800200 */
.L_x_277:
        /* <DEDUP_REMOVED lines=28> */
.L_x_282:
        /* <DEDUP_REMOVED lines=42> */
.L_x_281:
[----:B------:R-:W-:Y:S05]  /*19fc0*/  BSYNC.RECONVERGENT B1 ;  /* 0x0000000000017941 */ /* 0x000fea0003800200 */
.L_x_280:
[----:B------:R-:W-:Y:S01]  /*19fd0*/  FMUL R28, R27, R27 ;  /* 0x0000001b1b1c7220 */ /* 0x000fe20000400000 */
[C---:B------:R-:W-:Y:S01]  /*19fe0*/  LOP3.LUT R29, R32.reuse, 0x1, RZ, 0xc0, !PT ;  /* 0x00000001201d7812 */ /* 0x040fe200078ec0ff */
[----:B------:R-:W-:Y:S01]  /*19ff0*/  BSSY.RECONVERGENT B1, `(.L_x_283) ;  /* 0x0000043000017945 */ /* 0x000fe20003800200 */
[----:B------:R-:W-:Y:S01]  /*1a000*/  LOP3.LUT P1, RZ, R32, 0x2, RZ, 0xc0, !PT ;  /* 0x0000000220ff7812 */ /* 0x000fe2000782c0ff */
[----:B------:R-:W-:Y:S01]  /*1a010*/  FFMA R26, R28, R35, -0.0013887860113754868507 ;  /* 0xbab607ed1c1a7423 */ /* 0x000fe20000000023 */
[----:B------:R-:W-:Y:S01]  /*1a020*/  ISETP.NE.U32.AND P0, PT, R29, 0x1, PT ;  /* 0x000000011d00780c */ /* 0x000fe20003f05070 */
[----:B------:R-:W-:Y:S02]  /*1a030*/  IMAD.MOV.U32 R36, RZ, RZ, R57 ;  /* 0x000000ffff247224 */ /* 0x000fe400078e0039 */
[----:B------:R-:W-:Y:S01]  /*1a040*/  IMAD.MOV.U32 R37, RZ, RZ, R56 ;  /* 0x000000ffff257224 */ /* 0x000fe200078e0038 */
[----:B------:R-:W-:Y:S02]  /*1a050*/  FSEL R29, R26, -0.00019574658654164522886, !P0 ;  /* 0xb94d41531a1d7808 */ /* 0x000fe40004000000 */
[----:B------:R-:W-:-:S02]  /*1a060*/  FSEL R31, R34, 0.041666727513074874878, P0 ;  /* 0x3d2aaabb221f7808 */ /* 0x000fc40000000000 */
[----:B------:R-:W-:Y:S02]  /*1a070*/  FSEL R26, R27, 1, P0 ;  /* 0x3f8000001b1a7808 */ /* 0x000fe40000000000 */
[----:B------:R-:W-:Y:S01]  /*1a080*/  FSEL R30, -R8, -0.4999999701976776123, P0 ;  /* 0xbeffffff081e7808 */ /* 0x000fe20000000100 */
        /* <DEDUP_REMOVED lines=15> */
.L_x_285:
        /* <DEDUP_REMOVED lines=42> */
.L_x_284:
[----:B------:R-:W-:Y:S05]  /*1a420*/  BSYNC.RECONVERGENT B1 ;  /* 0x0000000000017941 */ /* 0x000fea0003800200 */
.L_x_283:
[----:B------:R-:W1:Y:S01]  /*1a430*/  MUFU.RCP64H R29, R39 ;  /* 0x00000027001d7308 */ /* 0x000e620000001800 */
[----:B------:R-:W-:Y:S01]  /*1a440*/  IMAD.MOV.U32 R28, RZ, RZ, 0x1 ;  /* 0x00000001ff1c7424 */ /* 0x000fe200078e00ff */
[----:B------:R-:W-:Y:S01]  /*1a450*/  BSSY.RECONVERGENT B1, `(.L_x_286) ;  /* 0x0000026000017945 */ /* 0x000fe20003800200 */
[----:B------:R-:W-:-:S05]  /*1a460*/  VIADD R46, R21, 0x1 ;  /* 0x00000001152e7836 */ /* 0x000fca0000000000 */
[----:B------:R-:W2:Y:S01]  /*1a470*/  I2F.F64 R26, R46 ;  /* 0x0000002e001a7312 */ /* 0x000ea20000201c00 */
[----:B-1----:R-:W-:Y:S02]  /*1a480*/  DFMA R30, -R38, R28, 1 ;  /* 0x3ff00000261e742b */ /* 0x002fe4000000011c */
[----:B--2---:R-:W-:-:S06]  /*1a490*/  DMUL R26, R26, 180 ;  /* 0x406680001a1a7828 */ /* 0x004fcc0000000000 */
[----:B------:R-:W-:-:S08]  /*1a4a0*/  DFMA R30, R30, R30, R30 ;  /* 0x0000001e1e1e722b */ /* 0x000fd0000000001e */
[----:B------:R-:W-:Y:S01]  /*1a4b0*/  DFMA R30, R28, R30, R28 ;  /* 0x0000001e1c1e722b */ /* 0x000fe2000000001c */
[----:B------:R-:W-:-:S07]  /*1a4c0*/  FSETP.GEU.AND P2, PT, |R27|, 6.5827683646048100446e-37, PT ;  /* 0x036000001b00780b */ /* 0x000fce0003f4e200 */
[----:B------:R-:W-:-:S08]  /*1a4d0*/  DFMA R28, -R38, R30, 1 ;  /* 0x3ff00000261c742b */ /* 0x000fd0000000011e */
[----:B------:R-:W-:-:S08]  /*1a4e0*/  DFMA R28, R30, R28, R30 ;  /* 0x0000001c1e1c722b */ /* 0x000fd0000000001e */
[----:B0-----:R-:W-:-:S08]  /*1a4f0*/  DMUL R32, R28, R26 ;  /* 0x0000001a1c207228 */ /* 0x001fd00000000000 */
[----:B------:R-:W-:-:S08]  /*1a500*/  DFMA R30, -R38, R32, R26 ;  /* 0x00000020261e722b */ /* 0x000fd0000000011a */
[----:B------:R-:W-:Y:S01]  /*1a510*/  DFMA R44, R28, R30, R32 ;  /* 0x0000001e1c2c722b */ /* 0x000fe20000000020 */
[----:B------:R-:W-:Y:S01]  /*1a520*/  FMUL R28, R37, R37 ;  /* 0x00000025251c7220 */ /* 0x000fe20000400000 */
[C---:B------:R-:W-:Y:S01]  /*1a530*/  LOP3.LUT R29, R36.reuse, 0x1, RZ, 0xc0, !PT ;  /* 0x00000001241d7812 */ /* 0x040fe200078ec0ff */
[----:B------:R-:W-:Y:S02]  /*1a540*/  VIADD R30, R36, 0x1 ;  /* 0x00000001241e7836 */ /* 0x000fe40000000000 */
[----:B------:R-:W-:Y:S01]  /*1a550*/  FFMA R35, R28, R35, -0.0013887860113754868507 ;  /* 0xbab607ed1c237423 */ /* 0x000fe20000000023 */
[----:B------:R-:W-:-:S04]  /*1a560*/  ISETP.NE.U32.AND P0, PT, R29, 0x1, PT ;  /* 0x000000011d00780c */ /* 0x000fc80003f05070 */
[----:B------:R-:W-:Y:S02]  /*1a570*/  FSEL R29, R34, 0.041666727513074874878, !P0 ;  /* 0x3d2aaabb221d7808 */ /* 0x000fe40004000000 */
[----:B------:R-:W-:Y:S02]  /*1a580*/  FSEL R35, R35, -0.00019574658654164522886, P0 ;  /* 0xb94d415323237808 */ /* 0x000fe40000000000 */
[----:B------:R-:W-:Y:S02]  /*1a590*/  FSEL R31, -R8, -0.4999999701976776123, !P0 ;  /* 0xbeffffff081f7808 */ /* 0x000fe40004000100 */
[----:B------:R-:W-:Y:S01]  /*1a5a0*/  FSEL R8, R37, 1, !P0 ;  /* 0x3f80000025087808 */ /* 0x000fe20004000000 */
[----:B------:R-:W-:Y:S01]  /*1a5b0*/  FFMA R29, R28, R35, R29 ;  /* 0x000000231c1d7223 */ /* 0x000fe2000000001d */
[----:B------:R-:W-:-:S03]  /*1a5c0*/  LOP3.LUT P0, RZ, R30, 0x2, RZ, 0xc0, !PT ;  /* 0x000000021eff7812 */ /* 0x000fc6000780c0ff */
[C---:B------:R-:W-:Y:S01]  /*1a5d0*/  FFMA R31, R28.reuse, R29, R31 ;  /* 0x0000001d1c1f7223 */ /* 0x040fe2000000001f */
[----:B------:R-:W-:Y:S01]  /*1a5e0*/  FFMA R29, R28, R8, RZ ;  /* 0x000000081c1d7223 */ /* 0x000fe200000000ff */
[----:B------:R-:W-:-:S03]  /*1a5f0*/  FFMA R28, RZ, R39, R45 ;  /* 0x00000027ff1c7223 */ /* 0x000fc6000000002d */
[----:B------:R-:W-:Y:S02]  /*1a600*/  FFMA R8, R29, R31, R8 ;  /* 0x0000001f1d087223 */ /* 0x000fe40000000008 */
[----:B------:R-:W-:-:S03]  /*1a610*/  FSETP.GT.AND P1, PT, |R28|, 1.469367938527859385e-39, PT ;  /* 0x001000001c00780b */ /* 0x000fc60003f24200 */
[----:B------:R-:W-:-:S04]  /*1a620*/  @P0 FADD R8, RZ, -R8 ;  /* 0x80000008ff080221 */ /* 0x000fc80000000000 */
[----:B------:R-:W-:-:S06]  /*1a630*/  FFMA R59, RZ, R8, R59 ;  /* 0x00000008ff3b7223 */ /* 0x000fcc000000003b */
[----:B------:R-:W-:Y:S05]  /*1a640*/  @P1 BRA P2, `(.L_x_287) ;  /* 0x0000000000181947 */ /* 0x000fea0001000000 */
[----:B------:R-:W-:Y:S01]  /*1a650*/  IMAD.MOV.U32 R32, RZ, RZ, R38 ;  /* 0x000000ffff207224 */ /* 0x000fe200078e0026 */
[----:B------:R-:W-:Y:S01]  /*1a660*/  MOV R8, 0x1a6b0 ;  /* 0x0001a6b000087802 */ /* 0x000fe20000000f00 */
[----:B------:R-:W-:Y:S02]  /*1a670*/  IMAD.MOV.U32 R33, RZ, RZ, R39 ;  /* 0x000000ffff217224 */ /* 0x000fe400078e0027 */
[----:B------:R-:W-:Y:S02]  /*1a680*/  IMAD.MOV.U32 R28, RZ, RZ, R26 ;  /* 0x000000ffff1c7224 */ /* 0x000fe400078e001a */
[----:B------:R-:W-:-:S07]  /*1a690*/  IMAD.MOV.U32 R29, RZ, RZ, R27 ;  /* 0x000000ffff1d7224 */ /* 0x000fce00078e001b */
[----:B------:R-:W-:Y:S05]  /*1a6a0*/  CALL.REL.NOINC `($__internal_0_$__cuda_sm20_div_rn_f64_full) ;  /* 0x000000fc00707944 */ /* 0x000fea0003c00000 */
.L_x_287:
[----:B------:R-:W-:Y:S05]  /*1a6b0*/  BSYNC.RECONVERGENT B1 ;  /* 0x0000000000017941 */ /* 0x000fea0003800200 */
.L_x_286:
        /* <DEDUP_REMOVED lines=22> */
.L_x_290:
        /* <DEDUP_REMOVED lines=42> */
.L_x_289:
[----:B------:R-:W-:Y:S05]  /*1aac0*/  BSYNC.RECONVERGENT B1 ;  /* 0x0000000000017941 */ /* 0x000fea0003800200 */
.L_x_288:
        /* <DEDUP_REMOVED lines=17> */
[----:B------:R-:W-:Y:S01]  /*1abe0*/  FFMA R30, R28, R31, R30 ;  /* 0x0000001f1c1e7223 */ /* 0x000fe2000000001e */
[----:B------:R-:W-:-:S03]  /*1abf0*/  IMAD.MOV.U32 R28, RZ, RZ, R32 ;  /* 0x000000ffff1c7224 */ /* 0x000fc600078e0020 */
        /* <DEDUP_REMOVED lines=12> */
.L_x_293:
        /* <DEDUP_REMOVED lines=42> */
.L_x_292:
[----:B------:R-:W-:Y:S05]  /*1af60*/  BSYNC.RECONVERGENT B1 ;  /* 0x0000000000017941 */ /* 0x000fea0003800200 */
.L_x_291:
        /* <DEDUP_REMOVED lines=29> */
.L_x_296:
        /* <DEDUP_REMOVED lines=42> */
.L_x_295:
[----:B------:R-:W-:Y:S05]  /*1b3e0*/  BSYNC.RECONVERGENT B1 ;  /* 0x0000000000017941 */ /* 0x000fea0003800200 */
.L_x_294:
        /* <DEDUP_REMOVED lines=26> */
.L_x_299:
        /* <DEDUP_REMOVED lines=42> */
.L_x_298:
[----:B------:R-:W-:Y:S05]  /*1b830*/  BSYNC.RECONVERGENT B1 ;  /* 0x0000000000017941 */ /* 0x000fea0003800200 */
.L_x_297:
[----:B------:R-:W-:Y:S01]  /*1b840*/  FMUL R29, R28, R28 ;  /* 0x0000001c1c1d7220 */ /* 0x000fe20000400000 */
[----:B------:R-:W-:Y:S01]  /*1b850*/  LOP3.LUT R31, R45, 0x1, RZ, 0xc0, !PT ;  /* 0x000000012d1f7812 */ /* 0x000fe200078ec0ff */
[----:B------:R-:W-:Y:S01]  /*1b860*/  FMUL R34, R7, R34 ;  /* 0x0000002207227220 */ /* 0x000fe20000400000 */
[----:B------:R-:W-:Y:S01]  /*1b870*/  BSSY.RECONVERGENT B1, `(.L_x_300) ;  /* 0x0000044000017945 */ /* 0x000fe20003800200 */
[----:B------:R-:W-:Y:S01]  /*1b880*/  FFMA R30, R29, R35, -0.0013887860113754868507 ;  /* 0xbab607ed1d1e7423 */ /* 0x000fe20000000023 */
[----:B------:R-:W-:Y:S01]  /*1b890*/  ISETP.NE.U32.AND P1, PT, R31, 0x1, PT ;  /* 0x000000011f00780c */ /* 0x000fe20003f25070 */
[----:B------:R-:W-:Y:S02]  /*1b8a0*/  VIADD R31, R45, 0x1 ;  /* 0x000000012d1f7836 */ /* 0x000fe40000000000 */
[----:B------:R-:W-:Y:S01]  /*1b8b0*/  IMAD.MOV.U32 R45, RZ, RZ, R52 ;  /* 0x000000ffff2d7224 */ /* 0x000fe200078e0034 */
[----:B------:R-:W-:Y:S02]  /*1b8c0*/  FSEL R30, R30, -0.00019574658654164522886, P1 ;  /* 0xb94d41531e1e7808 */ /* 0x000fe40000800000 */
[----:B------:R-:W-:-:S02]  /*1b8d0*/  FSEL R36, R37, 0.041666727513074874878, !P1 ;  /* 0x3d2aaabb25247808 */ /* 0x000fc40004800000 */
[----:B------:R-:W-:Y:S02]  /*1b8e0*/  LOP3.LUT P2, RZ, R31, 0x2, RZ, 0xc0, !PT ;  /* 0x000000021fff7812 */ /* 0x000fe4000784c0ff */
[----:B------:R-:W-:Y:S01]  /*1b8f0*/  FSEL R31, -R38, -0.4999999701976776123, !P1 ;  /* 0xbeffffff261f7808 */ /* 0x000fe20004800100 */
[----:B------:R-:W-:Y:S01]  /*1b900*/  FFMA R30, R29, R30, R36 ;  /* 0x0000001e1d1e7223 */ /* 0x000fe20000000024 */
[----:B------:R-:W-:-:S03]  /*1b910*/  FSEL R28, R28, 1, !P1 ;  /* 0x3f8000001c1c7808 */ /* 0x000fc60004800000 */
[C---:B------:R-:W-:Y:S02]  /*1b920*/  FFMA R30, R29.reuse, R30, R31 ;  /* 0x0000001e1d1e7223 */ /* 0x040fe4000000001f */
[----:B------:R-:W-:-:S04]  /*1b930*/  FFMA R29, R29, R28, RZ ;  /* 0x0000001c1d1d7223 */ /* 0x000fc800000000ff */
        /* <DEDUP_REMOVED lines=13> */
.L_x_302:
[----:B-1----:R-:W1:Y:S02]  /*1ba10*/  LDC.64 R28, c[0x4][RZ] ;  /* 0x01000000ff1c7b82 */ /* 0x002e640000000a00 */
[----:B-1----:R-:W-:-:S05]  /*1ba20*/  IMAD.WIDE.U32 R30, R45, 0x4, R28 ;  /* 0x000000042d1e7825 */ /* 0x002fca00078e001c */
[----:B------:R-:W2:Y:S01]  /*1ba30*/  LDG.E.CONSTANT R29, desc[UR6][R30.64] ;  /* 0x000000061e1d7981 */ /* 0x000ea2000c1e9900 */
[C---:B0-----:R-:W-:Y:S02]  /*1ba40*/  IMAD R46, R45.reuse, 0x4, R1 ;  /* 0x000000042d2e7824 */ /* 0x041fe400078e0201 */
        /* <DEDUP_REMOVED lines=38> */
.L_x_301:
[----:B------:R-:W-:Y:S05]  /*1bcb0*/  BSYNC.RECONVERGENT B1 ;  /* 0x0000000000017941 */ /* 0x000fea0003800200 */
.L_x_300:
        /* <DEDUP_REMOVED lines=10> */
[----:B------:R-:W-:Y:S01]  /*1bd60*/  FSEL R31, -R38, -0.4999999701976776123, !P1 ;  /* 0xbeffffff261f7808 */ /* 0x000fe20004800100 */
[C---:B------:R-:W-:Y:S01]  /*1bd70*/  FFMA R30, R29.reuse, R30, R36 ;  /* 0x0000001e1d1e7223 */ /* 0x040fe20000000024 */
[----:B------:R-:W-:Y:S01]  /*1bd80*/  FSEL R36, R28, 1, !P1 ;  /* 0x3f8000001c247808 */ /* 0x000fe20004800000 */
[----:B------:R-:W-:Y:S02]  /*1bd90*/  IMAD.MOV.U32 R28, RZ, RZ, R51 ;  /* 0x000000ffff1c7224 */ /* 0x000fe400078e0033 */
[----:B------:R-:W-:-:S02]  /*1bda0*/  FFMA R30, R29, R30, R31 ;  /* 0x0000001e1d1e7223 */ /* 0x000fc4000000001f */
[----:B------:R-:W-:-:S04]  /*1bdb0*/  FFMA R29, R29, R36, RZ ;  /* 0x000000241d1d7223 */ /* 0x000fc800000000ff */
        /* <DEDUP_REMOVED lines=9> */
[----:B01----:R-:W-:Y:S02]  /*1be50*/  IMAD.MOV.U32 R46, RZ, RZ, RZ ;  /* 0x000000ffff2e7224 */ /* 0x003fe400078e00ff */
[----:B------:R-:W-:Y:S01]  /*1be60*/  IMAD.MOV.U32 R45, RZ, RZ, RZ ;  /* 0x000000ffff2d7224 */ /* 0x000fe200078e00ff */
[----:B------:R-:W-:-:S07]  /*1be70*/  LOP3.LUT R44, R44, 0x80000000, RZ, 0xfc, !PT ;  /* 0x800000002c2c7812 */ /* 0x000fce00078efcff */
.L_x_305:
        /* <DEDUP_REMOVED lines=27> */
[C-C-:B------:R-:W-:Y:S01]  /*1c030*/  SHF.L.W.U32.HI R45, R29.reuse, 0x2, R44.reuse ;  /* 0x000000021d2d7819 */ /* 0x140fe20000010e2c */
[----:B------:R-:W-:Y:S01]  /*1c040*/  IMAD.SHL.U32 R29, R29, 0x4, RZ ;  /* 0x000000041d1d7824 */ /* 0x000fe200078e00ff */
[----:B------:R-:W-:Y:S02]  /*1c050*/  SHF.R.U32.HI R44, RZ, 0x1e, R44 ;  /* 0x0000001eff2c7819 */ /* 0x000fe4000001162c */
[----:B------:R-:W-:Y:S02]  /*1c060*/  SHF.R.S32.HI R30, RZ, 0x1f, R45 ;  /* 0x0000001fff1e7819 */ /* 0x000fe4000001142d */
[----:B------:R-:W-:Y:S02]  /*1c070*/  LEA.HI R44, R45, R44, RZ, 0x1 ;  /* 0x0000002c2d2c7211 */ /* 0x000fe400078f08ff */
[C---:B------:R-:W-:Y:S02]  /*1c080*/  LOP3.LUT R28, R30.reuse, R29, RZ, 0x3c, !PT ;  /* 0x0000001d1e1c7212 */ /* 0x040fe400078e3cff */
[----:B------:R-:W-:-:S02]  /*1c090*/  LOP3.LUT R29, R30, R45, RZ, 0x3c, !PT ;  /* 0x0000002d1e1d7212 */ /* 0x000fc400078e3cff */
[----:B------:R-:W-:-:S04]  /*1c0a0*/  LOP3.LUT R45, R45, R50, RZ, 0x3c, !PT ;  /* 0x000000322d2d7212 */ /* 0x000fc800078e3cff */
[----:B------:R-:W0:Y:S01]  /*1c0b0*/  I2F.F64.S64 R28, R28 ;  /* 0x0000001c001c7312 */ /* 0x000e220000301c00 */
[----:B------:R-:W-:Y:S01]  /*1c0c0*/  ISETP.GE.AND P1, PT, R45, RZ, PT ;  /* 0x000000ff2d00720c */ /* 0x000fe20003f26270 */
[----:B------:R-:W-:-:S04]  /*1c0d0*/  IMAD.MOV R45, RZ, RZ, -R44 ;  /* 0x000000ffff2d7224 */ /* 0x000fc800078e0a2c */
[----:B------:R-:W-:Y:S01]  /*1c0e0*/  @!P2 IMAD.MOV.U32 R44, RZ, RZ, R45 ;  /* 0x000000ffff2ca224 */ /* 0x000fe200078e002d */
[----:B0-----:R-:W-:-:S10]  /*1c0f0*/  DMUL R30, R28, UR4 ;  /* 0x000000041c1e7c28 */ /* 0x001fd40008000000 */
[----:B------:R-:W0:Y:S02]  /*1c100*/  F2F.F32.F64 R30, R30 ;  /* 0x0000001e001e7310 */ /* 0x000e240000301000 */
[----:B0-2---:R-:W-:-:S07]  /*1c110*/  FSEL R28, -R30, R30, !P1 ;  /* 0x0000001e1e1c7208 */ /* 0x005fce0004800100 */
.L_x_304:
[----:B------:R-:W-:Y:S05]  /*1c120*/  BSYNC.RECONVERGENT B1 ;  /* 0x0000000000017941 */ /* 0x000fea0003800200 */
.L_x_303:
[----:B------:R-:W-:Y:S01]  /*1c130*/  LOP3.LUT R30, R44, 0x1, RZ, 0xc0, !PT ;  /* 0x000000012c1e7812 */ /* 0x000fe200078ec0ff */
[----:B------:R-:W-:Y:S01]  /*1c140*/  FMUL R29, R28, R28 ;  /* 0x0000001c1c1d7220 */ /* 0x000fe20000400000 */
[----:B------:R-:W-:Y:S01]  /*1c150*/  LOP3.LUT P2, RZ, R44, 0x2, RZ, 0xc0, !PT ;  /* 0x000000022cff7812 */ /* 0x000fe2000784c0ff */
[----:B------:R-:W-:Y:S01]  /*1c160*/  BSSY.RECONVERGENT B1, `(.L_x_306) ;  /* 0x0000044000017945 */ /* 0x000fe20003800200 */
[----:B------:R-:W-:Y:S01]  /*1c170*/  ISETP.NE.U32.AND P1, PT, R30, 0x1, PT ;  /* 0x000000011e00780c */ /* 0x000fe20003f25070 */
[----:B------:R-:W-:Y:S01]  /*1c180*/  FFMA R30, R29, R35, -0.0013887860113754868507 ;  /* 0xbab607ed1d1e7423 */ /* 0x000fe20000000023 */
[----:B------:R-:W-:Y:S02]  /*1c190*/  IMAD.MOV.U32 R44, RZ, RZ, R52 ;  /* 0x000000ffff2c7224 */ /* 0x000fe400078e0034 */
[----:B01----:R-:W-:Y:S02]  /*1c1a0*/  FSEL R46, R37, 0.041666727513074874878, P1 ;  /* 0x3d2aaabb252e7808 */ /* 0x003fe40000800000 */
[----:B------:R-:W-:-:S02]  /*1c1b0*/  FSEL R30, R30, -0.00019574658654164522886, !P1 ;  /* 0xb94d41531e1e7808 */ /* 0x000fc40004800000 */
[----:B------:R-:W-:Y:S02]  /*1c1c0*/  FSEL R31, -R38, -0.4999999701976776123, P1 ;  /* 0xbeffffff261f7808 */ /* 0x000fe40000800100 */
[----:B------:R-:W-:Y:S01]  /*1c1d0*/  FSEL R28, R28, 1, P1 ;  /* 0x3f8000001c1c7808 */ /* 0x000fe20000800000 */
[----:B------:R-:W-:-:S04]  /*1c1e0*/  FFMA R30, R29, R30, R46 ;  /* 0x0000001e1d1e7223 */ /* 0x000fc8000000002e */
[C---:B------:R-:W-:Y:S01]  /*1c1f0*/  FFMA R30, R29.reuse, R30, R31 ;  /* 0x0000001e1d1e7223 */ /* 0x040fe2000000001f */
[----:B------:R-:W-:-:S04]  /*1c200*/  FFMA R29, R29, R28, RZ ;  /* 0x0000001c1d1d7223 */ /* 0x000fc800000000ff */
        /* <DEDUP_REMOVED lines=15> */
.L_x_308:
        /* <DEDUP_REMOVED lines=41> */
[----:B01----:R-:W-:-:S07]  /*1c590*/  FSEL R28, -R30, R30, !P1 ;  /* 0x0000001e1e1c7208 */ /* 0x003fce0004800100 */
.L_x_307:
[----:B------:R-:W-:Y:S05]  /*1c5a0*/  BSYNC.RECONVERGENT B1 ;  /* 0x0000000000017941 */ /* 0x000fea0003800200 */
.L_x_306:
[----:B------:R-:W-:Y:S01]  /*1c5b0*/  LOP3.LUT R30, R44, 0x1, RZ, 0xc0, !PT ;  /* 0x000000012c1e7812 */ /* 0x000fe200078ec0ff */
[----:B------:R-:W-:Y:S01]  /*1c5c0*/  FMUL R29, R28, R28 ;  /* 0x0000001c1c1d7220 */ /* 0x000fe20000400000 */
[----:B------:R-:W-:Y:S01]  /*1c5d0*/  LOP3.LUT P2, RZ, R44, 0x2, RZ, 0xc0, !PT ;  /* 0x000000022cff7812 */ /* 0x000fe2000784c0ff */
[----:B------:R-:W-:Y:S01]  /*1c5e0*/  BSSY.RECONVERGENT B1, `(.L_x_309) ;  /* 0x0000041000017945 */ /* 0x000fe20003800200 */
[----:B------:R-:W-:Y:S01]  /*1c5f0*/  ISETP.NE.U32.AND P1, PT, R30, 0x1, PT ;  /* 0x000000011e00780c */ /* 0x000fe20003f25070 */
[----:B------:R-:W-:-:S03]  /*1c600*/  FFMA R30, R29, R35, -0.0013887860113754868507 ;  /* 0xbab607ed1d1e7423 */ /* 0x000fc60000000023 */
[----:B------:R-:W-:Y:S02]  /*1c610*/  FSEL R46, R37, 0.041666727513074874878, P1 ;  /* 0x3d2aaabb252e7808 */ /* 0x000fe40000800000 */
[----:B------:R-:W-:Y:S02]  /*1c620*/  FSEL R30, R30, -0.00019574658654164522886, !P1 ;  /* 0xb94d41531e1e7808 */ /* 0x000fe40004800000 */
[----:B------:R-:W-:Y:S02]  /*1c630*/  FSEL R31, -R38, -0.4999999701976776123, P1 ;  /* 0xbeffffff261f7808 */ /* 0x000fe40000800100 */
[----:B------:R-:W-:Y:S01]  /*1c640*/  FSEL R28, R28, 1, P1 ;  /* 0x3f8000001c1c7808 */ /* 0x000fe20000800000 */
[----:B------:R-:W-:-:S04]  /*1c650*/  FFMA R30, R29, R30, R46 ;  /* 0x0000001e1d1e7223 */ /* 0x000fc8000000002e */
[C---:B------:R-:W-:Y:S01]  /*1c660*/  FFMA R30, R29.reuse, R30, R31 ;  /* 0x0000001e1d1e7223 */ /* 0x040fe2000000001f */
[----:B------:R-:W-:-:S04]  /*1c670*/  FFMA R29, R29, R28, RZ ;  /* 0x0000001c1d1d7223 */ /* 0x000fc800000000ff */
        /* <DEDUP_REMOVED lines=13> */
.L_x_311:
        /* <DEDUP_REMOVED lines=42> */
.L_x_310:
[----:B------:R-:W-:Y:S05]  /*1c9f0*/  BSYNC.RECONVERGENT B1 ;  /* 0x0000000000017941 */ /* 0x000fea0003800200 */
.L_x_309:
[----:B------:R-:W-:Y:S01]  /*1ca00*/  FMUL R28, R51, R51 ;  /* 0x00000033331c7220 */ /* 0x000fe20000400000 */
[C---:B------:R-:W-:Y:S01]  /*1ca10*/  LOP3.LUT R30, R52.reuse, 0x1, RZ, 0xc0, !PT ;  /* 0x00000001341e7812 */ /* 0x040fe200078ec0ff */
[----:B------:R-:W-:Y:S01]  /*1ca20*/  VIADD R52, R52, 0x1 ;  /* 0x0000000134347836 */ /* 0x000fe20000000000 */
[----:B------:R-:W-:Y:S01]  /*1ca30*/  BSSY.RECONVERGENT B1, `(.L_x_312) ;  /* 0x0000044000017945 */ /* 0x000fe20003800200 */
[----:B------:R-:W-:Y:S01]  /*1ca40*/  FFMA R29, R28, R35, -0.0013887860113754868507 ;  /* 0xbab607ed1c1d7423 */ /* 0x000fe20000000023 */
[----:B------:R-:W-:Y:S01]  /*1ca50*/  ISETP.NE.U32.AND P1, PT, R30, 0x1, PT ;  /* 0x000000011e00780c */ /* 0x000fe20003f25070 */
[----:B------:R-:W-:Y:S01]  /*1ca60*/  IMAD.MOV.U32 R45, RZ, RZ, R33 ;  /* 0x000000ffff2d7224 */ /* 0x000fe200078e0021 */
        /* <DEDUP_REMOVED lines=22> */
.L_x_314:
        /* <DEDUP_REMOVED lines=42> */
.L_x_313:
[----:B------:R-:W-:Y:S05]  /*1ce70*/  BSYNC.RECONVERGENT B1 ;  /* 0x0000000000017941 */ /* 0x000fea0003800200 */
.L_x_312:
        /* <DEDUP_REMOVED lines=11> */
[C---:B------:R-:W-:Y:S01]  /*1cf30*/  FFMA R30, R29.reuse, R30, R46 ;  /* 0x0000001e1d1e7223 */ /* 0x040fe2000000002e */
[----:B------:R-:W-:Y:S01]  /*1cf40*/  FSEL R45, -R38, -0.4999999701976776123, !P1 ;  /* 0xbeffffff262d7808 */ /* 0x000fe20004800100 */
[----:B------:R-:W-:Y:S02]  /*1cf50*/  IMAD.MOV.U32 R28, RZ, RZ, R32 ;  /* 0x000000ffff1c7224 */ /* 0x000fe400078e0020 */
[----:B------:R-:W-:-:S02]  /*1cf60*/  FFMA R31, R29, R44, RZ ;  /* 0x0000002c1d1f7223 */ /* 0x000fc400000000ff */
        /* <DEDUP_REMOVED lines=12> */
.L_x_317:
        /* <DEDUP_REMOVED lines=27> */
[--C-:B-1----:R-:W-:Y:S02]  /*1d1e0*/  SHF.R.U32.HI R46, RZ, 0x1e, R45.reuse ;  /* 0x0000001eff2e7819 */ /* 0x102fe4000001162d */
        /* <DEDUP_REMOVED lines=14> */
.L_x_316:
[----:B------:R-:W-:Y:S05]  /*1d2d0*/  BSYNC.RECONVERGENT B1 ;  /* 0x0000000000017941 */ /* 0x000fea0003800200 */
.L_x_315:
        /* <DEDUP_REMOVED lines=28> */
.L_x_320:
        /* <DEDUP_REMOVED lines=42> */
.L_x_319:
[----:B------:R-:W-:Y:S05]  /*1d740*/  BSYNC.RECONVERGENT B1 ;  /* 0x0000000000017941 */ /* 0x000fea0003800200 */
.L_x_318:
        /* <DEDUP_REMOVED lines=25> */
.L_x_323:
        /* <DEDUP_REMOVED lines=13> */
[C---:B--2---:R-:W-:Y:S02]  /*1d9b0*/  LOP3.LUT R28, R30.reuse, 0xe0, RZ, 0xc0, !PT ;  /* 0x000000e01e1c7812 */ /* 0x044fe400078ec0ff */
[----:B------:R-:W-:-:S03]  /*1d9c0*/  LOP3.LUT P0, RZ, R30, 0x1f, RZ, 0xc0, !PT ;  /* 0x0000001f1eff7812 */ /* 0x000fc6000780c0ff */
[----:B------:R-:W-:-:S05]  /*1d9d0*/  VIADD R28, R28, 0xffffff80 ;  /* 0xffffff801c1c7836 */ /* 0x000fca0000000000 */
[----:B------:R-:W-:-:S05]  /*1d9e0*/  SHF.R.U32.HI R28, RZ, 0x5, R28 ;  /* 0x00000005ff1c7819 */ /* 0x000fca000001161c */
[----:B------:R-:W-:-:S05]  /*1d9f0*/  IMAD R31, R28, -0x4, R1 ;  /* 0xfffffffc1c1f7824 */ /* 0x000fca00078e0201 */
[----:B------:R-:W2:Y:S04]  /*1da00*/  LDL R32, [R31+0x18] ;  /* 0x000018001f207983 */ /* 0x000ea80000100800 */
[----:B------:R-:W2:Y:S04]  /*1da10*/  LDL R29, [R31+0x14] ;  /* 0x000014001f1d7983 */ /* 0x000ea80000100800 */
[----:B------:R-:W4:Y:S01]  /*1da20*/  @P0 LDL R28, [R31+0x10] ;  /* 0x000010001f1c0983 */ /* 0x000f220000100800 */
[----:B------:R-:W-:Y:S01]  /*1da30*/  LOP3.LUT R30, R30, 0x1f, RZ, 0xc0, !PT ;  /* 0x0000001f1e1e7812 */ /* 0x000fe200078ec0ff */
[----:B------:R-:W-:Y:S01]  /*1da40*/  UMOV UR4, 0x54442d19 ;  /* 0x54442d1900047882 */ /* 0x000fe20000000000 */
[----:B------:R-:W-:Y:S01]  /*1da50*/  UMOV UR5, 0x3bf921fb ;  /* 0x3bf921fb00057882 */ /* 0x000fe20000000000 */
[----:B------:R-:W-:-:S02]  /*1da60*/  ISETP.GE.AND P1, PT, R8, RZ, PT ;  /* 0x000000ff0800720c */ /* 0x000fc40003f26270 */
[-C--:B--2---:R-:W-:Y:S02]  /*1da70*/  @P0 SHF.L.W.U32.HI R32, R29, R30.reuse, R32 ;  /* 0x0000001e1d200219 */ /* 0x084fe40000010e20 */
[----:B----4-:R-:W-:-:S04]  /*1da80*/  @P0 SHF.L.W.U32.HI R29, R28, R30, R29 ;  /* 0x0000001e1c1d0219 */ /* 0x010fc80000010e1d */
        /* <DEDUP_REMOVED lines=9> */
[----:B------:R-:W2:Y:S01]  /*1db20*/  I2F.F64.S64 R28, R28 ;  /* 0x0000001c001c7312 */ /* 0x000ea20000301c00 */
[----:B------:R-:W-:-:S04]  /*1db30*/  IMAD.MOV R8, RZ, RZ, -R33 ;  /* 0x000000ffff087224 */ /* 0x000fc800078e0a21 */
[----:B------:R-:W-:Y:S01]  /*1db40*/  @!P1 IMAD.MOV.U32 R33, RZ, RZ, R8 ;  /* 0x000000ffff219224 */ /* 0x000fe200078e0008 */
[----:B--2---:R-:W-:-:S10]  /*1db50*/  DMUL R30, R28, UR4 ;  /* 0x000000041c1e7c28 */ /* 0x004fd40008000000 */
[----:B------:R-:W2:Y:S02]  /*1db60*/  F2F.F32.F64 R30, R30 ;  /* 0x0000001e001e7310 */ /* 0x000ea40000301000 */
[----:B--23--:R-:W-:-:S07]  /*1db70*/  FSEL R32, -R30, R30, !P0 ;  /* 0x0000001e1e207208 */ /* 0x00cfce0004000100 */
.L_x_322:
[----:B------:R-:W-:Y:S05]  /*1db80*/  BSYNC.RECONVERGENT B1 ;  /* 0x0000000000017941 */ /* 0x000fea0003800200 */
.L_x_321:
[----:B------:R-:W-:Y:S01]  /*1db90*/  FMUL R8, R32, R32 ;  /* 0x0000002020087220 */ /* 0x000fe20000400000 */
[C---:B------:R-:W-:Y:S01]  /*1dba0*/  LOP3.LUT R29, R33.reuse, 0x1, RZ, 0xc0, !PT ;  /* 0x00000001211d7812 */ /* 0x040fe200078ec0ff */
[----:B------:R-:W-:Y:S02]  /*1dbb0*/  VIADD R33, R33, 0x1 ;  /* 0x0000000121217836 */ /* 0x000fe40000000000 */
[----:B------:R-:W-:Y:S01]  /*1dbc0*/  FMUL R7, R7, R46 ;  /* 0x0000002e07077220 */ /* 0x000fe20000400000 */
[----:B------:R-:W-:Y:S01]  /*1dbd0*/  FFMA R28, R8, R35, -0.0013887860113754868507 ;  /* 0xbab607ed081c7423 */ /* 0x000fe20000000023 */
[----:B------:R-:W-:Y:S01]  /*1dbe0*/  ISETP.NE.U32.AND P0, PT, R29, 0x1, PT ;  /* 0x000000011d00780c */ /* 0x000fe20003f05070 */
[----:B------:R-:W-:Y:S01]  /*1dbf0*/  BSSY.RECONVERGENT B1, `(.L_x_324) ;  /* 0x0000042000017945 */ /* 0x000fe20003800200 */
[----:B------:R-:W-:Y:S01]  /*1dc00*/  LOP3.LUT P1, RZ, R33, 0x2, RZ, 0xc0, !PT ;  /* 0x0000000221ff7812 */ /* 0x000fe2000782c0ff */
[----:B------:R-:W-:Y:S01]  /*1dc10*/  IMAD.MOV.U32 R46, RZ, RZ, R57 ;  /* 0x000000ffff2e7224 */ /* 0x000fe200078e0039 */
[----:B------:R-:W-:-:S02]  /*1dc20*/  FSEL R29, R28, -0.00019574658654164522886, P0 ;  /* 0xb94d41531c1d7808 */ /* 0x000fc40000000000 */
[----:B------:R-:W-:Y:S02]  /*1dc30*/  FSEL R31, R37, 0.041666727513074874878, !P0 ;  /* 0x3d2aaabb251f7808 */ /* 0x000fe40004000000 */
        /* <DEDUP_REMOVED lines=19> */
.L_x_326:
        /* <DEDUP_REMOVED lines=26> */
[----:B----4-:R-:W-:Y:S02]  /*1df10*/  @P0 SHF.L.W.U32.HI R29, R28, R30, R29 ;  /* 0x0000001e1c1d0219 */ /* 0x010fe40000010e1d */
[--C-:B------:R-:W-:Y:S02]  /*1df20*/  SHF.R.U32.HI R33, RZ, 0x1e, R32.reuse ;  /* 0x0000001eff217819 */ /* 0x100fe40000011620 */
[C---:B------:R-:W-:Y:S01]  /*1df30*/  SHF.L.W.U32.HI R46, R29.reuse, 0x2, R32 ;  /* 0x000000021d2e7819 */ /* 0x040fe20000010e20 */
[----:B------:R-:W-:-:S03]  /*1df40*/  IMAD.SHL.U32 R29, R29, 0x4, RZ ;  /* 0x000000041d1d7824 */ /* 0x000fc600078e00ff */
[----:B------:R-:W-:Y:S02]  /*1df50*/  SHF.R.S32.HI R30, RZ, 0x1f, R46 ;  /* 0x0000001fff1e7819 */ /* 0x000fe4000001142e */
[----:B---3--:R-:W-:Y:S02]  /*1df60*/  LOP3.LUT R8, R46, R55, RZ, 0x3c, !PT ;  /* 0x000000372e087212 */ /* 0x008fe400078e3cff */
[C---:B------:R-:W-:Y:S02]  /*1df70*/  LOP3.LUT R28, R30.reuse, R29, RZ, 0x3c, !PT ;  /* 0x0000001d1e1c7212 */ /* 0x040fe400078e3cff */
[----:B------:R-:W-:Y:S02]  /*1df80*/  LOP3.LUT R29, R30, R46, RZ, 0x3c, !PT ;  /* 0x0000002e1e1d7212 */ /* 0x000fe400078e3cff */
[----:B------:R-:W-:Y:S02]  /*1df90*/  LEA.HI R46, R46, R33, RZ, 0x1 ;  /* 0x000000212e2e7211 */ /* 0x000fe400078f08ff */
[----:B------:R-:W-:-:S02]  /*1dfa0*/  ISETP.GE.AND P0, PT, R8, RZ, PT ;  /* 0x000000ff0800720c */ /* 0x000fc40003f06270 */
[----:B------:R-:W2:Y:S01]  /*1dfb0*/  I2F.F64.S64 R28, R28 ;  /* 0x0000001c001c7312 */ /* 0x000ea20000301c00 */
[----:B------:R-:W-:-:S04]  /*1dfc0*/  IMAD.MOV R8, RZ, RZ, -R46 ;  /* 0x000000ffff087224 */ /* 0x000fc800078e0a2e */
[----:B------:R-:W-:Y:S01]  /*1dfd0*/  @!P1 IMAD.MOV.U32 R46, RZ, RZ, R8 ;  /* 0x000000ffff2e9224 */ /* 0x000fe200078e0008 */
[----:B--2---:R-:W-:-:S10]  /*1dfe0*/  DMUL R30, R28, UR4 ;  /* 0x000000041c1e7c28 */ /* 0x004fd40008000000 */
[----:B------:R-:W2:Y:S02]  /*1dff0*/  F2F.F32.F64 R30, R30 ;  /* 0x0000001e001e7310 */ /* 0x000ea40000301000 */
[----:B--2---:R-:W-:-:S07]  /*1e000*/  FSEL R8, -R30, R30, !P0 ;  /* 0x0000001e1e087208 */ /* 0x004fce0004000100 */
.L_x_325:
[----:B------:R-:W-:Y:S05]  /*1e010*/  BSYNC.RECONVERGENT B1 ;  /* 0x0000000000017941 */ /* 0x000fea0003800200 */
.L_x_324:
[----:B------:R-:W-:Y:S01]  /*1e020*/  FMUL R28, R8, R8 ;  /* 0x00000008081c7220 */ /* 0x000fe20000400000 */
[----:B------:R-:W-:Y:S01]  /*1e030*/  LOP3.LUT R30, R46, 0x1, RZ, 0xc0, !PT ;  /* 0x000000012e1e7812 */ /* 0x000fe200078ec0ff */
        /* <DEDUP_REMOVED lines=26> */
.L_x_329:
        /* <DEDUP_REMOVED lines=42> */
.L_x_328:
[----:B------:R-:W-:Y:S05]  /*1e480*/  BSYNC.RECONVERGENT B1 ;  /* 0x0000000000017941 */ /* 0x000fea0003800200 */
.L_x_327:
        /* <DEDUP_REMOVED lines=29> */
.L_x_332:
        /* <DEDUP_REMOVED lines=42> */
.L_x_331:
[----:B------:R-:W-:Y:S05]  /*1e900*/  BSYNC.RECONVERGENT B1 ;  /* 0x0000000000017941 */ /* 0x000fea0003800200 */
.L_x_330:
        /* <DEDUP_REMOVED lines=25> */
[----:B01----:R-:W-:-:S07]  /*1eaa0*/  LOP3.LUT R51, R2, 0x80000000, RZ, 0xfc, !PT ;  /* 0x8000000002337812 */ /* 0x003fce00078efcff */
.L_x_335:
        /* <DEDUP_REMOVED lines=22> */
[----:B------:R-:W0:Y:S01]  /*1ec10*/  LDC.64 R30, c[0x0][0x380] ;  /* 0x0000e000ff1e7b82 */ /* 0x000e220000000a00 */
[----:B------:R-:W-:Y:S01]  /*1ec20*/  UMOV UR4, 0x54442d19 ;  /* 0x54442d1900047882 */ /* 0x000fe20000000000 */
[----:B------:R-:W-:Y:S01]  /*1ec30*/  UMOV UR5, 0x3bf921fb ;  /* 0x3bf921fb00057882 */ /* 0x000fe20000000000 */
[----:B------:R-:W-:Y:S01]  /*1ec40*/  ISETP.GE.AND P1, PT, R55, RZ, PT ;  /* 0x000000ff3700720c */ /* 0x000fe20003f26270 */
[----:B0-----:R-:W5:Y:S04]  /*1ec50*/  LDG.E R2, desc[UR6][R30.64+0x4] ;  /* 0x000004061e027981 */ /* 0x001f68000c1e1900 */
[----:B------:R0:W5:Y:S01]  /*1ec60*/  LDG.E R0, desc[UR6][R30.64] ;  /* 0x000000061e007981 */ /* 0x000162000c1e1900 */
[----:B--2---:R-:W-:-:S02]  /*1ec70*/  @P0 SHF.L.W.U32.HI R8, R29, R32, R8 ;  /* 0x000000201d080219 */ /* 0x004fc40000010e08 */
[----:B---3--:R-:W-:Y:S02]  /*1ec80*/  @P0 SHF.L.W.U32.HI R29, R28, R32, R29 ;  /* 0x000000201c1d0219 */ /* 0x008fe40000010e1d */
[--C-:B------:R-:W-:Y:S02]  /*1ec90*/  SHF.R.U32.HI R57, RZ, 0x1e, R8.reuse ;  /* 0x0000001eff397819 */ /* 0x100fe40000011608 */
[C---:B------:R-:W-:Y:S01]  /*1eca0*/  SHF.L.W.U32.HI R32, R29.reuse, 0x2, R8 ;  /* 0x000000021d207819 */ /* 0x040fe20000010e08 */
[----:B------:R-:W-:-:S03]  /*1ecb0*/  IMAD.SHL.U32 R29, R29, 0x4, RZ ;  /* 0x000000041d1d7824 */ /* 0x000fc600078e00ff */
[----:B-1----:R-:W-:Y:S02]  /*1ecc0*/  SHF.R.S32.HI R33, RZ, 0x1f, R32 ;  /* 0x0000001fff217819 */ /* 0x002fe40000011420 */
        /* <DEDUP_REMOVED lines=10> */
[----:B0-----:R-:W-:-:S07]  /*1ed70*/  FSEL R56, -R30, R30, !P0 ;  /* 0x0000001e1e387208 */ /* 0x001fce0004000100 */
.L_x_334:
[----:B------:R-:W-:Y:S05]  /*1ed80*/  BSYNC.RECONVERGENT B1 ;  /* 0x0000000000017941 */ /* 0x000fea0003800200 */
.L_x_333:
[----:B------:R-:W-:Y:S01]  /*1ed90*/  FMUL R8, R56, R56 ;  /* 0x0000003838087220 */ /* 0x000fe20000400000 */
[----:B------:R-:W-:Y:S01]  /*1eda0*/  LOP3.LUT R28, R57, 0x1, RZ, 0xc0, !PT ;  /* 0x00000001391c7812 */ /* 0x000fe200078ec0ff */
[----:B------:R-:W-:Y:S01]  /*1edb0*/  FADD R59, -R54, R59 ;  /* 0x0000003b363b7221 */ /* 0x000fe20000000100 */
[----:B------:R-:W-:Y:S01]  /*1edc0*/  FADD R60, -R53, R60 ;  /* 0x0000003c353c7221 */ /* 0x000fe20000000100 */
[----:B------:R-:W-:Y:S01]  /*1edd0*/  FFMA R35, R8, R35, -0.0013887860113754868507 ;  /* 0xbab607ed08237423 */ /* 0x000fe20000000023 */
[----:B------:R-:W-:Y:S01]  /*1ede0*/  ISETP.NE.U32.AND P0, PT, R28, 0x1, PT ;  /* 0x000000011c00780c */ /* 0x000fe20003f05070 */
[----:B------:R-:W-:Y:S01]  /*1edf0*/  FMUL R59, R59, R59 ;  /* 0x0000003b3b3b7220 */ /* 0x000fe20000400000 */
[----:B------:R-:W-:Y:S01]  /*1ee00*/  FADD R58, -R49, R58 ;  /* 0x0000003a313a7221 */ /* 0x000fe20000000100 */
[----:B------:R-:W-:Y:S01]  /*1ee10*/  VIADD R57, R57, 0x1 ;  /* 0x0000000139397836 */ /* 0x000fe20000000000 */
[----:B------:R-:W-:Y:S01]  /*1ee20*/  FSEL R37, R37, 0.041666727513074874878, !P0 ;  /* 0x3d2aaabb25257808 */ /* 0x000fe20004000000 */
[----:B------:R-:W-:Y:S01]  /*1ee30*/  FFMA R59, R60, R60, R59 ;  /* 0x0000003c3c3b7223 */ /* 0x000fe2000000003b */
[----:B------:R-:W-:Y:S01]  /*1ee40*/  FSEL R35, R35, -0.00019574658654164522886, P0 ;  /* 0xb94d415323237808 */ /* 0x000fe20000000000 */
[----:B------:R-:W-:Y:S01]  /*1ee50*/  BSSY.RECONVERGENT B1, `(.L_x_336) ;  /* 0x0000017000017945 */ /* 0x000fe20003800200 */
[----:B------:R-:W-:Y:S01]  /*1ee60*/  FSEL R29, -R38, -0.4999999701976776123, !P0 ;  /* 0xbeffffff261d7808 */ /* 0x000fe20004000100 */
[----:B------:R-:W-:Y:S01]  /*1ee70*/  FFMA R28, R58, R58, R59 ;  /* 0x0000003a3a1c7223 */ /* 0x000fe2000000003b */
[----:B------:R-:W-:Y:S01]  /*1ee80*/  FSEL R56, R56, 1, !P0 ;  /* 0x3f80000038387808 */ /* 0x000fe20004000000 */
[C---:B------:R-:W-:Y:S01]  /*1ee90*/  FFMA R35, R8.reuse, R35, R37 ;  /* 0x0000002308237223 */ /* 0x040fe20000000025 */
[----:B------:R-:W-:Y:S01]  /*1eea0*/  LOP3.LUT P1, RZ, R57, 0x2, RZ, 0xc0, !PT ;  /* 0x0000000239ff7812 */ /* 0x000fe2000782c0ff */
[----:B------:R2:W3:Y:S02]  /*1eeb0*/  MUFU.RSQ R31, R28 ;  /* 0x0000001c001f7308 */ /* 0x0004e40000001400 */
[C---:B------:R-:W-:Y:S01]  /*1eec0*/  FFMA R35, R8.reuse, R35, R29 ;  /* 0x0000002308237223 */ /* 0x040fe2000000001d */
[----:B------:R-:W-:Y:S01]  /*1eed0*/  FFMA R29, R8, R56, RZ ;  /* 0x00000038081d7223 */ /* 0x000fe200000000ff */
[----:B------:R-:W-:-:S03]  /*1eee0*/  VIADD R8, R28, 0xf3000000 ;  /* 0xf30000001c087836 */ /* 0x000fc60000000000 */
[----:B------:R-:W-:Y:S02]  /*1eef0*/  FFMA R29, R29, R35, R56 ;  /* 0x000000231d1d7223 */ /* 0x000fe40000000038 */
[----:B------:R-:W-:-:S03]  /*1ef00*/  ISETP.GT.U32.AND P0, PT, R8, 0x727fffff, PT ;  /* 0x727fffff0800780c */ /* 0x000fc60003f04070 */
[----:B------:R-:W-:-:S04]  /*1ef10*/  @P1 FADD R29, RZ, -R29 ;  /* 0x8000001dff1d1221 */ /* 0x000fc80000000000 */
[----:B------:R-:W-:-:S06]  /*1ef20*/  FFMA R44, RZ, R29, R44 ;  /* 0x0000001dff2c7223 */ /* 0x000fcc000000002c */
[----:B--23--:R-:W-:Y:S05]  /*1ef30*/  @!P0 BRA `(.L_x_337) ;  /* 0x0000000000108947 */ /* 0x00cfea0003800000 */
[----:B------:R-:W-:-:S07]  /*1ef40*/  MOV R8, 0x1ef60 ;  /* 0x0001ef6000087802 */ /* 0x000fce0000000f00 */
[----:B01---5:R-:W-:Y:S05]  /*1ef50*/  CALL.REL.NOINC `($__internal_2_$__cuda_sm20_sqrt_rn_f32_slowpath) ;  /* 0x000000bc00887944 */ /* 0x023fea0003c00000 */
[----:B------:R-:W-:Y:S01]  /*1ef60*/  IMAD.MOV.U32 R38, RZ, RZ, R33 ;  /* 0x000000ffff267224 */ /* 0x000fe200078e0021 */
[----:B------:R-:W-:Y:S06]  /*1ef70*/  BRA `(.L_x_338) ;  /* 0x0000000000107947 */ /* 0x000fec0003800000 */
.L_x_337:
[----:B------:R-:W-:Y:S01]  /*1ef80*/  FMUL.FTZ R38, R28, R31 ;  /* 0x0000001f1c267220 */ /* 0x000fe20000410000 */
[----:B------:R-:W-:-:S03]  /*1ef90*/  FMUL.FTZ R8, R31, 0.5 ;  /* 0x3f0000001f087820 */ /* 0x000fc60000410000 */
[----:B------:R-:W-:-:S04]  /*1efa0*/  FFMA R29, -R38, R38, R28 ;  /* 0x00000026261d7223 */ /* 0x000fc8000000011c */
[----:B------:R-:W-:-:S07]  /*1efb0*/  FFMA R38, R29, R8, R38 ;  /* 0x000000081d267223 */ /* 0x000fce0000000026 */
.L_x_338:
[----:B------:R-:W-:Y:S05]  /*1efc0*/  BSYNC.RECONVERGENT B1 ;  /* 0x0000000000017941 */ /* 0x000fea0003800200 */
.L_x_336:
        /* <DEDUP_REMOVED lines=8> */
[----:B------:R2:W3:Y:S04]  /*1f050*/  MUFU.RSQ R7, R28 ;  /* 0x0000001c00077308 */ /* 0x0004e80000001400 */
[----:B------:R-:W-:-:S13]  /*1f060*/  ISETP.GT.U32.AND P0, PT, R8, 0x727fffff, PT ;  /* 0x727fffff0800780c */ /* 0x000fda0003f04070 */
[----:B--23--:R-:W-:Y:S05]  /*1f070*/  @!P0 BRA `(.L_x_340) ;  /* 0x00000000000c8947 */ /* 0x00cfea0003800000 */
[----:B------:R-:W-:-:S07]  /*1f080*/  MOV R8, 0x1f0a0 ;  /* 0x0001f0a000087802 */ /* 0x000fce0000000f00 */
[----:B01---5:R-:W-:Y:S05]  /*1f090*/  CALL.REL.NOINC `($__internal_2_$__cuda_sm20_sqrt_rn_f32_slowpath) ;  /* 0x000000bc00387944 */ /* 0x023fea0003c00000 */
[----:B------:R-:W-:Y:S05]  /*1f0a0*/  BRA `(.L_x_341) ;  /* 0x0000000000107947 */ /* 0x000fea0003800000 */
.L_x_340:
[----:B------:R-:W-:Y:S01]  /*1f0b0*/  FMUL.FTZ R33, R28, R7 ;  /* 0x000000071c217220 */ /* 0x000fe20000410000 */
[----:B------:R-:W-:-:S03]  /*1f0c0*/  FMUL.FTZ R7, R7, 0.5 ;  /* 0x3f00000007077820 */ /* 0x000fc60000410000 */
[----:B------:R-:W-:-:S04]  /*1f0d0*/  FFMA R8, -R33, R33, R28 ;  /* 0x0000002121087223 */ /* 0x000fc8000000011c */
[----:B------:R-:W-:-:S07]  /*1f0e0*/  FFMA R33, R8, R7, R33 ;  /* 0x0000000708217223 */ /* 0x000fce0000000021 */
.L_x_341:
[----:B------:R-:W-:Y:S05]  /*1f0f0*/  BSYNC.RECONVERGENT B1 ;  /* 0x0000000000017941 */ /* 0x000fea0003800200 */
.L_x_339:
[----:B------:R-:W-:Y:S01]  /*1f100*/  FADD R39, -R54, R39 ;  /* 0x0000002736277221 */ /* 0x000fe20000000100 */
[----:B------:R-:W-:Y:S01]  /*1f110*/  FADD R36, -R53, R36 ;  /* 0x0000002435247221 */ /* 0x000fe20000000100 */
[----:B------:R-:W-:Y:S01]  /*1f120*/  FADD R34, -R49, R34 ;  /* 0x0000002231227221 */ /* 0x000fe20000000100 */
[----:B------:R-:W-:Y:S01]  /*1f130*/  BSSY.RECONVERGENT B1, `(.L_x_342) ;  /* 0x0000012000017945 */ /* 0x000fe20003800200 */
[----:B------:R-:W-:Y:S01]  /*1f140*/  FMUL R39, R39, R39 ;  /* 0x0000002727277220 */ /* 0x000fe20000400000 */
[----:B------:R-:W-:-:S03]  /*1f150*/  FMUL.D2 R38, R33, R38 ;  /* 0x0000002621267220 */ /* 0x000fc60000300000 */
[----:B------:R-:W-:-:S04]  /*1f160*/  FFMA R39, R36, R36, R39 ;  /* 0x0000002424277223 */ /* 0x000fc80000000027 */
[----:B------:R-:W-:-:S04]  /*1f170*/  FFMA R8, R34, R34, R39 ;  /* 0x0000002222087223 */ /* 0x000fc80000000027 */
[----:B------:R-:W-:Y:S01]  /*1f180*/  VIADD R7, R8, 0xf3000000 ;  /* 0xf300000008077836 */ /* 0x000fe20000000000 */
[----:B------:R2:W3:Y:S04]  /*1f190*/  MUFU.RSQ R29, R8 ;  /* 0x00000008001d7308 */ /* 0x0004e80000001400 */
[----:B------:R-:W-:-:S13]  /*1f1a0*/  ISETP.GT.U32.AND P0, PT, R7, 0x727fffff, PT ;  /* 0x727fffff0700780c */ /* 0x000fda0003f04070 */
[----:B--23--:R-:W-:Y:S05]  /*1f1b0*/  @!P0 BRA `(.L_x_343) ;  /* 0x0000000000148947 */ /* 0x00cfea0003800000 */
[----:B------:R-:W-:Y:S01]  /*1f1c0*/  IMAD.MOV.U32 R28, RZ, RZ, R8 ;  /* 0x000000ffff1c7224 */ /* 0x000fe200078e0008 */
[----:B------:R-:W-:-:S07]  /*1f1d0*/  MOV R8, 0x1f1f0 ;  /* 0x0001f1f000087802 */ /* 0x000fce0000000f00 */
[----:B01---5:R-:W-:Y:S05]  /*1f1e0*/  CALL.REL.NOINC `($__internal_2_$__cuda_sm20_sqrt_rn_f32_slowpath) ;  /* 0x000000b800e47944 */ /* 0x023fea0003c00000 */
[----:B------:R-:W-:Y:S01]  /*1f1f0*/  IMAD.MOV.U32 R7, RZ, RZ, R33 ;  /* 0x000000ffff077224 */ /* 0x000fe200078e0021 */
[----:B------:R-:W-:Y:S06]  /*1f200*/  BRA `(.L_x_344) ;  /* 0x0000000000107947 */ /* 0x000fec0003800000 */
.L_x_343:
[----:B------:R-:W-:Y:S01]  /*1f210*/  FMUL.FTZ R7, R8, R29 ;  /* 0x0000001d08077220 */ /* 0x000fe20000410000 */
[----:B------:R-:W-:-:S03]  /*1f220*/  FMUL.FTZ R28, R29, 0.5 ;  /* 0x3f0000001d1c7820 */ /* 0x000fc60000410000 */
[----:B------:R-:W-:-:S04]  /*1f230*/  FFMA R8, -R7, R7, R8 ;  /* 0x0000000707087223 */ /* 0x000fc80000000108 */
[----:B------:R-:W-:-:S07]  /*1f240*/  FFMA R7, R8, R28, R7 ;  /* 0x0000001c08077223 */ /* 0x000fce0000000007 */
.L_x_344:
[----:B------:R-:W-:Y:S05]  /*1f250*/  BSYNC.RECONVERGENT B1 ;  /* 0x0000000000017941 */ /* 0x000fea0003800200 */
.L_x_342:
[----:B-----5:R-:W2:Y:S01]  /*1f260*/  I2F.F64 R32, R0 ;  /* 0x0000000000207312 */ /* 0x020ea20000201c00 */
[----:B------:R-:W-:Y:S01]  /*1f270*/  IMAD.MOV.U32 R28, RZ, RZ, 0x1 ;  /* 0x00000001ff1c7424 */ /* 0x000fe200078e00ff */
[----:B------:R-:W-:Y:S01]  /*1f280*/  FSETP.GEU.AND P1, PT, |R25|, 6.5827683646048100446e-37, PT ;  /* 0x036000001900780b */ /* 0x000fe20003f2e200 */
[----:B------:R-:W-:Y:S01]  /*1f290*/  BSSY.RECONVERGENT B1, `(.L_x_345) ;  /* 0x0000013000017945 */ /* 0x000fe20003800200 */
[----:B------:R-:W-:-:S04]  /*1f2a0*/  FMUL R38, R38, R7 ;  /* 0x0000000726267220 */ /* 0x000fc80000400000 */
[----:B--2---:R-:W2:Y:S02]  /*1f2b0*/  MUFU.RCP64H R29, R33 ;  /* 0x00000021001d7308 */ /* 0x004ea40000001800 */
[----:B--2---:R-:W-:-:S08]  /*1f2c0*/  DFMA R30, -R32, R28, 1 ;  /* 0x3ff00000201e742b */ /* 0x004fd0000000011c */
        /* <DEDUP_REMOVED lines=8> */
[----:B------:R-:W-:Y:S01]  /*1f350*/  FSETP.GT.AND P0, PT, |R0|, 1.469367938527859385e-39, PT ;  /* 0x001000000000780b */ /* 0x000fe20003f04200 */
[----:B------:R-:W-:-:S12]  /*1f360*/  VIADD R0, R12, UR10 ;  /* 0x0000000a0c007c36 */ /* 0x000fd80008000000 */
[----:B------:R-:W-:Y:S05]  /*1f370*/  @P0 BRA P1, `(.L_x_346) ;  /* 0x0000000000100947 */ /* 0x000fea0000800000 */
[----:B------:R-:W-:Y:S01]  /*1f380*/  IMAD.MOV.U32 R28, RZ, RZ, R24 ;  /* 0x000000ffff1c7224 */ /* 0x000fe200078e0018 */
[----:B------:R-:W-:Y:S01]  /*1f390*/  MOV R8, 0x1f3c0 ;  /* 0x0001f3c000087802 */ /* 0x000fe20000000f00 */
[----:B------:R-:W-:-:S07]  /*1f3a0*/  IMAD.MOV.U32 R29, RZ, RZ, R25 ;  /* 0x000000ffff1d7224 */ /* 0x000fce00078e0019 */
[----:B01----:R-:W-:Y:S05]  /*1f3b0*/  CALL.REL.NOINC `($__internal_0_$__cuda_sm20_div_rn_f64_full) ;  /* 0x000000b0002c7944 */ /* 0x003fea0003c00000 */
.L_x_346:
[----:B------:R-:W-:Y:S05]  /*1f3c0*/  BSYNC.RECONVERGENT B1 ;  /* 0x0000000000017941 */ /* 0x000fea0003800200 */
.L_x_345:
[----:B------:R-:W2:Y:S01]  /*1f3d0*/  MUFU.RCP R29, R42 ;  /* 0x0000002a001d7308 */ /* 0x000ea20000001000 */
[----:B------:R-:W-:Y:S01]  /*1f3e0*/  I2FP.F32.U32 R7, R0 ;  /* 0x0000000000077245 */ /* 0x000fe20000201000 */
[----:B------:R-:W-:Y:S04]  /*1f3f0*/  BSSY.RECONVERGENT B3, `(.L_x_347) ;  /* 0x000000f000037945 */ /* 0x000fe80003800200 */
[----:B------:R-:W-:Y:S02]  /*1f400*/  FMUL R7, R7, 12.5 ;  /* 0x4148000007077820 */ /* 0x000fe40000400000 */
[----:B------:R3:W4:Y:S08]  /*1f410*/  F2F.F32.F64 R0, R44 ;  /* 0x0000002c00007310 */ /* 0x0007300000301000 */
[----:B------:R-:W5:Y:S01]  /*1f420*/  FCHK P0, R7, R42 ;  /* 0x0000002a07007302 */ /* 0x000f620000000000 */
[----:B--2---:R-:W-:-:S04]  /*1f430*/  FFMA R8, -R42, R29, 1 ;  /* 0x3f8000002a087423 */ /* 0x004fc8000000011d */
[----:B------:R-:W-:-:S04]  /*1f440*/  FFMA R8, R29, R8, R29 ;  /* 0x000000081d087223 */ /* 0x000fc8000000001d */
[----:B------:R-:W-:-:S04]  /*1f450*/  FFMA R29, R8, R7, RZ ;  /* 0x00000007081d7223 */ /* 0x000fc800000000ff */
[----:B------:R-:W-:-:S04]  /*1f460*/  FFMA R28, -R42, R29, R7 ;  /* 0x0000001d2a1c7223 */ /* 0x000fc80000000107 */
[----:B------:R-:W-:Y:S01]  /*1f470*/  FFMA R28, R8, R28, R29 ;  /* 0x0000001c081c7223 */ /* 0x000fe2000000001d */
[----:B---345:R-:W-:Y:S06]  /*1f480*/  @!P0 BRA `(.L_x_348) ;  /* 0x0000000000148947 */ /* 0x038fec0003800000 */
[----:B------:R-:W-:Y:S01]  /*1f490*/  IMAD.MOV.U32 R31, RZ, RZ, R42 ;  /* 0x000000ffff1f7224 */ /* 0x000fe200078e002a */
[----:B------:R-:W-:Y:S01]  /*1f4a0*/  MOV R30, 0x1f4d0 ;  /* 0x0001f4d0001e7802 */ /* 0x000fe20000000f00 */
[----:B------:R-:W-:-:S07]  /*1f4b0*/  IMAD.MOV.U32 R36, RZ, RZ, R7 ;  /* 0x000000ffff247224 */ /* 0x000fce00078e0007 */
[----:B01----:R-:W-:Y:S05]  /*1f4c0*/  CALL.REL.NOINC `($__internal_3_$__cuda_sm3x_div_rn_noftz_f32_slowpath) ;  /* 0x000000b800847944 */ /* 0x003fea0003c00000 */
[----:B------:R-:W-:-:S07]  /*1f4d0*/  IMAD.MOV.U32 R28, RZ, RZ, R8 ;  /* 0x000000ffff1c7224 */ /* 0x000fce00078e0008 */
.L_x_348:
[----:B------:R-:W-:Y:S05]  /*1f4e0*/  BSYNC.RECONVERGENT B3 ;  /* 0x0000000000037941 */ /* 0x000fea0003800200 */
.L_x_347:
[----:B------:R-:W2:Y:S01]  /*1f4f0*/  LDCU UR4, c[0x3][0x8] ;  /* 0x00c00100ff0477ac */ /* 0x000ea20008000800 */
[----:B------:R-:W-:Y:S01]  /*1f500*/  FADD R28, R28, -0.5 ;  /* 0xbf0000001c1c7421 */ /* 0x000fe20000000000 */
[----:B------:R-:W-:Y:S03]  /*1f510*/  BSSY.RECONVERGENT B1, `(.L_x_349) ;  /* 0x0000040000017945 */ /* 0x000fe60003800200 */
[----:B------:R-:W-:Y:S01]  /*1f520*/  FADD R32, R28, 6371 ;  /* 0x45c718001c207421 */ /* 0x000fe20000000000 */
[----:B--2---:R-:W-:-:S04]  /*1f530*/  FMUL R8, R0, UR4 ;  /* 0x0000000400087c20 */ /* 0x004fc80008400000 */
[C---:B------:R-:W-:Y:S01]  /*1f540*/  FMUL R0, R8.reuse, 0.63661974668502807617 ;  /* 0x3f22f98308007820 */ /* 0x040fe20000400000 */
[----:B------:R-:W-:-:S05]  /*1f550*/  FSETP.GE.AND P0, PT, |R8|, 105615, PT ;  /* 0x47ce47800800780b */ /* 0x000fca0003f06200 */
[----:B------:R-:W2:Y:S02]  /*1f560*/  F2I.NTZ R0, R0 ;  /* 0x0000000000007305 */ /* 0x000ea40000203100 */
[----:B--2---:R-:W-:Y:S01]  /*1f570*/  I2FP.F32.S32 R29, R0 ;  /* 0x00000000001d7245 */ /* 0x004fe20000201400 */
        /* <DEDUP_REMOVED lines=15> */
.L_x_351:
        /* <DEDUP_REMOVED lines=23> */
[----:B------:R-:W-:-:S02]  /*1f7e0*/  UMOV UR5, 0x3bf921fb ;  /* 0x3bf921fb00057882 */ /* 0x000fc40000000000 */
[-C--:B--2---:R-:W-:Y:S02]  /*1f7f0*/  @P1 SHF.L.W.U32.HI R0, R29, R30.reuse, R0 ;  /* 0x0000001e1d001219 */ /* 0x084fe40000010e00 */
[----:B----4-:R-:W-:Y:S02]  /*1f800*/  @P1 SHF.L.W.U32.HI R29, R28, R30, R29 ;  /* 0x0000001e1c1d1219 */ /* 0x010fe40000010e1d */
[----:B------:R-:W-:Y:S02]  /*1f810*/  ISETP.GE.AND P1, PT, R8, RZ, PT ;  /* 0x000000ff0800720c */ /* 0x000fe40003f26270 */
[C-C-:B------:R-:W-:Y:S01]  /*1f820*/  SHF.L.W.U32.HI R33, R29.reuse, 0x2, R0.reuse ;  /* 0x000000021d217819 */ /* 0x140fe20000010e00 */
[----:B------:R-:W-:Y:S01]  /*1f830*/  IMAD.SHL.U32 R29, R29, 0x4, RZ ;  /* 0x000000041d1d7824 */ /* 0x000fe200078e00ff */
[----:B------:R-:W-:Y:S02]  /*1f840*/  SHF.R.U32.HI R0, RZ, 0x1e, R0 ;  /* 0x0000001eff007819 */ /* 0x000fe40000011600 */
[----:B------:R-:W-:-:S02]  /*1f850*/  SHF.R.S32.HI R30, RZ, 0x1f, R33 ;  /* 0x0000001fff1e7819 */ /* 0x000fc40000011421 */
[C---:B------:R-:W-:Y:S02]  /*1f860*/  LEA.HI R0, R33.reuse, R0, RZ, 0x1 ;  /* 0x0000000021007211 */ /* 0x040fe400078f08ff */
[C---:B------:R-:W-:Y:S02]  /*1f870*/  LOP3.LUT R28, R30.reuse, R29, RZ, 0x3c, !PT ;  /* 0x0000001d1e1c7212 */ /* 0x040fe400078e3cff */
[----:B------:R-:W-:Y:S02]  /*1f880*/  LOP3.LUT R29, R30, R33, RZ, 0x3c, !PT ;  /* 0x000000211e1d7212 */ /* 0x000fe400078e3cff */
[----:B---3--:R-:W-:Y:S01]  /*1f890*/  LOP3.LUT R34, R33, R8, RZ, 0x3c, !PT ;  /* 0x0000000821227212 */ /* 0x008fe200078e3cff */
[----:B------:R-:W-:-:S03]  /*1f8a0*/  IMAD.MOV R33, RZ, RZ, -R0 ;  /* 0x000000ffff217224 */ /* 0x000fc600078e0a00 */
[----:B------:R-:W2:Y:S01]  /*1f8b0*/  I2F.F64.S64 R28, R28 ;  /* 0x0000001c001c7312 */ /* 0x000ea20000301c00 */
[----:B------:R-:W-:Y:S01]  /*1f8c0*/  ISETP.GE.AND P2, PT, R34, RZ, PT ;  /* 0x000000ff2200720c */ /* 0x000fe20003f46270 */
[----:B------:R-:W-:Y:S01]  /*1f8d0*/  @!P1 IMAD.MOV.U32 R0, RZ, RZ, R33 ;  /* 0x000000ffff009224 */ /* 0x000fe200078e0021 */
[----:B--2---:R-:W-:-:S10]  /*1f8e0*/  DMUL R30, R28, UR4 ;  /* 0x000000041c1e7c28 */ /* 0x004fd40008000000 */
[----:B------:R-:W2:Y:S02]  /*1f8f0*/  F2F.F32.F64 R30, R30 ;  /* 0x0000001e001e7310 */ /* 0x000ea40000301000 */
[----:B--2---:R-:W-:-:S07]  /*1f900*/  FSEL R28, -R30, R30, !P2 ;  /* 0x0000001e1e1c7208 */ /* 0x004fce0005000100 */
.L_x_350:
[----:B------:R-:W-:Y:S05]  /*1f910*/  BSYNC.RECONVERGENT B1 ;  /* 0x0000000000017941 */ /* 0x000fea0003800200 */
.L_x_349:
        /* <DEDUP_REMOVED lines=31> */
.L_x_354:
        /* <DEDUP_REMOVED lines=20> */
[----:B--2---:R-:W2:Y:S01]  /*1fc50*/  @P1 LDL R28, [R31+0x10] ;  /* 0x000010001f1c1983 */ /* 0x004ea20000100800 */
[----:B------:R-:W-:Y:S01]  /*1fc60*/  LOP3.LUT R30, R30, 0x1f, RZ, 0xc0, !PT ;  /* 0x0000001f1e1e7812 */ /* 0x000fe200078ec0ff */
[----:B------:R-:W-:Y:S01]  /*1fc70*/  UMOV UR4, 0x54442d19 ;  /* 0x54442d1900047882 */ /* 0x000fe20000000000 */
[----:B------:R-:W-:Y:S01]  /*1fc80*/  UMOV UR5, 0x3bf921fb ;  /* 0x3bf921fb00057882 */ /* 0x000fe20000000000 */
[----:B------:R-:W-:-:S02]  /*1fc90*/  ISETP.GE.AND P2, PT, R8, RZ, PT ;  /* 0x000000ff0800720c */ /* 0x000fc40003f46270 */
[-C--:B----4-:R-:W-:Y:S02]  /*1fca0*/  @P1 SHF.L.W.U32.HI R0, R29, R30.reuse, R0 ;  /* 0x0000001e1d001219 */ /* 0x090fe40000010e00 */
[----:B--2---:R-:W-:-:S04]  /*1fcb0*/  @P1 SHF.L.W.U32.HI R29, R28, R30, R29 ;  /* 0x0000001e1c1d1219 */ /* 0x004fc80000010e1d */
[C-C-:B------:R-:W-:Y:S01]  /*1fcc0*/  SHF.L.W.U32.HI R39, R29.reuse, 0x2, R0.reuse ;  /* 0x000000021d277819 */ /* 0x140fe20000010e00 */
[----:B------:R-:W-:Y:S01]  /*1fcd0*/  IMAD.SHL.U32 R29, R29, 0x4, RZ ;  /* 0x000000041d1d7824 */ /* 0x000fe200078e00ff */
[----:B------:R-:W-:Y:S02]  /*1fce0*/  SHF.R.U32.HI R0, RZ, 0x1e, R0 ;  /* 0x0000001eff007819 */ /* 0x000fe40000011600 */
[----:B------:R-:W-:Y:S02]  /*1fcf0*/  SHF.R.S32.HI R30, RZ, 0x1f, R39 ;  /* 0x0000001fff1e7819 */ /* 0x000fe40000011427 */
[----:B---3--:R-:W-:Y:S02]  /*1fd00*/  LOP3.LUT R42, R39, R8, RZ, 0x3c, !PT ;  /* 0x00000008272a7212 */ /* 0x008fe400078e3cff */
        /* <DEDUP_REMOVED lines=9> */
[----:B--2---:R-:W-:-:S07]  /*1fda0*/  FSEL R0, -R30, R30, !P1 ;  /* 0x0000001e1e007208 */ /* 0x004fce0004800100 */
.L_x_353:
[----:B------:R-:W-:Y:S05]  /*1fdb0*/  BSYNC.RECONVERGENT B1 ;  /* 0x0000000000017941 */ /* 0x000fea0003800200 */
.L_x_352:
        /* <DEDUP_REMOVED lines=29> */
.L_x_357:
[----:B--2---:R-:W2:Y:S02]  /*1ff90*/  LDC.64 R28, c[0x4][RZ] ;  /* 0x01000000ff1c7b82 */ /* 0x004ea40000000a00 */
[----:B--2---:R-:W-:-:S06]  /*1ffa0*/  IMAD.WIDE.U32 R28, R39, 0x4, R28 ;  /* 0x00000004271c7825 */ /* 0x004fcc00078e001c */
        /* <DEDUP_REMOVED lines=40> */
.L_x_356:
[----:B------:R-:W-:Y:S05]  /*20230*/  BSYNC.RECONVERGENT B1 ;  /* 0x0000000000017941 */ /* 0x000fea0003800200 */
.L_x_355:
        /* <DEDUP_REMOVED lines=25> */
.L_x_360:
        /* <DEDUP_REMOVED lines=11> */
[----:B--2---:R-:W-:Y:S01]  /*20480*/  SHF.R.U32.HI R30, RZ, 0x17, R8 ;  /* 0x00000017ff1e7819 */ /* 0x004fe20000011608 */
        /* <DEDUP_REMOVED lines=24> */
[----:B------:R-:W3:Y:S01]  /*20610*/  I2F.F64.S64 R28, R28 ;  /* 0x0000001c001c7312 */ /* 0x000ee20000301c00 */
[----:B------:R-:W-:-:S04]  /*20620*/  IMAD.MOV R8, RZ, RZ, -R37 ;  /* 0x000000ffff087224 */ /* 0x000fc800078e0a25 */
[----:B------:R-:W-:Y:S01]  /*20630*/  @!P1 IMAD.MOV.U32 R37, RZ, RZ, R8 ;  /* 0x000000ffff259224 */ /* 0x000fe200078e0008 */
[----:B---3--:R-:W-:-:S10]  /*20640*/  DMUL R30, R28, UR4 ;  /* 0x000000041c1e7c28 */ /* 0x008fd40008000000 */
[----:B------:R-:W3:Y:S02]  /*20650*/  F2F.F32.F64 R30, R30 ;  /* 0x0000001e001e7310 */ /* 0x000ee40000301000 */
[----:B--23--:R-:W-:-:S07]  /*20660*/  FSEL R36, -R30, R30, !P0 ;  /* 0x0000001e1e247208 */ /* 0x00cfce0004000100 */
.L_x_359:
[----:B------:R-:W-:Y:S05]  /*20670*/  BSYNC.RECONVERGENT B1 ;  /* 0x0000000000017941 */ /* 0x000fea0003800200 */
.L_x_358:
[----:B------:R-:W-:Y:S01]  /*20680*/  FMUL R8, R36, R36 ;  /* 0x0000002424087220 */ /* 0x000fe20000400000 */
[C---:B------:R-:W-:Y:S01]  /*20690*/  LOP3.LUT R28, R37.reuse, 0x1, RZ, 0xc0, !PT ;  /* 0x00000001251c7812 */ /* 0x040fe200078ec0ff */
[----:B------:R-:W-:Y:S02]  /*206a0*/  VIADD R37, R37, 0x1 ;  /* 0x0000000125257836 */ /* 0x000fe40000000000 */
[----:B------:R-:W-:Y:S01]  /*206b0*/  FMUL R49, R32, R49 ;  /* 0x0000003120317220 */ /* 0x000fe20000400000 */
[----:B------:R-:W-:Y:S01]  /*206c0*/  FFMA R33, R8, R33, -0.0013887860113754868507 ;  /* 0xbab607ed08217423 */ /* 0x000fe20000000021 */
[----:B------:R-:W-:Y:S02]  /*206d0*/  ISETP.NE.U32.AND P0, PT, R28, 0x1, PT ;  /* 0x000000011c00780c */ /* 0x000fe40003f05070 */
[----:B------:R-:W-:Y:S01]  /*206e0*/  LOP3.LUT P1, RZ, R37, 0x2, RZ, 0xc0, !PT ;  /* 0x0000000225ff7812 */ /* 0x000fe2000782c0ff */
[----:B------:R-:W2:Y:S01]  /*206f0*/  I2F.F64 R28, R2 ;  /* 0x00000002001c7312 */ /* 0x000ea20000201c00 */
[----:B------:R-:W-:-:S02]  /*20700*/  FSEL R31, R34, 0.041666727513074874878, !P0 ;  /* 0x3d2aaabb221f7808 */ /* 0x000fc40004000000 */
[----:B------:R-:W-:Y:S02]  /*20710*/  FSEL R33, R33, -0.00019574658654164522886, P0 ;  /* 0xb94d415321217808 */ /* 0x000fe40000000000 */
[----:B------:R-:W-:Y:S02]  /*20720*/  FSEL R30, -R35, -0.4999999701976776123, !P0 ;  /* 0xbeffffff231e7808 */ /* 0x000fe40004000100 */
[----:B------:R-:W-:Y:S01]  /*20730*/  FSEL R36, R36, 1, !P0 ;  /* 0x3f80000024247808 */ /* 0x000fe20004000000 */
[----:B------:R-:W-:-:S04]  /*20740*/  FFMA R31, R8, R33, R31 ;  /* 0x00000021081f7223 */ /* 0x000fc8000000001f */
[C---:B------:R-:W-:Y:S01]  /*20750*/  FFMA R30, R8.reuse, R31, R30 ;  /* 0x0000001f081e7223 */ /* 0x040fe2000000001e */
[----:B------:R-:W-:Y:S01]  /*20760*/  FFMA R31, R8, R36, RZ ;  /* 0x00000024081f7223 */ /* 0x000fe200000000ff */
[----:B------:R-:W-:Y:S01]  /*20770*/  MOV R8, 0x207f0 ;  /* 0x000207f000087802 */ /* 0x000fe20000000f00 */
[----:B--2---:R-:W-:Y:S02]  /*20780*/  IMAD.MOV.U32 R32, RZ, RZ, R28 ;  /* 0x000000ffff207224 */ /* 0x004fe400078e001c */
[----:B------:R-:W-:Y:S01]  /*20790*/  FFMA R30, R31, R30, R36 ;  /* 0x0000001e1f1e7223 */ /* 0x000fe20000000024 */
[----:B------:R-:W-:Y:S01]  /*207a0*/  IMAD.MOV.U32 R33, RZ, RZ, R29 ;  /* 0x000000ffff217224 */ /* 0x000fe200078e001d */
[----:B------:R-:W-:Y:S02]  /*207b0*/  CS2R R28, SRZ ;  /* 0x00000000001c7805 */ /* 0x000fe4000001ff00 */
[----:B------:R-:W-:-:S04]  /*207c0*/  @P1 FADD R30, RZ, -R30 ;  /* 0x8000001eff1e1221 */ /* 0x000fc80000000000 */
[----:B------:R-:W-:-:S07]  /*207d0*/  FFMA R49, RZ, R30, -R49 ;  /* 0x0000001eff317223 */ /* 0x000fce0000000831 */
[----:B01----:R-:W-:Y:S05]  /*207e0*/  CALL.REL.NOINC `($__internal_0_$__cuda_sm20_div_rn_f64_full) ;  /* 0x0000009c00207944 */ /* 0x003fea0003c00000 */
        /* <DEDUP_REMOVED lines=23> */
.L_x_363:
        /* <DEDUP_REMOVED lines=42> */
.L_x_362:
[----:B------:R-:W-:Y:S05]  /*20c00*/  BSYNC.RECONVERGENT B1 ;  /* 0x0000000000017941 */ /* 0x000fea0003800200 */
.L_x_361:
        /* <DEDUP_REMOVED lines=31> */
.L_x_366:
        /* <DEDUP_REMOVED lines=42> */
.L_x_365:
[----:B------:R-:W-:Y:S05]  /*210a0*/  BSYNC.RECONVERGENT B1 ;  /* 0x0000000000017941 */ /* 0x000fea0003800200 */
.L_x_364:
        /* <DEDUP_REMOVED lines=29> */
.L_x_369:
        /* <DEDUP_REMOVED lines=42> */
.L_x_368:
[----:B------:R-:W-:Y:S05]  /*21520*/  BSYNC.RECONVERGENT B1 ;  /* 0x0000000000017941 */ /* 0x000fea0003800200 */
.L_x_367:
        /* <DEDUP_REMOVED lines=26> */
.L_x_372:
        /* <DEDUP_REMOVED lines=20> */
[----:B0-----:R-:W3:Y:S01]  /*21810*/  @P0 LDL R8, [R34+0x10] ;  /* 0x0000100022080983 */ /* 0x001ee20000100800 */
[----:B------:R-:W-:Y:S01]  /*21820*/  LOP3.LUT R28, R28, 0x1f, RZ, 0xc0, !PT ;  /* 0x0000001f1c1c7812 */ /* 0x000fe200078ec0ff */
[----:B------:R-:W0:Y:S01]  /*21830*/  LDC.64 R30, c[0x0][0x380] ;  /* 0x0000e000ff1e7b82 */ /* 0x000e220000000a00 */
[----:B------:R-:W-:Y:S01]  /*21840*/  UMOV UR4, 0x54442d19 ;  /* 0x54442d1900047882 */ /* 0x000fe20000000000 */
[----:B------:R-:W-:Y:S01]  /*21850*/  UMOV UR5, 0x3bf921fb ;  /* 0x3bf921fb00057882 */ /* 0x000fe20000000000 */
[----:B------:R-:W-:Y:S01]  /*21860*/  ISETP.GE.AND P1, PT, R2, RZ, PT ;  /* 0x000000ff0200720c */ /* 0x000fe20003f26270 */
[----:B0-----:R0:W5:Y:S01]  /*21870*/  LDG.E R3, desc[UR6][R30.64+0x8] ;  /* 0x000008061e037981 */ /* 0x001162000c1e1900 */
[----:B--2---:R-:W-:-:S02]  /*21880*/  @P0 SHF.L.W.U32.HI R0, R29, R28, R0 ;  /* 0x0000001c1d000219 */ /* 0x004fc40000010e00 */
        /* <DEDUP_REMOVED lines=16> */
.L_x_371:
[----:B------:R-:W-:Y:S05]  /*21990*/  BSYNC.RECONVERGENT B1 ;  /* 0x0000000000017941 */ /* 0x000fea0003800200 */
.L_x_370:
[----:B------:R-:W0:Y:S02]  /*219a0*/  LDC.64 R32, c[0x0][0x380] ;  /* 0x0000e000ff207b82 */ /* 0x000e240000000a00 */
[----:B0-----:R-:W2:Y:S04]  /*219b0*/  LDG.E R0, desc[UR6][R32.64] ;  /* 0x0000000620007981 */ /* 0x001ea8000c1e1900 */
[----:B------:R0:W3:Y:S01]  /*219c0*/  LDG.E R2, desc[UR6][R32.64+0x4] ;  /* 0x0000040620027981 */ /* 0x0000e2000c1e1900 */
[----:B------:R-:W-:Y:S01]  /*219d0*/  IMAD.MOV.U32 R30, RZ, RZ, 0x1 ;  /* 0x00000001ff1e7424 */ /* 0x000fe200078e00ff */
[C---:B------:R-:W-:Y:S01]  /*219e0*/  LOP3.LUT R44, R34.reuse, 0x1, RZ, 0xc0, !PT ;  /* 0x00000001222c7812 */ /* 0x040fe200078ec0ff */
[----:B------:R-:W-:Y:S01]  /*219f0*/  VIADD R34, R34, 0x1 ;  /* 0x0000000122227836 */ /* 0x000fe20000000000 */
[----:B------:R-:W-:Y:S01]  /*21a00*/  FSETP.GEU.AND P2, PT, |R25|, 6.5827683646048100446e-37, PT ;  /* 0x036000001900780b */ /* 0x000fe20003f4e200 */
[----:B------:R-:W-:Y:S01]  /*21a10*/  BSSY.RECONVERGENT B1, `(.L_x_373) ;  /* 0x0000023000017945 */ /* 0x000fe20003800200 */
[----:B------:R-:W-:Y:S01]  /*21a20*/  ISETP.NE.U32.AND P0, PT, R44, 0x1, PT ;  /* 0x000000012c00780c */ /* 0x000fe20003f05070 */
[----:B0-----:R-:W-:-:S03]  /*21a30*/  FMUL R32, R8, R8 ;  /* 0x0000000808207220 */ /* 0x001fc60000400000 */
[----:B------:R-:W-:Y:S02]  /*21a40*/  FSEL R33, R36, 0.041666727513074874878, !P0 ;  /* 0x3d2aaabb24217808 */ /* 0x000fe40004000000 */
[----:B------:R-:W-:Y:S01]  /*21a50*/  FSEL R35, -R35, -0.4999999701976776123, !P0 ;  /* 0xbeffffff23237808 */ /* 0x000fe20004000100 */
[----:B------:R-:W-:Y:S01]  /*21a60*/  FFMA R37, R32, R37, -0.0013887860113754868507 ;  /* 0xbab607ed20257423 */ /* 0x000fe20000000025 */
[----:B------:R-:W-:-:S04]  /*21a70*/  FSEL R8, R8, 1, !P0 ;  /* 0x3f80000008087808 */ /* 0x000fc80004000000 */
[----:B------:R-:W-:Y:S02]  /*21a80*/  FSEL R37, R37, -0.00019574658654164522886, P0 ;  /* 0xb94d415325257808 */ /* 0x000fe40000000000 */
[----:B------:R-:W-:-:S03]  /*21a90*/  LOP3.LUT P0, RZ, R34, 0x2, RZ, 0xc0, !PT ;  /* 0x0000000222ff7812 */ /* 0x000fc6000780c0ff */
[----:B------:R-:W-:-:S04]  /*21aa0*/  FFMA R33, R32, R37, R33 ;  /* 0x0000002520217223 */ /* 0x000fc80000000021 */
[----:B------:R-:W-:Y:S01]  /*21ab0*/  FFMA R33, R32, R33, R35 ;  /* 0x0000002120217223 */ /* 0x000fe20000000023 */
[----:B--2---:R-:W0:Y:S08]  /*21ac0*/  I2F.F64 R56, R0 ;  /* 0x0000000000387312 */ /* 0x004e300000201c00 */
[----:B---3--:R1:W2:Y:S08]  /*21ad0*/  I2F.F64 R58, R2 ;  /* 0x00000002003a7312 */ /* 0x0082b00000201c00 */
        /* <DEDUP_REMOVED lines=8> */
[----:B------:R-:W-:Y:S01]  /*21b60*/  DFMA R44, R30, R44, R28 ;  /* 0x0000002c1e2c722b */ /* 0x000fe2000000001c */
[----:B------:R-:W-:-:S04]  /*21b70*/  FFMA R29, R32, R8, RZ ;  /* 0x00000008201d7223 */ /* 0x000fc800000000ff */
[----:B------:R-:W-:-:S05]  /*21b80*/  FFMA R29, R29, R33, R8 ;  /* 0x000000211d1d7223 */ /* 0x000fca0000000008 */
[----:B------:R-:W-:Y:S01]  /*21b90*/  FFMA R28, RZ, R57, R45 ;  /* 0x00000039ff1c7223 */ /* 0x000fe2000000002d */
[----:B------:R-:W-:-:S04]  /*21ba0*/  @P0 FADD R29, RZ, -R29 ;  /* 0x8000001dff1d0221 */ /* 0x000fc80000000000 */
[----:B------:R-:W-:Y:S01]  /*21bb0*/  FSETP.GT.AND P1, PT, |R28|, 1.469367938527859385e-39, PT ;  /* 0x001000001c00780b */ /* 0x000fe20003f24200 */
[----:B------:R-:W-:-:S12]  /*21bc0*/  FFMA R42, RZ, R29, R42 ;  /* 0x0000001dff2a7223 */ /* 0x000fd8000000002a */
[----:B-12---:R-:W-:Y:S05]  /*21bd0*/  @P1 BRA P2, `(.L_x_374) ;  /* 0x0000000000181947 */ /* 0x006fea0001000000 */
[----:B------:R-:W-:Y:S01]  /*21be0*/  IMAD.MOV.U32 R28, RZ, RZ, R24 ;  /* 0x000000ffff1c7224 */ /* 0x000fe200078e0018 */
[----:B------:R-:W-:Y:S01]  /*21bf0*/  MOV R8, 0x21c40 ;  /* 0x00021c4000087802 */ /* 0x000fe20000000f00 */
[----:B------:R-:W-:Y:S02]  /*21c00*/  IMAD.MOV.U32 R29, RZ, RZ, R25 ;  /* 0x000000ffff1d7224 */ /* 0x000fe400078e0019 */
[----:B------:R-:W-:Y:S02]  /*21c10*/  IMAD.MOV.U32 R32, RZ, RZ, R56 ;  /* 0x000000ffff207224 */ /* 0x000fe400078e0038 */
[----:B------:R-:W-:-:S07]  /*21c20*/  IMAD.MOV.U32 R33, RZ, RZ, R57 ;  /* 0x000000ffff217224 */ /* 0x000fce00078e0039 */
[----:B-----5:R-:W-:Y:S05]  /*21c30*/  CALL.REL.NOINC `($__internal_0_$__cuda_sm20_div_rn_f64_full) ;  /* 0x00000088000c7944 */ /* 0x020fea0003c00000 */
.L_x_374:
[----:B------:R-:W-:Y:S05]  /*21c40*/  BSYNC.RECONVERGENT B1 ;  /* 0x0000000000017941 */ /* 0x000fea0003800200 */
.L_x_373:
[----:B-----5:R-:W-:Y:S01]  /*21c50*/  I2FP.F32.S32 R31, R3 ;  /* 0x00000003001f7245 */ /* 0x020fe20000201400 */
[----:B------:R-:W-:Y:S01]  /*21c60*/  BSSY.RECONVERGENT B3, `(.L_x_375) ;  /* 0x000000d000037945 */ /* 0x000fe20003800200 */
[----:B------:R0:W1:Y:S08]  /*21c70*/  F2F.F32.F64 R3, R44 ;  /* 0x0000002c00037310 */ /* 0x0000700000301000 */
        /* <DEDUP_REMOVED lines=9> */
[----:B------:R-:W-:-:S07]  /*21d10*/  MOV R30, 0x21d30 ;  /* 0x00021d30001e7802 */ /* 0x000fce0000000f00 */
[----:B------:R-:W-:Y:S05]  /*21d20*/  CALL.REL.NOINC `($__internal_3_$__cuda_sm3x_div_rn_noftz_f32_slowpath) ;  /* 0x00000090006c7944 */ /* 0x000fea0003c00000 */
.L_x_376:
[----:B------:R-:W-:Y:S05]  /*21d30*/  BSYNC.RECONVERGENT B3 ;  /* 0x0000000000037941 */ /* 0x000fea0003800200 */
.L_x_375:
        /* <DEDUP_REMOVED lines=24> */
.L_x_379:
        /* <DEDUP_REMOVED lines=31> */
[----:B------:R-:W-:Y:S02]  /*220b0*/  LEA.HI R3, R31, R34, RZ, 0x1 ;  /* 0x000000221f037211 */ /* 0x000fe400078f08ff */
[C---:B------:R-:W-:Y:S02]  /*220c0*/  LOP3.LUT R24, R25.reuse, R24, RZ, 0x3c, !PT ;  /* 0x0000001819187212 */ /* 0x040fe400078e3cff */
[----:B------:R-:W-:Y:S02]  /*220d0*/  LOP3.LUT R25, R25, R31, RZ, 0x3c, !PT ;  /* 0x0000001f19197212 */ /* 0x000fe400078e3cff */
[----:B------:R-:W-:Y:S01]  /*220e0*/  LOP3.LUT R35, R31, R30, RZ, 0x3c, !PT ;  /* 0x0000001e1f237212 */ /* 0x000fe200078e3cff */
[----:B------:R-:W-:-:S03]  /*220f0*/  IMAD.MOV R31, RZ, RZ, -R3 ;  /* 0x000000ffff1f7224 */ /* 0x000fc600078e0a03 */
[----:B------:R-:W0:Y:S01]  /*22100*/  I2F.F64.S64 R24, R24 ;  /* 0x0000001800187312 */ /* 0x000e220000301c00 */
[----:B------:R-:W-:Y:S01]  /*22110*/  ISETP.GE.AND P2, PT, R35, RZ, PT ;  /* 0x000000ff2300720c */ /* 0x000fe20003f46270 */
[----:B------:R-:W-:Y:S01]  /*22120*/  @!P1 IMAD.MOV.U32 R3, RZ, RZ, R31 ;  /* 0x000000ffff039224 */ /* 0x000fe200078e001f */
[----:B0-----:R-:W-:-:S10]  /*22130*/  DMUL R28, R24, UR4 ;  /* 0x00000004181c7c28 */ /* 0x001fd40008000000 */
[----:B------:R-:W0:Y:S02]  /*22140*/  F2F.F32.F64 R28, R28 ;  /* 0x0000001c001c7310 */ /* 0x000e240000301000 */
[----:B0-----:R-:W-:-:S07]  /*22150*/  FSEL R24, -R28, R28, !P2 ;  /* 0x0000001c1c187208 */ /* 0x001fce0005000100 */
.L_x_378:
[----:B------:R-:W-:Y:S05]  /*22160*/  BSYNC.RECONVERGENT B1 ;  /* 0x0000000000017941 */ /* 0x000fea0003800200 */
.L_x_377:
        /* <DEDUP_REMOVED lines=31> */
.L_x_382:
        /* <DEDUP_REMOVED lines=16> */
[----:B0-----:R-:W-:-:S05]  /*22460*/  SHF.R.U32.HI R24, RZ, 0x5, R3 ;  /* 0x00000005ff187819 */ /* 0x001fca0000011603 */
        /* <DEDUP_REMOVED lines=25> */
.L_x_381:
[----:B------:R-:W-:Y:S05]  /*22600*/  BSYNC.RECONVERGENT B1 ;  /* 0x0000000000017941 */ /* 0x000fea0003800200 */
.L_x_380:
        /* <DEDUP_REMOVED lines=29> */
.L_x_385:
        /* <DEDUP_REMOVED lines=42> */
.L_x_384:
[----:B------:R-:W-:Y:S05]  /*22a80*/  BSYNC.RECONVERGENT B1 ;  /* 0x0000000000017941 */ /* 0x000fea0003800200 */
.L_x_383:
        /* <DEDUP_REMOVED lines=25> */
.L_x_388:
        /* <DEDUP_REMOVED lines=41> */
[----:B01----:R-:W-:-:S07]  /*22eb0*/  FSEL R8, -R28, R28, !P0 ;  /* 0x0000001c1c087208 */ /* 0x003fce0004000100 */
.L_x_387:
[----:B------:R-:W-:Y:S05]  /*22ec0*/  BSYNC.RECONVERGENT B1 ;  /* 0x0000000000017941 */ /* 0x000fea0003800200 */
.L_x_386:
[----:B------:R-:W0:Y:S01]  /*22ed0*/  MUFU.RCP64H R29, R59 ;  /* 0x0000003b001d7308 */ /* 0x000e220000001800 */
[----:B------:R-:W-:Y:S02]  /*22ee0*/  IMAD.MOV.U32 R28, RZ, RZ, 0x1 ;  /* 0x00000001ff1c7424 */ /* 0x000fe400078e00ff */
[----:B------:R-:W-:Y:S01]  /*22ef0*/  FMUL R47, R8, R8 ;  /* 0x00000008082f7220 */ /* 0x000fe20000400000 */
[----:B------:R-:W-:-:S03]  /*22f00*/  FMUL R52, R32, R37 ;  /* 0x0000002520347220 */ /* 0x000fc60000400000 */
        /* <DEDUP_REMOVED lines=13> */
[----:B------:R-:W-:Y:S01]  /*22fe0*/  FSEL R35, -R35, -0.4999999701976776123, !P0 ;  /* 0xbeffffff23237808 */ /* 0x000fe20004000100 */
[----:B------:R-:W-:Y:S01]  /*22ff0*/  DFMA R24, -R58, R28, 360 ;  /* 0x407680003a18742b */ /* 0x000fe2000000011c */
[----:B------:R-:W-:Y:S01]  /*23000*/  FSEL R8, R8, 1, !P0 ;  /* 0x3f80000008087808 */ /* 0x000fe20004000000 */
[----:B------:R-:W-:-:S04]  /*23010*/  FFMA R34, R47, R36, R34 ;  /* 0x000000242f227223 */ /* 0x000fc80000000022 */
[C---:B------:R-:W-:Y:S01]  /*23020*/  FFMA R34, R47.reuse, R34, R35 ;  /* 0x000000222f227223 */ /* 0x040fe20000000023 */
[----:B------:R-:W-:Y:S01]  /*23030*/  FFMA R47, R47, R8, RZ ;  /* 0x000000082f2f7223 */ /* 0x000fe200000000ff */
[----:B------:R-:W-:-:S03]  /*23040*/  DFMA R44, R30, R24, R28 ;  /* 0x000000181e2c722b */ /* 0x000fc6000000001c */
[----:B------:R-:W-:-:S04]  /*23050*/  FFMA R47, R47, R34, R8 ;  /* 0x000000222f2f7223 */ /* 0x000fc80000000008 */
[----:B------:R-:W-:-:S03]  /*23060*/  @P1 FADD R47, RZ, -R47 ;  /* 0x8000002fff2f1221 */ /* 0x000fc60000000000 */
[----:B------:R-:W-:Y:S01]  /*23070*/  FFMA R24, RZ, R59, R45 ;  /* 0x0000003bff187223 */ /* 0x000fe2000000002d */
[----:B------:R-:W-:-:S04]  /*23080*/  FFMA R52, RZ, R47, -R52 ;  /* 0x0000002fff347223 */ /* 0x000fc80000000834 */
[----:B------:R-:W-:-:S13]  /*23090*/  FSETP.GT.AND P0, PT, |R24|, 1.469367938527859385e-39, PT ;  /* 0x001000001800780b */ /* 0x000fda0003f04200 */
[----:B------:R-:W-:Y:S05]  /*230a0*/  @P0 BRA `(.L_x_389) ;  /* 0x0000000000180947 */ /* 0x000fea0003800000 */
[----:B------:R-:W-:Y:S01]  /*230b0*/  IMAD.MOV.U32 R28, RZ, RZ, RZ ;  /* 0x000000ffff1c7224 */ /* 0x000fe200078e00ff */
[----:B------:R-:W-:Y:S01]  /*230c0*/  MOV R8, 0x23110 ;  /* 0x0002311000087802 */ /* 0x000fe20000000f00 */
[----:B------:R-:W-:Y:S02]  /*230d0*/  IMAD.MOV.U32 R29, RZ, RZ, 0x40768000 ;  /* 0x40768000ff1d7424 */ /* 0x000fe400078e00ff */
[----:B------:R-:W-:Y:S02]  /*230e0*/  IMAD.MOV.U32 R32, RZ, RZ, R58 ;  /* 0x000000ffff207224 */ /* 0x000fe400078e003a */
[----:B------:R-:W-:-:S07]  /*230f0*/  IMAD.MOV.U32 R33, RZ, RZ, R59 ;  /* 0x000000ffff217224 */ /* 0x000fce00078e003b */
[----:B------:R-:W-:Y:S05]  /*23100*/  CALL.REL.NOINC `($__internal_0_$__cuda_sm20_div_rn_f64_full) ;  /* 0x0000007000d87944 */ /* 0x000fea0003c00000 */
.L_x_389:
        /* <DEDUP_REMOVED lines=22> */
.L_x_392:
        /* <DEDUP_REMOVED lines=42> */
.L_x_391:
[----:B------:R-:W-:Y:S05]  /*23510*/  BSYNC.RECONVERGENT B1 ;  /* 0x0000000000017941 */ /* 0x000fea0003800200 */
.L_x_390:
        /* <DEDUP_REMOVED lines=30> */
.L_x_395:
        /* <DEDUP_REMOVED lines=28> */
[C---:B0-----:R-:W-:Y:S01]  /*238c0*/  SHF.L.W.U32.HI R34, R25.reuse, 0x2, R32 ;  /* 0x0000000219227819 */ /* 0x041fe20000010e20 */
        /* <DEDUP_REMOVED lines=13> */
.L_x_394:
[----:B------:R-:W-:Y:S05]  /*239a0*/  BSYNC.RECONVERGENT B1 ;  /* 0x0000000000017941 */ /* 0x000fea0003800200 */
.L_x_393:
        /* <DEDUP_REMOVED lines=28> */
.L_x_398:
        /* <DEDUP_REMOVED lines=42> */
.L_x_397:
[----:B------:R-:W-:Y:S05]  /*23e10*/  BSYNC.RECONVERGENT B1 ;  /* 0x0000000000017941 */ /* 0x000fea0003800200 */
.L_x_396:
        /* <DEDUP_REMOVED lines=27> */
.L_x_401:
        /* <DEDUP_REMOVED lines=42> */
.L_x_400:
[----:B------:R-:W-:Y:S05]  /*24270*/  BSYNC.RECONVERGENT B1 ;  /* 0x0000000000017941 */ /* 0x000fea0003800200 */
.L_x_399:
[----:B------:R-:W-:Y:S01]  /*24280*/  FMUL R29, R25, R25 ;  /* 0x00000019191d7220 */ /* 0x000fe20000400000 */
[C---:B------:R-:W-:Y:S01]  /*24290*/  LOP3.LUT R24, R34.reuse, 0x1, RZ, 0xc0, !PT ;  /* 0x0000000122187812 */ /* 0x040fe200078ec0ff */
[----:B------:R-:W-:Y:S02]  /*242a0*/  VIADD R28, R34, 0x1 ;  /* 0x00000001221c7836 */ /* 0x000fe40000000000 */
[----:B------:R-:W-:Y:S01]  /*242b0*/  FFMA R8, R29, R8, -0.0013887860113754868507 ;  /* 0xbab607ed1d087423 */ /* 0x000fe20000000008 */
[----:B------:R-:W-:Y:S01]  /*242c0*/  ISETP.NE.U32.AND P0, PT, R24, 0x1, PT ;  /* 0x000000011800780c */ /* 0x000fe20003f05070 */
[----:B------:R-:W-:Y:S01]  /*242d0*/  IMAD.MOV.U32 R32, RZ, RZ, R58 ;  /* 0x000000ffff207224 */ /* 0x000fe200078e003a */
[----:B------:R-:W-:Y:S01]  /*242e0*/  LOP3.LUT P1, RZ, R28, 0x2, RZ, 0xc0, !PT ;  /* 0x000000021cff7812 */ /* 0x000fe2000782c0ff */
[----:B------:R-:W-:Y:S01]  /*242f0*/  IMAD.MOV.U32 R33, RZ, RZ, R59 ;  /* 0x000000ffff217224 */ /* 0x000fe200078e003b */
[----:B------:R-:W-:Y:S02]  /*24300*/  FSEL R30, R30, 0.041666727513074874878, !P0 ;  /* 0x3d2aaabb1e1e7808 */ /* 0x000fe40004000000 */
[----:B------:R-:W-:-:S02]  /*24310*/  FSEL R24, R8, -0.00019574658654164522886, P0 ;  /* 0xb94d415308187808 */ /* 0x000fc40000000000 */
[----:B------:R-:W-:Y:S02]  /*24320*/  FSEL R8, R25, 1, !P0 ;  /* 0x3f80000019087808 */ /* 0x000fe40004000000 */
[----:B------:R-:W-:Y:S01]  /*24330*/  FSEL R31, -R31, -0.4999999701976776123, !P0 ;  /* 0xbeffffff1f1f7808 */ /* 0x000fe20004000100 */
[C---:B------:R-:W-:Y:S02]  /*24340*/  FFMA R24, R29.reuse, R24, R30 ;  /* 0x000000181d187223 */ /* 0x040fe4000000001e */
[C---:B------:R-:W-:Y:S02]  /*24350*/  FFMA R25, R29.reuse, R8, RZ ;  /* 0x000000081d197223 */ /* 0x040fe400000000ff */
[----:B------:R-:W-:Y:S01]  /*24360*/  FFMA R24, R29, R24, R31 ;  /* 0x000000181d187223 */ /* 0x000fe2000000001f */
[----:B------:R-:W-:-:S03]  /*24370*/  CS2R R28, SRZ ;  /* 0x00000000001c7805 */ /* 0x000fc6000001ff00 */
[----:B------:R-:W-:-:S04]  /*24380*/  FFMA R8, R25, R24, R8 ;  /* 0x0000001819087223 */ /* 0x000fc80000000008 */
[----:B------:R-:W-:-:S04]  /*24390*/  @P1 FADD R8, RZ, -R8 ;  /* 0x80000008ff081221 */ /* 0x000fc80000000000 */
[----:B------:R-:W-:Y:S01]  /*243a0*/  FFMA R25, RZ, R8, R3 ;  /* 0x00000008ff197223 */ /* 0x000fe20000000003 */
[----:B------:R-:W-:-:S07]  /*243b0*/  MOV R8, 0x243d0 ;  /* 0x000243d000087802 */ /* 0x000fce0000000f00 */
[----:B------:R-:W-:Y:S05]  /*243c0*/  CALL.REL.NOINC `($__internal_0_$__cuda_sm20_div_rn_f64_full) ;  /* 0x0000006000287944 */ /* 0x000fea0003c00000 */
[----:B------:R-:W0:Y:S01]  /*243d0*/  MUFU.RCP64H R29, R57 ;  /* 0x00000039001d7308 */ /* 0x000e220000001800 */
[----:B------:R-:W-:Y:S01]  /*243e0*/  IMAD.MOV.U32 R28, RZ, RZ, 0x1 ;  /* 0x00000001ff1c7424 */ /* 0x000fe200078e00ff */
[----:B------:R-:W-:Y:S01]  /*243f0*/  FSETP.GEU.AND P1, PT, |R27|, 6.5827683646048100446e-37, PT ;  /* 0x036000001b00780b */ /* 0x000fe20003f2e200 */
[----:B------:R-:W-:Y:S05]  /*24400*/  BSSY.RECONVERGENT B1, `(.L_x_402) ;  /* 0x0000015000017945 */ /* 0x000fea0003800200 */
[----:B------:R1:W2:Y:S01]  /*24410*/  F2F.F32.F64 R24, R44 ;  /* 0x0000002c00187310 */ /* 0x0002a20000301000 */
        /* <DEDUP_REMOVED lines=10> */
[----:B-12---:R-:W-:Y:S05]  /*244c0*/  @P0 BRA P1, `(.L_x_403) ;  /* 0x0000000000200947 */ /* 0x006fea0000800000 */
[----:B------:R-:W-:Y:S01]  /*244d0*/  IMAD.MOV.U32 R28, RZ, RZ, R26 ;  /* 0x000000ffff1c7224 */ /* 0x000fe200078e001a */
[----:B------:R-:W-:Y:S01]  /*244e0*/  MOV R8, 0x24530 ;  /* 0x0002453000087802 */ /* 0x000fe20000000f00 */
[----:B------:R-:W-:Y:S02]  /*244f0*/  IMAD.MOV.U32 R29, RZ, RZ, R27 ;  /* 0x000000ffff1d7224 */ /* 0x000fe400078e001b */
[----:B------:R-:W-:Y:S02]  /*24500*/  IMAD.MOV.U32 R32, RZ, RZ, R56 ;  /* 0x000000ffff207224 */ /* 0x000fe400078e0038 */
[----:B------:R-:W-:-:S07]  /*24510*/  IMAD.MOV.U32 R33, RZ, RZ, R57 ;  /* 0x000000ffff217224 */ /* 0x000fce00078e0039 */
[----:B------:R-:W-:Y:S05]  /*24520*/  CALL.REL.NOINC `($__internal_0_$__cuda_sm20_div_rn_f64_full) ;  /* 0x0000005c00d07944 */ /* 0x000fea0003c00000 */
[----:B------:R-:W-:Y:S02]  /*24530*/  IMAD.MOV.U32 R28, RZ, RZ, R44 ;  /* 0x000000ffff1c7224 */ /* 0x000fe400078e002c */
[----:B------:R-:W-:-:S07]  /*24540*/  IMAD.MOV.U32 R29, RZ, RZ, R45 ;  /* 0x000000ffff1d7224 */ /* 0x000fce00078e002d */
.L_x_403:
[----:B------:R-:W-:Y:S05]  /*24550*/  BSYNC.RECONVERGENT B1 ;  /* 0x0000000000017941 */ /* 0x000fea0003800200 */
.L_x_402:
        /* <DEDUP_REMOVED lines=17> */
.L_x_405:
[----:B------:R-:W-:Y:S05]  /*24670*/  BSYNC.RECONVERGENT B3 ;  /* 0x0000000000037941 */ /* 0x000fea0003800200 */
.L_x_404:
[----:B------:R-:W0:Y:S01]  /*24680*/  LDC R45, c[0x3][0x8] ;  /* 0x00c00200ff2d7b82 */ /* 0x000e220000000800 */
[----:B------:R-:W-:Y:S01]  /*24690*/  FADD R7, R8, -0.5 ;  /* 0xbf00000008077421 */ /* 0x000fe20000000000 */
[----:B------:R-:W-:Y:S03]  /*246a0*/  BSSY.RECONVERGENT B1, `(.L_x_406) ;  /* 0x0000040000017945 */ /* 0x000fe60003800200 */
[----:B------:R-:W-:Y:S01]  /*246b0*/  FADD R36, R7, 6371 ;  /* 0x45c7180007247421 */ /* 0x000fe20000000000 */
[----:B0-----:R-:W-:-:S04]  /*246c0*/  FMUL R44, R26, R45 ;  /* 0x0000002d1a2c7220 */ /* 0x001fc80000400000 */
        /* <DEDUP_REMOVED lines=19> */
.L_x_408:
        /* <DEDUP_REMOVED lines=42> */
.L_x_407:
[----:B------:R-:W-:Y:S05]  /*24aa0*/  BSYNC.RECONVERGENT B1 ;  /* 0x0000000000017941 */ /* 0x000fea0003800200 */
.L_x_406:
        /* <DEDUP_REMOVED lines=31> */
.L_x_411:
        /* <DEDUP_REMOVED lines=42> */
.L_x_410:
[----:B------:R-:W-:Y:S05]  /*24f40*/  BSYNC.RECONVERGENT B1 ;  /* 0x0000000000017941 */ /* 0x000fea0003800200 */
.L_x_409:
        /* <DEDUP_REMOVED lines=10> */
[C---:B------:R-:W-:Y:S01]  /*24ff0*/  FFMA R26, R29.reuse, R26, R28 ;  /* 0x0000001a1d1a7223 */ /* 0x040fe2000000001c */
[----:B------:R-:W-:Y:S02]  /*25000*/  IMAD.MOV.U32 R28, RZ, RZ, R37 ;  /* 0x000000ffff1c7224 */ /* 0x000fe400078e0025 */
[C---:B------:R-:W-:Y:S01]  /*25010*/  FFMA R31, R29.reuse, R8, RZ ;  /* 0x000000081d1f7223 */ /* 0x040fe200000000ff */
        /* <DEDUP_REMOVED lines=16> */
.L_x_414:
        /* <DEDUP_REMOVED lines=31> */
[C---:B------:R-:W-:Y:S02]  /*25310*/  LOP3.LUT R46, R47.reuse, R44, RZ, 0x3c, !PT ;  /* 0x0000002c2f2e7212 */ /* 0x040fe400078e3cff */
        /* <DEDUP_REMOVED lines=10> */
.L_x_413:
[----:B------:R-:W-:Y:S05]  /*253c0*/  BSYNC.RECONVERGENT B1 ;  /* 0x0000000000017941 */ /* 0x000fea0003800200 */
.L_x_412:
        /* <DEDUP_REMOVED lines=27> */
.L_x_417:
        /* <DEDUP_REMOVED lines=42> */
.L_x_416:
[----:B------:R-:W-:Y:S05]  /*25820*/  BSYNC.RECONVERGENT B1 ;  /* 0x0000000000017941 */ /* 0x000fea0003800200 */
.L_x_415:
[----:B------:R-:W-:Y:S01]  /*25830*/  FMUL R45, R24, R45 ;  /* 0x0000002d182d7220 */ /* 0x000fe20000400000 */
[----:B------:R-:W-:Y:S01]  /*25840*/  FMUL R29, R26, R26 ;  /* 0x0000001a1a1d7220 */ /* 0x000fe20000400000 */
[----:B------:R-:W-:Y:S01]  /*25850*/  LOP3.LUT R24, R55, 0x1, RZ, 0xc0, !PT ;  /* 0x0000000137187812 */ /* 0x000fe200078ec0ff */
[----:B------:R-:W-:Y:S01]  /*25860*/  BSSY.RECONVERGENT B1, `(.L_x_418) ;  /* 0x000004d000017945 */ /* 0x000fe20003800200 */
[----:B------:R-:W-:Y:S01]  /*25870*/  FMUL R56, R45, 0.63661974668502807617 ;  /* 0x3f22f9832d387820 */ /* 0x000fe20000400000 */
[----:B------:R-:W-:Y:S01]  /*25880*/  FFMA R28, R29, R34, -0.0013887860113754868507 ;  /* 0xbab607ed1d1c7423 */ /* 0x000fe20000000022 */
[----:B------:R-:W-:Y:S01]  /*25890*/  ISETP.NE.U32.AND P1, PT, R24, 0x1, PT ;  /* 0x000000011800780c */ /* 0x000fe20003f25070 */
[----:B------:R-:W-:-:S03]  /*258a0*/  VIADD R24, R55, 0x1 ;  /* 0x0000000137187836 */ /* 0x000fc60000000000 */
[----:B------:R-:W0:Y:S01]  /*258b0*/  F2I.NTZ R56, R56 ;  /* 0x0000003800387305 */ /* 0x000e220000203100 */
[----:B------:R-:W-:Y:S02]  /*258c0*/  FSEL R28, R28, -0.00019574658654164522886, P1 ;  /* 0xb94d41531c1c7808 */ /* 0x000fe40000800000 */
[----:B------:R-:W-:Y:S02]  /*258d0*/  FSEL R30, R33, 0.041666727513074874878, !P1 ;  /* 0x3d2aaabb211e7808 */ /* 0x000fe40004800000 */
[----:B------:R-:W-:Y:S02]  /*258e0*/  LOP3.LUT P2, RZ, R24, 0x2, RZ, 0xc0, !PT ;  /* 0x0000000218ff7812 */ /* 0x000fe4000784c0ff */
[----:B------:R-:W-:Y:S01]  /*258f0*/  FSEL R24, R26, 1, !P1 ;  /* 0x3f8000001a187808 */ /* 0x000fe20004800000 */
[----:B------:R-:W-:Y:S01]  /*25900*/  FFMA R28, R29, R28, R30 ;  /* 0x0000001c1d1c7223 */ /* 0x000fe2000000001e */
[----:B------:R-:W-:Y:S02]  /*25910*/  FSEL R30, -R32, -0.4999999701976776123, !P1 ;  /* 0xbeffffff201e7808 */ /* 0x000fe40004800100 */
[----:B------:R-:W-:-:S03]  /*25920*/  FSETP.GE.AND P1, PT, |R45|, 105615, PT ;  /* 0x47ce47802d00780b */ /* 0x000fc60003f26200 */
[C---:B------:R-:W-:Y:S01]  /*25930*/  FFMA R28, R29.reuse, R28, R30 ;  /* 0x0000001c1d1c7223 */ /* 0x040fe2000000001e */
[----:B0-----:R-:W-:Y:S01]  /*25940*/  I2FP.F32.S32 R46, R56 ;  /* 0x00000038002e7245 */ /* 0x001fe20000201400 */
[----:B------:R-:W-:-:S04]  /*25950*/  FFMA R29, R29, R24, RZ ;  /* 0x000000181d1d7223 */ /* 0x000fc800000000ff */
[----:B------:R-:W-:Y:S01]  /*25960*/  FFMA R31, R46, -1.5707962512969970703, R45 ;  /* 0xbfc90fda2e1f7823 */ /* 0x000fe2000000002d */
[----:B------:R-:W-:Y:S01]  /*25970*/  FFMA R29, R29, R28, R24 ;  /* 0x0000001c1d1d7223 */ /* 0x000fe20000000018 */
[----:B------:R-:W-:Y:S01]  /*25980*/  FMUL R24, R36, R47 ;  /* 0x0000002f24187220 */ /* 0x000fe20000400000 */
[----:B------:R-:W-:Y:S02]  /*25990*/  IMAD.MOV.U32 R47, RZ, RZ, R56 ;  /* 0x000000ffff2f7224 */ /* 0x000fe400078e0038 */
[----:B------:R-:W-:Y:S01]  /*259a0*/  FFMA R31, R46, -7.5497894158615963534e-08, R31 ;  /* 0xb3a221682e1f7823 */ /* 0x000fe2000000001f */
[----:B------:R-:W-:-:S03]  /*259b0*/  @P2 FADD R29, RZ, -R29 ;  /* 0x8000001dff1d2221 */ /* 0x000fc60000000000 */
[----:B------:R-:W-:Y:S01]  /*259c0*/  FFMA R46, R46, -5.3903029534742383927e-15, R31 ;  /* 0xa7c234c52e2e7823 */ /* 0x000fe2000000001f */
[----:B------:R-:W-:-:S03]  /*259d0*/  FFMA R24, RZ, R29, -R24 ;  /* 0x0000001dff187223 */ /* 0x000fc60000000818 */
        /* <DEDUP_REMOVED lines=11> */
.L_x_420:
        /* <DEDUP_REMOVED lines=31> */
[----:B-1----:R-:W-:Y:S02]  /*25c80*/  LOP3.LUT R26, R56, R45, RZ, 0x3c, !PT ;  /* 0x0000002d381a7212 */ /* 0x002fe400078e3cff */
        /* <DEDUP_REMOVED lines=10> */
.L_x_419:
[----:B------:R-:W-:Y:S05]  /*25d30*/  BSYNC.RECONVERGENT B1 ;  /* 0x0000000000017941 */ /* 0x000fea0003800200 */
.L_x_418:
        /* <DEDUP_REMOVED lines=28> */
.L_x_423:
        /* <DEDUP_REMOVED lines=41> */
[----:B01----:R-:W-:-:S07]  /*26190*/  FSEL R26, -R30, R30, !P2 ;  /* 0x0000001e1e1a7208 */ /* 0x003fce0005000100 */
.L_x_422:
[----:B------:R-:W-:Y:S05]  /*261a0*/  BSYNC.RECONVERGENT B1 ;  /* 0x0000000000017941 */ /* 0x000fea0003800200 */
.L_x_421:
        /* <DEDUP_REMOVED lines=29> */
.L_x_426:
        /* <DEDUP_REMOVED lines=42> */
.L_x_425:
[----:B------:R-:W-:Y:S05]  /*26620*/  BSYNC.RECONVERGENT B1 ;  /* 0x0000000000017941 */ /* 0x000fea0003800200 */
.L_x_424:
        /* <DEDUP_REMOVED lines=25> */
.L_x_429:
        /* <DEDUP_REMOVED lines=40> */
[----:B------:R-:W1:Y:S02]  /*26a40*/  F2F.F32.F64 R30, R30 ;  /* 0x0000001e001e7310 */ /* 0x000e640000301000 */
[----:B-1----:R-:W-:-:S07]  /*26a50*/  FSEL R46, -R30, R30, !P1 ;  /* 0x0000001e1e2e7208 */ /* 0x002fce0004800100 */
.L_x_428:
[----:B------:R-:W-:Y:S05]  /*26a60*/  BSYNC.RECONVERGENT B1 ;  /* 0x0000000000017941 */ /* 0x000fea0003800200 */
.L_x_427:
        /* <DEDUP_REMOVED lines=29> */
.L_x_432:
        /* <DEDUP_REMOVED lines=42> */
.L_x_431:
[----:B------:R-:W-:Y:S05]  /*26ee0*/  BSYNC.RECONVERGENT B1 ;  /* 0x0000000000017941 */ /* 0x000fea0003800200 */
.L_x_430:
        /* <DEDUP_REMOVED lines=28> */
.L_x_435:
        /* <DEDUP_REMOVED lines=42> */
.L_x_434:
[----:B------:R-:W-:Y:S05]  /*27350*/  BSYNC.RECONVERGENT B1 ;  /* 0x0000000000017941 */ /* 0x000fea0003800200 */
.L_x_433:
        /* <DEDUP_REMOVED lines=28> */
.L_x_438:
        /* <DEDUP_REMOVED lines=42> */
.L_x_437:
[----:B------:R-:W-:Y:S05]  /*277c0*/  BSYNC.RECONVERGENT B1 ;  /* 0x0000000000017941 */ /* 0x000fea0003800200 */
.L_x_436:
        /* <DEDUP_REMOVED lines=25> */
.L_x_441:
        /* <DEDUP_REMOVED lines=31> */
[----:B-1----:R-:W-:Y:S02]  /*27b50*/  LEA.HI R35, R55, R46, RZ, 0x1 ;  /* 0x0000002e37237211 */ /* 0x002fe400078f08ff */
        /* <DEDUP_REMOVED lines=10> */
.L_x_440:
[----:B------:R-:W-:Y:S05]  /*27c00*/  BSYNC.RECONVERGENT B1 ;  /* 0x0000000000017941 */ /* 0x000fea0003800200 */
.L_x_439:
[----:B------:R-:W-:Y:S01]  /*27c10*/  FMUL R28, R37, R37 ;  /* 0x00000025251c7220 */ /* 0x000fe20000400000 */
[C---:B------:R-:W-:Y:S01]  /*27c20*/  LOP3.LUT R30, R35.reuse, 0x1, RZ, 0xc0, !PT ;  /* 0x00000001231e7812 */ /* 0x040fe200078ec0ff */
[----:B------:R-:W-:Y:S01]  /*27c30*/  VIADD R35, R35, 0x1 ;  /* 0x0000000123237836 */ /* 0x000fe20000000000 */
[----:B------:R-:W-:Y:S01]  /*27c40*/  BSSY.RECONVERGENT B1, `(.L_x_442) ;  /* 0x0000044000017945 */ /* 0x000fe20003800200 */
[----:B------:R-:W-:Y:S01]  /*27c50*/  FFMA R29, R28, R34, -0.0013887860113754868507 ;  /* 0xbab607ed1c1d7423 */ /* 0x000fe20000000022 */
[----:B------:R-:W-:Y:S02]  /*27c60*/  ISETP.NE.U32.AND P0, PT, R30, 0x1, PT ;  /* 0x000000011e00780c */ /* 0x000fe40003f05070 */
[----:B------:R-:W-:Y:S01]  /*27c70*/  LOP3.LUT P1, RZ, R35, 0x2, RZ, 0xc0, !PT ;  /* 0x0000000223ff7812 */ /* 0x000fe2000782c0ff */
[----:B------:R-:W-:Y:S01]  /*27c80*/  FMUL R35, R36, R47 ;  /* 0x0000002f24237220 */ /* 0x000fe20000400000 */
[----:B------:R-:W-:Y:S02]  /*27c90*/  FSEL R29, R29, -0.00019574658654164522886, P0 ;  /* 0xb94d41531d1d7808 */ /* 0x000fe40000000000 */
[----:B------:R-:W-:-:S02]  /*27ca0*/  FSEL R31, R33, 0.041666727513074874878, !P0 ;  /* 0x3d2aaabb211f7808 */ /* 0x000fc40004000000 */
[----:B------:R-:W-:Y:S02]  /*27cb0*/  FSEL R37, R37, 1, !P0 ;  /* 0x3f80000025257808 */ /* 0x000fe40004000000 */
[----:B------:R-:W-:Y:S01]  /*27cc0*/  FSEL R44, -R32, -0.4999999701976776123, !P0 ;  /* 0xbeffffff202c7808 */ /* 0x000fe20004000100 */
[C---:B------:R-:W-:Y:S02]  /*27cd0*/  FFMA R29, R28.reuse, R29, R31 ;  /* 0x0000001d1c1d7223 */ /* 0x040fe4000000001f */
[C---:B------:R-:W-:Y:S02]  /*27ce0*/  FFMA R30, R28.reuse, R37, RZ ;  /* 0x000000251c1e7223 */ /* 0x040fe400000000ff */
[----:B------:R-:W-:Y:S01]  /*27cf0*/  FFMA R29, R28, R29, R44 ;  /* 0x0000001d1c1d7223 */ /* 0x000fe2000000002c */
[----:B------:R-:W-:Y:S02]  /*27d00*/  IMAD.MOV.U32 R44, RZ, RZ, R54 ;  /* 0x000000ffff2c7224 */ /* 0x000fe400078e0036 */
[----:B------:R-:W-:-:S02]  /*27d10*/  IMAD.MOV.U32 R28, RZ, RZ, R53 ;  /* 0x000000ffff1c7224 */ /* 0x000fc400078e0035 */
        /* <DEDUP_REMOVED lines=12> */
.L_x_444:
        /* <DEDUP_REMOVED lines=42> */
.L_x_443:
[----:B------:R-:W-:Y:S05]  /*28080*/  BSYNC.RECONVERGENT B1 ;  /* 0x0000000000017941 */ /* 0x000fea0003800200 */
.L_x_442:
        /* <DEDUP_REMOVED lines=27> */
.L_x_447:
        /* <DEDUP_REMOVED lines=42> */
.L_x_446:
[----:B------:R-:W-:Y:S05]  /*284e0*/  BSYNC.RECONVERGENT B1 ;  /* 0x0000000000017941 */ /* 0x000fea0003800200 */
.L_x_445:
        /* <DEDUP_REMOVED lines=29> */
.L_x_450:
        /* <DEDUP_REMOVED lines=31> */
[----:B-1----:R-:W-:Y:S02]  /*288b0*/  LOP3.LUT R36, R46, R51, RZ, 0x3c, !PT ;  /* 0x000000332e247212 */ /* 0x002fe400078e3cff */
        /* <DEDUP_REMOVED lines=10> */
.L_x_449:
[----:B------:R-:W-:Y:S05]  /*28960*/  BSYNC.RECONVERGENT B1 ;  /* 0x0000000000017941 */ /* 0x000fea0003800200 */
.L_x_448:
        /* <DEDUP_REMOVED lines=26> */
.L_x_453:
        /* <DEDUP_REMOVED lines=42> */
.L_x_452:
[----:B------:R-:W-:Y:S05]  /*28db0*/  BSYNC.RECONVERGENT B1 ;  /* 0x0000000000017941 */ /* 0x000fea0003800200 */
.L_x_451:
[----:B------:R-:W-:Y:S01]  /*28dc0*/  LOP3.LUT R29, R54, 0x1, RZ, 0xc0, !PT ;  /* 0x00000001361d7812 */ /* 0x000fe200078ec0ff */
[----:B------:R-:W-:Y:S01]  /*28dd0*/  FADD R25, -R42, R25 ;  /* 0x000000192a197221 */ /* 0x000fe20000000100 */
[----:B------:R-:W-:Y:S01]  /*28de0*/  FADD R50, -R39, R50 ;  /* 0x0000003227327221 */ /* 0x000fe20000000100 */
[----:B------:R-:W-:Y:S01]  /*28df0*/  FMUL R28, R53, R53 ;  /* 0x00000035351c7220 */ /* 0x000fe20000400000 */
[----:B------:R-:W-:Y:S01]  /*28e00*/  ISETP.NE.U32.AND P0, PT, R29, 0x1, PT ;  /* 0x000000011d00780c */ /* 0x000fe20003f05070 */
[----:B------:R-:W-:Y:S01]  /*28e10*/  FMUL R29, R25, R25 ;  /* 0x00000019191d7220 */ /* 0x000fe20000400000 */
[----:B------:R-:W-:Y:S01]  /*28e20*/  FADD R52, -R49, R52 ;  /* 0x0000003431347221 */ /* 0x000fe20000000100 */
[----:B------:R-:W-:Y:S01]  /*28e30*/  FFMA R34, R28, R34, -0.0013887860113754868507 ;  /* 0xbab607ed1c227423 */ /* 0x000fe20000000022 */
[----:B------:R-:W-:Y:S02]  /*28e40*/  VIADD R54, R54, 0x1 ;  /* 0x0000000136367836 */ /* 0x000fe40000000000 */
[----:B------:R-:W-:Y:S01]  /*28e50*/  FFMA R31, R50, R50, R29 ;  /* 0x00000032321f7223 */ /* 0x000fe2000000001d */
[----:B------:R-:W-:Y:S01]  /*28e60*/  FSEL R33, R33, 0.041666727513074874878, !P0 ;  /* 0x3d2aaabb21217808 */ /* 0x000fe20004000000 */
[----:B------:R-:W-:Y:S01]  /*28e70*/  BSSY.RECONVERGENT B1, `(.L_x_454) ;  /* 0x0000019000017945 */ /* 0x000fe20003800200 */
[----:B------:R-:W-:Y:S01]  /*28e80*/  FSEL R25, R34, -0.00019574658654164522886, P0 ;  /* 0xb94d415322197808 */ /* 0x000fe20000000000 */
[----:B------:R-:W-:Y:S01]  /*28e90*/  FFMA R52, R52, R52, R31 ;  /* 0x0000003434347223 */ /* 0x000fe2000000001f */
[----:B------:R-:W-:-:S02]  /*28ea0*/  FSEL R29, -R32, -0.4999999701976776123, !P0 ;  /* 0xbeffffff201d7808 */ /* 0x000fc40004000100 */
[----:B------:R-:W-:Y:S01]  /*28eb0*/  LOP3.LUT P1, RZ, R54, 0x2, RZ, 0xc0, !PT ;  /* 0x0000000236ff7812 */ /* 0x000fe2000782c0ff */
[----:B------:R-:W-:Y:S02]  /*28ec0*/  VIADD R30, R52, 0xf3000000 ;  /* 0xf3000000341e7836 */ /* 0x000fe40000000000 */
[----:B------:R-:W-:Y:S01]  /*28ed0*/  FFMA R25, R28, R25, R33 ;  /* 0x000000191c197223 */ /* 0x000fe20000000021 */
[----:B------:R-:W-:Y:S02]  /*28ee0*/  FSEL R53, R53, 1, !P0 ;  /* 0x3f80000035357808 */ /* 0x000fe40004000000 */
[----:B------:R-:W-:Y:S01]  /*28ef0*/  ISETP.GT.U32.AND P0, PT, R30, 0x727fffff, PT ;  /* 0x727fffff1e00780c */ /* 0x000fe20003f04070 */
[C---:B------:R-:W-:Y:S02]  /*28f00*/  FFMA R25, R28.reuse, R25, R29 ;  /* 0x000000191c197223 */ /* 0x040fe4000000001d */
[----:B------:R-:W-:Y:S01]  /*28f10*/  FFMA R28, R28, R53, RZ ;  /* 0x000000351c1c7223 */ /* 0x000fe200000000ff */
[----:B------:R0:W1:Y:S03]  /*28f20*/  MUFU.RSQ R29, R52 ;  /* 0x00000034001d7308 */ /* 0x0000660000001400 */
[----:B------:R-:W-:-:S04]  /*28f30*/  FFMA R25, R28, R25, R53 ;  /* 0x000000191c197223 */ /* 0x000fc80000000035 */
[----:B------:R-:W-:-:S04]  /*28f40*/  @P1 FADD R25, RZ, -R25 ;  /* 0x80000019ff191221 */ /* 0x000fc80000000000 */
[----:B------:R-:W-:Y:S01]  /*28f50*/  FFMA R34, RZ, R25, R8 ;  /* 0x00000019ff227223 */ /* 0x000fe20000000008 */
[----:B0-----:R-:W-:Y:S06]  /*28f60*/  @!P0 BRA `(.L_x_455) ;  /* 0x0000000000148947 */ /* 0x001fec0003800000 */
[----:B------:R-:W-:Y:S01]  /*28f70*/  IMAD.MOV.U32 R28, RZ, RZ, R52 ;  /* 0x000000ffff1c7224 */ /* 0x000fe200078e0034 */
[----:B------:R-:W-:-:S07]  /*28f80*/  MOV R8, 0x28fa0 ;  /* 0x00028fa000087802 */ /* 0x000fce0000000f00 */
[----:B-1----:R-:W-:Y:S05]  /*28f90*/  CALL.REL.NOINC `($__internal_2_$__cuda_sm20_sqrt_rn_f32_slowpath) ;  /* 0x0000001c00787944 */ /* 0x002fea0003c00000 */
[----:B------:R-:W-:Y:S01]  /*28fa0*/  IMAD.MOV.U32 R25, RZ, RZ, R33 ;  /* 0x000000ffff197224 */ /* 0x000fe200078e0021 */
[----:B------:R-:W-:Y:S06]  /*28fb0*/  BRA `(.L_x_456) ;  /* 0x0000000000107947 */ /* 0x000fec0003800000 */
.L_x_455:
[----:B-1----:R-:W-:Y:S01]  /*28fc0*/  FMUL.FTZ R25, R52, R29 ;  /* 0x0000001d34197220 */ /* 0x002fe20000410000 */
[----:B------:R-:W-:-:S03]  /*28fd0*/  FMUL.FTZ R28, R29, 0.5 ;  /* 0x3f0000001d1c7820 */ /* 0x000fc60000410000 */
[----:B------:R-:W-:-:S04]  /*28fe0*/  FFMA R8, -R25, R25, R52 ;  /* 0x0000001919087223 */ /* 0x000fc80000000134 */
[----:B------:R-:W-:-:S07]  /*28ff0*/  FFMA R25, R8, R28, R25 ;  /* 0x0000001c08197223 */ /* 0x000fce0000000019 */
.L_x_456:
[----:B------:R-:W-:Y:S05]  /*29000*/  BSYNC.RECONVERGENT B1 ;  /* 0x0000000000017941 */ /* 0x000fea0003800200 */
.L_x_454:
        /* <DEDUP_REMOVED lines=11> */
[----:B------:R-:W-:Y:S01]  /*290c0*/  IMAD.MOV.U32 R28, RZ, RZ, R8 ;  /* 0x000000ffff1c7224 */ /* 0x000fe200078e0008 */
[----:B------:R-:W-:-:S07]  /*290d0*/  MOV R8, 0x290f0 ;  /* 0x000290f000087802 */ /* 0x000fce0000000f00 */
[----:B------:R-:W-:Y:S05]  /*290e0*/  CALL.REL.NOINC `($__internal_2_$__cuda_sm20_sqrt_rn_f32_slowpath) ;  /* 0x0000001c00247944 */ /* 0x000fea0003c00000 */
[----:B------:R-:W-:Y:S05]  /*290f0*/  BRA `(.L_x_459) ;  /* 0x0000000000107947 */ /* 0x000fea0003800000 */
.L_x_458:
[----:B------:R-:W-:Y:S01]  /*29100*/  FMUL.FTZ R33, R8, R29 ;  /* 0x0000001d08217220 */ /* 0x000fe20000410000 */
[----:B------:R-:W-:-:S03]  /*29110*/  FMUL.FTZ R28, R29, 0.5 ;  /* 0x3f0000001d1c7820 */ /* 0x000fc60000410000 */
[----:B------:R-:W-:-:S04]  /*29120*/  FFMA R8, -R33, R33, R8 ;  /* 0x0000002121087223 */ /* 0x000fc80000000108 */
[----:B------:R-:W-:-:S07]  /*29130*/  FFMA R33, R8, R28, R33 ;  /* 0x0000001c08217223 */ /* 0x000fce0000000021 */
.L_x_459:
[----:B------:R-:W-:Y:S05]  /*29140*/  BSYNC.RECONVERGENT B1 ;  /* 0x0000000000017941 */ /* 0x000fea0003800200 */
.L_x_457:
        /* <DEDUP_REMOVED lines=14> */
[----:B------:R-:W-:Y:S01]  /*29230*/  IMAD.MOV.U32 R24, RZ, RZ, R33 ;  /* 0x000000ffff187224 */ /* 0x000fe200078e0021 */
[----:B------:R-:W-:Y:S06]  /*29240*/  BRA `(.L_x_462) ;  /* 0x0000000000107947 */ /* 0x000fec0003800000 */
.L_x_461:
[----:B------:R-:W-:Y:S01]  /*29250*/  FMUL.FTZ R24, R28, R29 ;  /* 0x0000001d1c187220 */ /* 0x000fe20000410000 */
[----:B------:R-:W-:-:S03]  /*29260*/  FMUL.FTZ R8, R29, 0.5 ;  /* 0x3f0000001d087820 */ /* 0x000fc60000410000 */
[----:B------:R-:W-:-:S04]  /*29270*/  FFMA R29, -R24, R24, R28 ;  /* 0x00000018181d7223 */ /* 0x000fc8000000011c */
[----:B------:R-:W-:-:S07]  /*29280*/  FFMA R24, R29, R8, R24 ;  /* 0x000000081d187223 */ /* 0x000fce0000000018 */
.L_x_462:
[----:B------:R-:W-:Y:S05]  /*29290*/  BSYNC.RECONVERGENT B1 ;  /* 0x0000000000017941 */ /* 0x000fea0003800200 */
.L_x_460:
        /* <DEDUP_REMOVED lines=13> */
.L_x_464:
[----:B------:R-:W-:Y:S05]  /*29370*/  BSYNC.RECONVERGENT B3 ;  /* 0x0000000000037941 */ /* 0x000fea0003800200 */
.L_x_463:
[----:B------:R-:W-:Y:S01]  /*29380*/  FADD R8, R8, -0.5 ;  /* 0xbf00000008087421 */ /* 0x000fe20000000000 */
[----:B------:R-:W-:Y:S01]  /*29390*/  FFMA R24, R25, R24, R38 ;  /* 0x0000001819187223 */ /* 0x000fe20000000026 */
[----:B------:R-:W-:Y:S02]  /*293a0*/  BSSY.RECONVERGENT B3, `(.L_x_465) ;  /* 0x000000f000037945 */ /* 0x000fe40003800200 */
[----:B------:R-:W-:Y:S01]  /*293b0*/  FADD R8, R7, -R8 ;  /* 0x8000000807087221 */ /* 0x000fe20000000000 */
[----:B------:R-:W-:-:S04]  /*293c0*/  FMUL R7, R24, 0.5 ;  /* 0x3f00000018077820 */ /* 0x000fc80000400000 */
[----:B------:R-:W-:-:S04]  /*293d0*/  FMUL R31, R8, R7 ;  /* 0x00000007081f7220 */ /* 0x000fc80000400000 */
[----:B------:R-:W0:Y:S08]  /*293e0*/  MUFU.RCP R6, R31 ;  /* 0x0000001f00067308 */ /* 0x000e300000001000 */
        /* <DEDUP_REMOVED lines=8> */
[----:B------:R-:W-:-:S07]  /*29470*/  MOV R30, 0x29490 ;  /* 0x00029490001e7802 */ /* 0x000fce0000000f00 */
[----:B------:R-:W-:Y:S05]  /*29480*/  CALL.REL.NOINC `($__internal_3_$__cuda_sm3x_div_rn_noftz_f32_slowpath) ;  /* 0x0000001800947944 */ /* 0x000fea0003c00000 */
.L_x_466:
[----:B------:R-:W-:Y:S05]  /*29490*/  BSYNC.RECONVERGENT B3 ;  /* 0x0000000000037941 */ /* 0x000fea0003800200 */
.L_x_465:
[----:B------:R-:W0:Y:S02]  /*294a0*/  LDC.64 R24, c[0x0][0x3a0] ;  /* 0x0000e800ff187b82 */ /* 0x000e240000000a00 */
[----:B0-----:R-:W-:-:S06]  /*294b0*/  IMAD.WIDE R24, R21, 0x8, R24 ;  /* 0x0000000815187825 */ /* 0x001fcc00078e0218 */
[----:B------:R-:W2:Y:S01]  /*294c0*/  LDG.E.64 R24, desc[UR6][R24.64] ;  /* 0x0000000618187981 */ /* 0x000ea2000c1e1b00 */
[----:B------:R-:W0:Y:S03]  /*294d0*/  LDC.64 R6, c[0x0][0x388] ;  /* 0x0000e200ff067b82 */ /* 0x000e260000000a00 */
[----:B0-----:R-:W3:Y:S01]  /*294e0*/  LDG.E R6, desc[UR6][R6.64+0x8] ;  /* 0x0000080606067981 */ /* 0x001ee2000c1e1900 */
[----:B--2---:R-:W-:-:S06]  /*294f0*/  IMAD.WIDE R26, R23, 0x8, R24 ;  /* 0x00000008171a7825 */ /* 0x004fcc00078e0218 */
[----:B------:R-:W2:Y:S01]  /*29500*/  LDG.E.64 R26, desc[UR6][R26.64] ;  /* 0x000000061a1a7981 */ /* 0x000ea2000c1e1b00 */
[----:B------:R-:W0:Y:S01]  /*29510*/  MUFU.RCP R21, R40 ;  /* 0x0000002800157308 */ /* 0x000e220000001000 */
[----:B------:R-:W-:-:S04]  /*29520*/  FADD R41, R14, -R41 ;  /* 0x800000290e297221 */ /* 0x000fc80000000000 */
[----:B------:R-:W-:Y:S01]  /*29530*/  FMUL R41, R41, R8 ;  /* 0x0000000829297220 */ /* 0x000fe20000400000 */
[----:B--2---:R-:W-:-:S06]  /*29540*/  IMAD.WIDE.U32 R28, R22, 0x4, R26 ;  /* 0x00000004161c7825 */ /* 0x004fcc00078e001a */
[----:B------:R-:W2:Y:S01]  /*29550*/  LDG.E R28, desc[UR6][R28.64] ;  /* 0x000000061c1c7981 */ /* 0x000ea2000c1e1900 */
[----:B---3--:R-:W-:Y:S01]  /*29560*/  FMUL R36, R41, R6 ;  /* 0x0000000629247220 */ /* 0x008fe20000400000 */
[----:B0-----:R-:W-:-:S03]  /*29570*/  FFMA R22, R21, -R40, 1 ;  /* 0x3f80000015167423 */ /* 0x001fc60000000828 */
[----:B------:R-:W0:Y:S01]  /*29580*/  FCHK P0, R36, R40 ;  /* 0x0000002824007302 */ /* 0x000e220000000000 */
[----:B------:R-:W-:-:S04]  /*29590*/  FFMA R21, R21, R22, R21 ;  /* 0x0000001615157223 */ /* 0x000fc80000000015 */
[----:B------:R-:W-:Y:S01]  /*295a0*/  FFMA R25, R36, R21, RZ ;  /* 0x0000001524197223 */ /* 0x000fe200000000ff */
[----:B------:R-:W-:Y:S03]  /*295b0*/  BSSY.RECONVERGENT B3, `(.L_x_467) ;  /* 0x0000008000037945 */ /* 0x000fe60003800200 */
[----:B------:R-:W-:-:S04]  /*295c0*/  FFMA R8, R25, -R40, R36 ;  /* 0x8000002819087223 */ /* 0x000fc80000000024 */
[----:B------:R-:W-:Y:S01]  /*295d0*/  FFMA R8, R21, R8, R25 ;  /* 0x0000000815087223 */ /* 0x000fe20000000019 */
[----:B--2---:R-:W-:Y:S01]  /*295e0*/  FADD R7, R15, -R28 ;  /* 0x8000001c0f077221 */ /* 0x004fe20000000000 */
[----:B0-----:R-:W-:Y:S06]  /*295f0*/  @!P0 BRA `(.L_x_468) ;  /* 0x00000000000c8947 */ /* 0x001fec0003800000 */
[----:B------:R-:W-:Y:S01]  /*29600*/  IMAD.MOV.U32 R31, RZ, RZ, R40 ;  /* 0x000000ffff1f7224 */ /* 0x000fe200078e0028 */
[----:B------:R-:W-:-:S07]  /*29610*/  MOV R30, 0x29630 ;  /* 0x00029630001e7802 */ /* 0x000fce0000000f00 */
[----:B------:R-:W-:Y:S05]  /*29620*/  CALL.REL.NOINC `($__internal_3_$__cuda_sm3x_div_rn_noftz_f32_slowpath) ;  /* 0x00000018002c7944 */ /* 0x000fea0003c00000 */
.L_x_468:
[----:B------:R-:W-:Y:S05]  /*29630*/  BSYNC.RECONVERGENT B3 ;  /* 0x0000000000037941 */ /* 0x000fea0003800200 */
.L_x_467:
[----:B------:R-:W-:Y:S01]  /*29640*/  FMUL R24, R43, R8 ;  /* 0x000000082b187220 */ /* 0x000fe20000400000 */
[----:B------:R-:W-:-:S03]  /*29650*/  I2FP.F32.S32 R22, R23 ;  /* 0x0000001700167245 */ /* 0x000fc60000201400 */
[----:B------:R-:W-:Y:S02]  /*29660*/  FFMA R24, R7, R6, R24 ;  /* 0x0000000607187223 */ /* 0x000fe40000000018 */
[----:B------:R-:W-:Y:S02]  /*29670*/  FFMA R13, R22, R8, R13 ;  /* 0x00000008160d7223 */ /* 0x000fe4000000000d */
[----:B------:R-:W-:-:S07]  /*29680*/  FADD R5, R5, R24 ;  /* 0x0000001805057221 */ /* 0x000fce0000000000 */
.L_x_227:
[----:B------:R-:W-:Y:S05]  /*29690*/  BSYNC.RECONVERGENT B0 ;  /* 0x0000000000007941 */ /* 0x000fea0003800200 */
.L_x_226:
[----:B------:R-:W-:-:S04]  /*296a0*/  UIADD3 UR10, UPT, UPT, UR10, 0x1, URZ ;  /* 0x000000010a0a7890 */ /* 0x000fc8000fffe0ff */
[----:B------:R-:W-:-:S09]  /*296b0*/  UISETP.NE.AND UP0, UPT, UR10, 0x2, UPT ;  /* 0x000000020a00788c */ /* 0x000fd2000bf05270 */
[----:B------:R-:W-:Y:S05]  /*296c0*/  BRA.U UP0, `(.L_x_469) ;  /* 0xfffffeb900487547 */ /* 0x000fea000b83ffff */
[----:B------:R-:W-:-:S04]  /*296d0*/  UIADD3 UR9, UPT, UPT, UR9, 0x1, URZ ;  /* 0x0000000109097890 */ /* 0x000fc8000fffe0ff */
[----:B------:R-:W-:-:S09]  /*296e0*/  UISETP.NE.AND UP0, UPT, UR9, 0x2, UPT ;  /* 0x000000020900788c */ /* 0x000fd2000bf05270 */
[----:B------:R-:W-:Y:S05]  /*296f0*/  BRA.U UP0, `(.L_x_470) ;  /* 0xfffffeb9002c7547 */ /* 0x000fea000b83ffff */
[----:B------:R-:W-:-:S04]  /*29700*/  UIADD3 UR8, UPT, UPT, UR8, 0x1, URZ ;  /* 0x0000000108087890 */ /* 0x000fc8000fffe0ff */
[----:B------:R-:W-:-:S09]  /*29710*/  UISETP.NE.AND UP0, UPT, UR8, 0x2, UPT ;  /* 0x000000020800788c */ /* 0x000fd2000bf05270 */
[----:B------:R-:W-:Y:S05]  /*29720*/  BRA.U UP0, `(.L_x_471) ;  /* 0xfffffeb900107547 */ /* 0x000fea000b83ffff */
[----:B-----5:R-:W-:Y:S01]  /*29730*/  FMUL R36, R15, 9 ;  /* 0x411000000f247820 */ /* 0x020fe20000400000 */
[----:B------:R-:W-:Y:S01]  /*29740*/  IMAD.MOV.U32 R0, RZ, RZ, 0x3f800000 ;  /* 0x3f800000ff007424 */ /* 0x000fe200078e00ff */
[----:B------:R-:W-:Y:S01]  /*29750*/  BSSY.RECONVERGENT B0, `(.L_x_472) ;  /* 0x000000d000007945 */ /* 0x000fe20003800200 */
[----:B------:R-:W-:Y:S01]  /*29760*/  IMAD.MOV.U32 R3, RZ, RZ, 0x3e4ccccd ;  /* 0x3e4ccccdff037424 */ /* 0x000fe200078e00ff */
[----:B------:R-:W0:Y:S03]  /*29770*/  FCHK P0, R36, 5 ;  /* 0x40a0000024007902 */ /* 0x000e260000000000 */
[----:B------:R-:W-:-:S04]  /*29780*/  FFMA R0, R3, -5, R0 ;  /* 0xc0a0000003007823 */ /* 0x000fc80000000000 */
[----:B------:R-:W-:Y:S01]  /*29790*/  FFMA R3, R0, R3, 0.20000000298023223877 ;  /* 0x3e4ccccd00037423 */ /* 0x000fe20000000003 */
[----:B------:R-:W-:-:S03]  /*297a0*/  IMAD.MOV.U32 R0, RZ, RZ, 0x3f800000 ;  /* 0x3f800000ff007424 */ /* 0x000fc600078e00ff */
[----:B------:R-:W-:-:S04]  /*297b0*/  FFMA R2, R36, R3, RZ ;  /* 0x0000000324027223 */ /* 0x000fc800000000ff */
[----:B------:R-:W-:-:S04]  /*297c0*/  FFMA R6, R2, -5, R36 ;  /* 0xc0a0000002067823 */ /* 0x000fc80000000024 */
[----:B------:R-:W-:Y:S01]  /*297d0*/  FFMA R8, R3, R6, R2 ;  /* 0x0000000603087223 */ /* 0x000fe20000000002 */
[----:B0-----:R-:W-:Y:S06]  /*297e0*/  @!P0 BRA `(.L_x_473) ;  /* 0x00000000000c8947 */ /* 0x001fec0003800000 */
[----:B------:R-:W-:Y:S01]  /*297f0*/  IMAD.MOV.U32 R31, RZ, RZ, 0x40a00000 ;  /* 0x40a00000ff1f7424 */ /* 0x000fe200078e00ff */
[----:B------:R-:W-:-:S07]  /*29800*/  MOV R30, 0x29820 ;  /* 0x00029820001e7802 */ /* 0x000fce0000000f00 */
[----:B------:R-:W-:Y:S05]  /*29810*/  CALL.REL.NOINC `($__internal_3_$__cuda_sm3x_div_rn_noftz_f32_slowpath) ;  /* 0x0000001400b07944 */ /* 0x000fea0003c00000 */
.L_x_473:
[----:B------:R-:W-:Y:S05]  /*29820*/  BSYNC.RECONVERGENT B0 ;  /* 0x0000000000007941 */ /* 0x000fea0003800200 */
.L_x_472:
[----:B------:R-:W0:Y:S01]  /*29830*/  LDC R2, c[0x3][RZ] ;  /* 0x00c00000ff027b82 */ /* 0x000e220000000800 */
[----:B------:R-:W-:Y:S01]  /*29840*/  FADD R6, R8, 32 ;  /* 0x4200000008067421 */ /* 0x000fe20000000000 */
[----:B0-----:R-:W-:-:S04]  /*29850*/  FADD R2, R2, R2 ;  /* 0x0000000202027221 */ /* 0x001fc80000000000 */
[----:B------:R-:W-:-:S04]  /*29860*/  FMUL R28, R2, 44.210323333740234375 ;  /* 0x4230d75f021c7820 */ /* 0x000fc80000400000 */
[----:B------:R-:W-:Y:S01]  /*29870*/  VIADD R2, R28, 0xf3000000 ;  /* 0xf30000001c027836 */ /* 0x000fe20000000000 */
[----:B------:R0:W1:Y:S04]  /*29880*/  MUFU.RSQ R3, R28 ;  /* 0x0000001c00037308 */ /* 0x0000680000001400 */
[----:B------:R-:W-:-:S13]  /*29890*/  ISETP.GT.U32.AND P0, PT, R2, 0x727fffff, PT ;  /* 0x727fffff0200780c */ /* 0x000fda0003f04070 */
[----:B01----:R-:W-:Y:S05]  /*298a0*/  @!P0 BRA `(.L_x_474) ;  /* 0x0000000000148947 */ /* 0x003fea0003800000 */
[----:B------:R-:W-:Y:S01]  /*298b0*/  BSSY.RECONVERGENT B0, `(.L_x_475) ;  /* 0x0000003000007945 */ /* 0x000fe20003800200 */
[----:B------:R-:W-:-:S07]  /*298c0*/  MOV R8, 0x298e0 ;  /* 0x000298e000087802 */ /* 0x000fce0000000f00 */
[----:B------:R-:W-:Y:S05]  /*298d0*/  CALL.REL.NOINC `($__internal_2_$__cuda_sm20_sqrt_rn_f32_slowpath) ;  /* 0x0000001400287944 */ /* 0x000fea0003c00000 */
[----:B------:R-:W-:Y:S05]  /*298e0*/  BSYNC.RECONVERGENT B0 ;  /* 0x0000000000007941 */ /* 0x000fea0003800200 */
.L_x_475:
[----:B------:R-:W-:Y:S05]  /*298f0*/  BRA `(.L_x_476) ;  /* 0x0000000000107947 */ /* 0x000fea0003800000 */
.L_x_474:
[----:B------:R-:W-:Y:S01]  /*29900*/  FMUL.FTZ R33, R28, R3 ;  /* 0x000000031c217220 */ /* 0x000fe20000410000 */
[----:B------:R-:W-:-:S03]  /*29910*/  FMUL.FTZ R3, R3, 0.5 ;  /* 0x3f00000003037820 */ /* 0x000fc60000410000 */
[----:B------:R-:W-:-:S04]  /*29920*/  FFMA R28, -R33, R33, R28 ;  /* 0x00000021211c7223 */ /* 0x000fc8000000011c */
[----:B------:R-:W-:-:S07]  /*29930*/  FFMA R33, R28, R3, R33 ;  /* 0x000000031c217223 */ /* 0x000fce0000000021 */
.L_x_476:
[----:B------:R-:W-:Y:S01]  /*29940*/  FMUL R33, R33, 44.210323333740234375 ;  /* 0x4230d75f21217820 */ /* 0x000fe20000400000 */
[----:B------:R-:W-:Y:S03]  /*29950*/  BSSY.RECONVERGENT B0, `(.L_x_477) ;  /* 0x000000d000007945 */ /* 0x000fe60003800200 */
[----:B------:R-:W-:-:S05]  /*29960*/  VIADD R2, R33, 0x1800000 ;  /* 0x0180000021027836 */ /* 0x000fca0000000000 */
[----:B------:R-:W-:-:S04]  /*29970*/  LOP3.LUT R2, R2, 0x7f800000, RZ, 0xc0, !PT ;  /* 0x7f80000002027812 */ /* 0x000fc800078ec0ff */
[----:B------:R-:W-:-:S13]  /*29980*/  ISETP.GT.U32.AND P0, PT, R2, 0x1ffffff, PT ;  /* 0x01ffffff0200780c */ /* 0x000fda0003f04070 */
[----:B------:R-:W-:Y:S05]  /*29990*/  @P0 BRA `(.L_x_478) ;  /* 0x0000000000100947 */ /* 0x000fea0003800000 */
[----:B------:R-:W-:-:S07]  /*299a0*/  MOV R18, 0x299c0 ;  /* 0x000299c000127802 */ /* 0x000fce0000000f00 */
[----:B------:R-:W-:Y:S05]  /*299b0*/  CALL.REL.NOINC `($__internal_1_$__cuda_sm20_rcp_rn_f32_slowpath) ;  /* 0x0000001000187944 */ /* 0x000fea0003c00000 */
[----:B------:R-:W-:Y:S01]  /*299c0*/  IMAD.MOV.U32 R2, RZ, RZ, R7 ;  /* 0x000000ffff027224 */ /* 0x000fe200078e0007 */
[----:B------:R-:W-:Y:S06]  /*299d0*/  BRA `(.L_x_479) ;  /* 0x0000000000107947 */ /* 0x000fec0003800000 */
.L_x_478:
[----:B------:R-:W0:Y:S02]  /*299e0*/  MUFU.RCP R2, R33 ;  /* 0x0000002100027308 */ /* 0x000e240000001000 */
[----:B0-----:R-:W-:-:S04]  /*299f0*/  FFMA R3, R33, R2, -1 ;  /* 0xbf80000021037423 */ /* 0x001fc80000000002 */
[----:B------:R-:W-:-:S04]  /*29a00*/  FADD.FTZ R3, -R3, -RZ ;  /* 0x800000ff03037221 */ /* 0x000fc80000010100 */
[----:B------:R-:W-:-:S07]  /*29a10*/  FFMA R2, R2, R3, R2 ;  /* 0x0000000302027223 */ /* 0x000fce0000000002 */
.L_x_479:
[----:B------:R-:W-:Y:S05]  /*29a20*/  BSYNC.RECONVERGENT B0 ;  /* 0x0000000000007941 */ /* 0x000fea0003800200 */
.L_x_477:
[----:B------:R-:W-:Y:S01]  /*29a30*/  FADD R6, R6, -139.6999969482421875 ;  /* 0xc30bb33306067421 */ /* 0x000fe20000000000 */
[----:B------:R-:W-:Y:S01]  /*29a40*/  IMAD.MOV.U32 R8, RZ, RZ, 0x39861ea4 ;  /* 0x39861ea4ff087424 */ /* 0x000fe200078e00ff */
[----:B------:R-:W-:Y:S01]  /*29a50*/  BSSY.RECONVERGENT B0, `(.L_x_480) ;  /* 0x000000d000007945 */ /* 0x000fe20003800200 */
[----:B------:R-:W-:Y:S02]  /*29a60*/  IMAD.MOV.U32 R3, RZ, RZ, 0x3f800000 ;  /* 0x3f800000ff037424 */ /* 0x000fe400078e00ff */
[----:B------:R-:W-:Y:S02]  /*29a70*/  FMUL R36, R6, R6 ;  /* 0x0000000606247220 */ /* 0x000fe40000400000 */
[----:B------:R-:W-:Y:S02]  /*29a80*/  FFMA R3, -R8, 3909.10546875, R3 ;  /* 0x457451b008037823 */ /* 0x000fe40000000103 */
[----:B------:R-:W0:Y:S02]  /*29a90*/  FCHK P0, R36, -3909.10546875 ;  /* 0xc57451b024007902 */ /* 0x000e240000000000 */
[----:B------:R-:W-:-:S04]  /*29aa0*/  FFMA R3, R3, -R8, -0.00025581300724297761917 ;  /* 0xb9861ea403037423 */ /* 0x000fc80000000808 */
[----:B------:R-:W-:-:S04]  /*29ab0*/  FFMA R8, R36, R3, RZ ;  /* 0x0000000324087223 */ /* 0x000fc800000000ff */
[----:B------:R-:W-:-:S04]  /*29ac0*/  FFMA R6, R8, 3909.10546875, R36 ;  /* 0x457451b008067823 */ /* 0x000fc80000000024 */
[----:B------:R-:W-:Y:S01]  /*29ad0*/  FFMA R8, R3, R6, R8 ;  /* 0x0000000603087223 */ /* 0x000fe20000000008 */
[----:B0-----:R-:W-:Y:S06]  /*29ae0*/  @!P0 BRA `(.L_x_481) ;  /* 0x00000000000c8947 */ /* 0x001fec0003800000 */
[----:B------:R-:W-:Y:S01]  /*29af0*/  IMAD.MOV.U32 R31, RZ, RZ, -0x3a8bae50 ;  /* 0xc57451b0ff1f7424 */ /* 0x000fe200078e00ff */
[----:B------:R-:W-:-:S07]  /*29b00*/  MOV R30, 0x29b20 ;  /* 0x00029b20001e7802 */ /* 0x000fce0000000f00 */
[----:B------:R-:W-:Y:S05]  /*29b10*/  CALL.REL.NOINC `($__internal_3_$__cuda_sm3x_div_rn_noftz_f32_slowpath) ;  /* 0x0000001000f07944 */ /* 0x000fea0003c00000 */
.L_x_481:
[----:B------:R-:W-:Y:S05]  /*29b20*/  BSYNC.RECONVERGENT B0 ;  /* 0x0000000000007941 */ /* 0x000fea0003800200 */
.L_x_480:
[----:B------:R-:W0:Y:S01]  /*29b30*/  LDC R3, c[0x3][0x4] ;  /* 0x00c00100ff037b82 */ /* 0x000e220000000800 */
[----:B------:R-:W-:Y:S01]  /*29b40*/  IMAD.MOV.U32 R20, RZ, RZ, 0x3a2c32e4 ;  /* 0x3a2c32e4ff147424 */ /* 0x000fe200078e00ff */
[----:B------:R-:W-:Y:S01]  /*29b50*/  UMOV UR4, 0x5f06f694 ;  /* 0x5f06f69400047882 */ /* 0x000fe20000000000 */
[----:B------:R-:W-:Y:S01]  /*29b60*/  UMOV UR5, 0x3f654c98 ;  /* 0x3f654c9800057882 */ /* 0x000fe20000000000 */
[----:B------:R-:W-:Y:S01]  /*29b70*/  BSSY.RECONVERGENT B0, `(.L_x_482) ;  /* 0x000005d000007945 */ /* 0x000fe20003800200 */
[C---:B0-----:R-:W-:Y:S01]  /*29b80*/  FMUL R6, |R3|.reuse, 16777216 ;  /* 0x4b80000003067820 */ /* 0x041fe20000400200 */
[----:B------:R-:W-:-:S04]  /*29b90*/  FSETP.GEU.AND P0, PT, |R3|, 1.175494350822287508e-38, PT ;  /* 0x008000000300780b */ /* 0x000fc80003f0e200 */
[----:B------:R-:W-:-:S05]  /*29ba0*/  FSEL R6, R6, |R3|, !P0 ;  /* 0x4000000306067208 */ /* 0x000fca0004000000 */
[----:B------:R-:W-:-:S05]  /*29bb0*/  VIADD R7, R6, 0xc0cafb0d ;  /* 0xc0cafb0d06077836 */ /* 0x000fca0000000000 */
[----:B------:R-:W-:-:S05]  /*29bc0*/  LOP3.LUT R7, R7, 0xff800000, RZ, 0xc0, !PT ;  /* 0xff80000007077812 */ /* 0x000fca00078ec0ff */
[----:B------:R-:W-:Y:S01]  /*29bd0*/  IMAD.IADD R6, R6, 0x1, -R7 ;  /* 0x0000000106067824 */ /* 0x000fe200078e0a07 */
[----:B------:R-:W-:-:S03]  /*29be0*/  I2FP.F32.S32 R7, R7 ;  /* 0x0000000700077245 */ /* 0x000fc60000201400 */
[C---:B------:R-:W-:Y:S01]  /*29bf0*/  FADD R14, R6.reuse, 1 ;  /* 0x3f800000060e7421 */ /* 0x040fe20000000000 */
[----:B------:R-:W-:Y:S01]  /*29c00*/  FADD R12, R6, -1 ;  /* 0xbf800000060c7421 */ /* 0x000fe20000000000 */
[----:B------:R-:W-:-:S03]  /*29c10*/  FSEL R6, RZ, -24, P0 ;  /* 0xc1c00000ff067808 */ /* 0x000fc60000000000 */
[----:B------:R-:W-:Y:S01]  /*29c20*/  FADD R17, R12, R12 ;  /* 0x0000000c0c117221 */ /* 0x000fe20000000000 */
[----:B------:R-:W0:Y:S01]  /*29c30*/  MUFU.RCP R14, R14 ;  /* 0x0000000e000e7308 */ /* 0x000e220000001000 */
[----:B------:R-:W-:Y:S02]  /*29c40*/  FFMA R6, R7, 1.1920928955078125e-07, R6 ;  /* 0x3400000007067823 */ /* 0x000fe40000000006 */
[----:B0-----:R-:W-:-:S04]  /*29c50*/  FMUL R17, R14, R17 ;  /* 0x000000110e117220 */ /* 0x001fc80000400000 */
[----:B------:R-:W-:Y:S01]  /*29c60*/  FADD R18, R12, -R17 ;  /* 0x800000110c127221 */ /* 0x000fe20000000000 */
[CC--:B------:R-:W-:Y:S01]  /*29c70*/  FMUL R7, R17.reuse, R17.reuse ;  /* 0x0000001111077220 */ /* 0x0c0fe20000400000 */
[----:B------:R-:W-:Y:S02]  /*29c80*/  FFMA R21, R17, 1.4426950216293334961, R6 ;  /* 0x3fb8aa3b11157823 */ /* 0x000fe40000000006 */
[----:B------:R-:W-:Y:S01]  /*29c90*/  FADD R19, R18, R18 ;  /* 0x0000001212137221 */ /* 0x000fe20000000000 */
[C---:B------:R-:W-:Y:S01]  /*29ca0*/  FFMA R18, R7.reuse, R20, 0.0032181653659790754318 ;  /* 0x3b52e7db07127423 */ /* 0x040fe20000000014 */
[----:B------:R-:W-:Y:S02]  /*29cb0*/  FADD R6, R6, -R21 ;  /* 0x8000001506067221 */ /* 0x000fe40000000000 */
[----:B------:R-:W-:Y:S01]  /*29cc0*/  FFMA R19, R12, -R17, R19 ;  /* 0x800000110c137223 */ /* 0x000fe20000000013 */
[----:B------:R-:W-:Y:S01]  /*29cd0*/  FFMA R18, R7, R18, 0.018033718690276145935 ;  /* 0x3c93bb7307127423 */ /* 0x000fe20000000012 */
[----:B------:R-:W-:Y:S01]  /*29ce0*/  FFMA R6, R17, 1.4426950216293334961, R6 ;  /* 0x3fb8aa3b11067823 */ /* 0x000fe20000000006 */
[----:B------:R-:W-:Y:S01]  /*29cf0*/  FMUL R12, R8, 0.5 ;  /* 0x3f000000080c7820 */ /* 0x000fe20000400000 */
[----:B------:R-:W-:Y:S01]  /*29d00*/  FMUL R19, R14, R19 ;  /* 0x000000130e137220 */ /* 0x000fe20000400000 */
[----:B------:R-:W-:-:S03]  /*29d10*/  FFMA R18, R7, R18, 0.12022458761930465698 ;  /* 0x3df6384f07127423 */ /* 0x000fc60000000012 */
[----:B------:R-:W-:Y:S01]  /*29d20*/  FFMA R6, R19, 1.4426950216293334961, R6 ;  /* 0x3fb8aa3b13067823 */ /* 0x000fe20000000006 */
[----:B------:R-:W-:Y:S01]  /*29d30*/  FMUL R18, R7, R18 ;  /* 0x0000001207127220 */ /* 0x000fe20000400000 */
[----:B------:R-:W-:Y:S02]  /*29d40*/  FRND.TRUNC R12, R12 ;  /* 0x0000000c000c7307 */ /* 0x000fe4000020d000 */
[----:B------:R-:W-:Y:S01]  /*29d50*/  FFMA R6, R17, 1.9251366722983220825e-08, R6 ;  /* 0x32a55e3411067823 */ /* 0x000fe20000000006 */
[----:B------:R-:W-:-:S04]  /*29d60*/  FMUL R7, R18, 3 ;  /* 0x4040000012077820 */ /* 0x000fc80000400000 */
[----:B------:R-:W-:Y:S01]  /*29d70*/  FFMA R7, R19, R7, R6 ;  /* 0x0000000713077223 */ /* 0x000fe20000000006 */
[----:B------:R-:W-:-:S03]  /*29d80*/  IMAD.MOV.U32 R19, RZ, RZ, 0x391fcb8e ;  /* 0x391fcb8eff137424 */ /* 0x000fc600078e00ff */
[----:B------:R-:W-:-:S04]  /*29d90*/  FFMA R18, R17, R18, R7 ;  /* 0x0000001211127223 */ /* 0x000fc80000000007 */
[----:B------:R-:W-:-:S04]  /*29da0*/  FADD R7, R21, R18 ;  /* 0x0000001215077221 */ /* 0x000fc80000000000 */
[----:B------:R-:W-:Y:S01]  /*29db0*/  FMUL R14, R7, R8 ;  /* 0x00000008070e7220 */ /* 0x000fe20000400000 */
[----:B------:R-:W-:-:S03]  /*29dc0*/  FADD R21, -R21, R7 ;  /* 0x0000000715157221 */ /* 0x000fc60000000100 */
[----:B------:R-:W0:Y:S01]  /*29dd0*/  FRND R17, R14 ;  /* 0x0000000e00117307 */ /* 0x000e220000201000 */
[----:B------:R-:W-:Y:S01]  /*29de0*/  FADD R21, R18, -R21 ;  /* 0x8000001512157221 */ /* 0x000fe20000000000 */
[-C--:B------:R-:W-:Y:S01]  /*29df0*/  FFMA R6, R7, R8.reuse, -R14 ;  /* 0x0000000807067223 */ /* 0x080fe2000000080e */
[----:B------:R-:W-:Y:S01]  /*29e00*/  IMAD.MOV.U32 R18, RZ, RZ, -0x1eb851ec ;  /* 0xe147ae14ff127424 */ /* 0x000fe200078e00ff */
[C---:B------:R-:W-:Y:S02]  /*29e10*/  FSETP.GT.AND P1, PT, |R14|.reuse, 152, PT ;  /* 0x431800000e00780b */ /* 0x040fe40003f24200 */
[----:B------:R-:W-:Y:S01]  /*29e20*/  FFMA R6, R21, R8, R6 ;  /* 0x0000000815067223 */ /* 0x000fe20000000006 */
[C---:B------:R-:W-:Y:S01]  /*29e30*/  FSETP.GEU.AND P2, PT, R14.reuse, RZ, PT ;  /* 0x000000ff0e00720b */ /* 0x040fe20003f4e000 */
[----:B------:R-:W1:Y:S01]  /*29e40*/  F2I.NTZ R22, R14 ;  /* 0x0000000e00167305 */ /* 0x000e620000203100 */
[----:B0-----:R-:W-:Y:S01]  /*29e50*/  FADD R7, R14, -R17 ;  /* 0x800000110e077221 */ /* 0x001fe20000000000 */
[----:B------:R-:W-:-:S03]  /*29e60*/  FSETP.GT.AND P0, PT, R17, RZ, PT ;  /* 0x000000ff1100720b */ /* 0x000fc60003f04000 */
[----:B------:R-:W-:Y:S01]  /*29e70*/  FADD R20, R6, R7 ;  /* 0x0000000706147221 */ /* 0x000fe20000000000 */
[----:B------:R-:W-:Y:S02]  /*29e80*/  SEL R17, RZ, 0x83000000, P0 ;  /* 0x83000000ff117807 */ /* 0x000fe40000000000 */
[----:B------:R0:W2:Y:S01]  /*29e90*/  F2F.F64.F32 R6, R15 ;  /* 0x0000000f00067310 */ /* 0x0000a20000201800 */
[----:B------:R-:W-:Y:S01]  /*29ea0*/  FSETP.NEU.AND P0, PT, R8, RZ, PT ;  /* 0x000000ff0800720b */ /* 0x000fe20003f0d000 */
[----:B------:R-:W-:-:S03]  /*29eb0*/  FFMA R19, R20, R19, 0.0013391353422775864601 ;  /* 0x3aaf85ed14137423 */ /* 0x000fc60000000013 */
[----:B------:R-:W-:Y:S01]  /*29ec0*/  FSETP.EQ.OR P0, PT, R3, 1, !P0 ;  /* 0x3f8000000300780b */ /* 0x000fe20004702400 */
[----:B------:R-:W-:Y:S01]  /*29ed0*/  FFMA R19, R20, R19, 0.0096188392490148544312 ;  /* 0x3c1d985614137423 */ /* 0x000fe20000000013 */
[----:B0-----:R-:W-:-:S03]  /*29ee0*/  FADD R15, R12, R12 ;  /* 0x0000000c0c0f7221 */ /* 0x001fc60000000000 */
[----:B------:R-:W-:Y:S01]  /*29ef0*/  FFMA R21, R20, R19, 0.055503588169813156128 ;  /* 0x3d6357bb14157423 */ /* 0x000fe20000000013 */
[----:B------:R-:W-:-:S03]  /*29f00*/  IMAD.MOV.U32 R19, RZ, RZ, 0x3ff6147a ;  /* 0x3ff6147aff137424 */ /* 0x000fc600078e00ff */
[----:B------:R-:W-:-:S03]  /*29f10*/  FFMA R21, R20, R21, 0.24022644758224487305 ;  /* 0x3e75fdec14157423 */ /* 0x000fc60000000015 */
[----:B--2---:R-:W-:Y:S01]  /*29f20*/  DFMA R6, R6, -UR4, R18 ;  /* 0x8000000406067c2b */ /* 0x004fe20008000012 */
[----:B------:R-:W-:Y:S01]  /*29f30*/  FFMA R21, R20, R21, 0.69314718246459960938 ;  /* 0x3f31721814157423 */ /* 0x000fe20000000015 */
[----:B------:R-:W-:Y:S02]  /*29f40*/  VIADD R18, R17, 0x7f000000 ;  /* 0x7f00000011127836 */ /* 0x000fe40000000000 */
[----:B-1----:R-:W-:Y:S02]  /*29f50*/  IMAD R17, R22, 0x800000, -R17 ;  /* 0x0080000016117824 */ /* 0x002fe400078e0a11 */
[----:B------:R-:W-:Y:S02]  /*29f60*/  FFMA R21, R20, R21, 1 ;  /* 0x3f80000014157423 */ /* 0x000fe40000000015 */
[----:B------:R0:W1:Y:S02]  /*29f70*/  F2F.F32.F64 R20, R6 ;  /* 0x0000000600147310 */ /* 0x0000640000301000 */
[----:B------:R-:W-:-:S04]  /*29f80*/  FMUL R18, R21, R18 ;  /* 0x0000001215127220 */ /* 0x000fc80000400000 */
[----:B------:R-:W-:Y:S01]  /*29f90*/  FMUL R17, R18, R17 ;  /* 0x0000001112117220 */ /* 0x000fe20000400000 */
[----:B------:R-:W-:Y:S01]  /*29fa0*/  @P1 FSEL R17, RZ, +INF , !P2 ;  /* 0x7f800000ff111808 */ /* 0x000fe20005000000 */
[----:B------:R-:W-:Y:S06]  /*29fb0*/  @P0 BRA `(.L_x_483) ;  /* 0x0000000000600947 */ /* 0x000fec0003800000 */
[----:B------:R-:W-:-:S04]  /*29fc0*/  FSETP.NAN.AND P0, PT, |R8|, |R8|, PT ;  /* 0x400000080800720b */ /* 0x000fc80003f08200 */
[----:B------:R-:W-:-:S13]  /*29fd0*/  FSETP.NUM.AND P0, PT, |R3|, |R3|, !P0 ;  /* 0x400000030300720b */ /* 0x000fda0004707200 */
[----:B------:R-:W-:Y:S01]  /*29fe0*/  @!P0 FADD R0, R8, R3 ;  /* 0x0000000308008221 */ /* 0x000fe20000000000 */
[----:B------:R-:W-:Y:S06]  /*29ff0*/  @!P0 BRA `(.L_x_483) ;  /* 0x0000000000508947 */ /* 0x000fec0003800000 */
[----:B------:R-:W-:Y:S01]  /*2a000*/  FSETP.NEU.AND P0, PT, |R3|, +INF , PT ;  /* 0x7f8000000300780b */ /* 0x000fe20003f0d200 */
[----:B------:R-:W-:Y:S01]  /*2a010*/  FADD R15, -R15, R8 ;  /* 0x000000080f0f7221 */ /* 0x000fe20000000100 */
[----:B------:R-:W-:-:S13]  /*2a020*/  FSETP.NEU.AND P1, PT, R3, RZ, PT ;  /* 0x000000ff0300720b */ /* 0x000fda0003f2d000 */
[----:B------:R-:W-:Y:S05]  /*2a030*/  @P0 BRA P1, `(.L_x_484) ;  /* 0x0000000000180947 */ /* 0x000fea0000800000 */
[----:B------:R-:W-:Y:S01]  /*2a040*/  FSETP.GEU.AND P1, PT, R8, RZ, PT ;  /* 0x000000ff0800720b */ /* 0x000fe20003f2e000 */
[----:B------:R-:W-:Y:S01]  /*2a050*/  FADD R0, R3, R3 ;  /* 0x0000000303007221 */ /* 0x000fe20000000000 */
[----:B------:R-:W-:-:S11]  /*2a060*/  FSETP.NEU.AND P0, PT, |R15|, 1, PT ;  /* 0x3f8000000f00780b */ /* 0x000fd60003f0d200 */
[----:B------:R-:W-:-:S04]  /*2a070*/  @!P1 LOP3.LUT R0, R0, 0x7f800000, RZ, 0x3c, !PT ;  /* 0x7f80000000009812 */ /* 0x000fc800078e3cff */
[----:B------:R-:W-:Y:S01]  /*2a080*/  @P0 LOP3.LUT R0, R0, 0x7fffffff, RZ, 0xc0, !PT ;  /* 0x7fffffff00000812 */ /* 0x000fe200078ec0ff */
[----:B------:R-:W-:Y:S06]  /*2a090*/  BRA `(.L_x_483) ;  /* 0x0000000000287947 */ /* 0x000fec0003800000 */
.L_x_484:
[----:B------:R-:W-:Y:S02]  /*2a0a0*/  FSETP.NEU.AND P0, PT, |R8|, +INF , PT ;  /* 0x7f8000000800780b */ /* 0x000fe40003f0d200 */
[----:B------:R-:W-:-:S13]  /*2a0b0*/  FSETP.EQ.AND P1, PT, R3, -1, PT ;  /* 0xbf8000000300780b */ /* 0x000fda0003f22000 */
[----:B------:R-:W-:Y:S05]  /*2a0c0*/  @!P0 BRA P1, `(.L_x_483) ;  /* 0x00000000001c8947 */ /* 0x000fea0000800000 */
[----:B------:R-:W-:Y:S01]  /*2a0d0*/  FSETP.GEU.AND P1, PT, R3, RZ, PT ;  /* 0x000000ff0300720b */ /* 0x000fe20003f2e000 */
[----:B------:R-:W-:-:S12]  /*2a0e0*/  IMAD.MOV.U32 R0, RZ, RZ, R17 ;  /* 0x000000ffff007224 */ /* 0x000fd800078e0011 */
[----:B------:R-:W2:Y:S01]  /*2a0f0*/  @!P1 FRND.FLOOR R3, R8 ;  /* 0x0000000800039307 */ /* 0x000ea20000205000 */
[----:B------:R-:W-:Y:S02]  /*2a100*/  @!P1 FSETP.NEU.AND P2, PT, |R15|, 1, PT ;  /* 0x3f8000000f00980b */ /* 0x000fe40003f4d200 */
[----:B--2---:R-:W-:Y:S02]  /*2a110*/  @!P1 FSETP.NEU.AND P0, PT, R8, R3, PT ;  /* 0x000000030800920b */ /* 0x004fe40003f0d000 */
[----:B------:R-:W-:-:S04]  /*2a120*/  @!P1 FSEL R3, R17, -R17, P2 ;  /* 0x8000001111039208 */ /* 0x000fc80001000000 */
[----:B------:R-:W-:-:S07]  /*2a130*/  @!P1 FSEL R0, R3, +QNAN , !P0 ;  /* 0x7fffffff03009808 */ /* 0x000fce0004000000 */
.L_x_483:
[----:B------:R-:W-:Y:S05]  /*2a140*/  BSYNC.RECONVERGENT B0 ;  /* 0x0000000000007941 */ /* 0x000fea0003800200 */
.L_x_482:
[----:B0-----:R-:W0:Y:S02]  /*2a150*/  LDC.64 R6, c[0x0][0x3c8] ;  /* 0x0000f200ff067b82 */ /* 0x001e240000000a00 */
[----:B0-----:R-:W-:-:S05]  /*2a160*/  IMAD.WIDE.U32 R6, R9, 0x8, R6 ;  /* 0x0000000809067825 */ /* 0x001fca00078e0006 */
[----:B------:R-:W2:Y:S02]  /*2a170*/  LDG.E.64 R14, desc[UR6][R6.64] ;  /* 0x00000006060e7981 */ /* 0x000ea4000c1e1b00 */
[----:B--2---:R-:W-:-:S06]  /*2a180*/  IMAD.WIDE.U32 R14, R11, 0x8, R14 ;  /* 0x000000080b0e7825 */ /* 0x004fcc00078e000e */
[----:B------:R-:W2:Y:S01]  /*2a190*/  LDG.E.64 R14, desc[UR6][R14.64] ;  /* 0x000000060e0e7981 */ /* 0x000ea2000c1e1b00 */
[----:B------:R-:W-:-:S04]  /*2a1a0*/  FMUL R3, R2, 486647.46875 ;  /* 0x48ed9eef02037820 */ /* 0x000fc80000400000 */
[----:B------:R-:W-:Y:S01]  /*2a1b0*/  FMUL R0, R3, R0 ;  /* 0x0000000003007220 */ /* 0x000fe20000400000 */
[----:B------:R-:W-:Y:S02]  /*2a1c0*/  FMNMX.NAN R3, R16, 1, PT ;  /* 0x3f80000010037809 */ /* 0x000fe40003820000 */
[----:B------:R-:W0:Y:S01]  /*2a1d0*/  LDC.64 R16, c[0x0][0x3b8] ;  /* 0x0000ee00ff107b82 */ /* 0x000e220000000a00 */
[----:B------:R-:W-:Y:S01]  /*2a1e0*/  FMUL R0, R0, 1000000 ;  /* 0x4974240000007820 */ /* 0x000fe20000400000 */
[----:B--2---:R-:W-:-:S06]  /*2a1f0*/  IMAD.WIDE.U32 R18, R10, 0x8, R14 ;  /* 0x000000080a127825 */ /* 0x004fcc00078e000e */
[----:B------:R-:W2:Y:S01]  /*2a200*/  LDG.E.64 R18, desc[UR6][R18.64] ;  /* 0x0000000612127981 */ /* 0x000ea2000c1e1b00 */
[----:B------:R-:W-:-:S04]  /*2a210*/  FMUL R3, R0, R3 ;  /* 0x0000000300037220 */ /* 0x000fc80000400000 */
[----:B------:R-:W-:-:S04]  /*2a220*/  FMUL R3, R4, R3 ;  /* 0x0000000304037220 */ /* 0x000fc80000400000 */
[----:B-1----:R-:W-:-:S05]  /*2a230*/  FFMA R31, R4, R20, R3 ;  /* 0x00000014041f7223 */ /* 0x002fca0000000003 */
[----:B--2---:R1:W-:Y:S04]  /*2a240*/  STG.E desc[UR6][R18.64], R31 ;  /* 0x0000001f12007986 */ /* 0x0043e8000c101906 */
[----:B------:R-:W2:Y:S02]  /*2a250*/  LDG.E.64 R2, desc[UR6][R6.64] ;  /* 0x0000000606027981 */ /* 0x000ea4000c1e1b00 */
[----:B--2---:R-:W-:-:S06]  /*2a260*/  IMAD.WIDE.U32 R2, R11, 0x8, R2 ;  /* 0x000000080b027825 */ /* 0x004fcc00078e0002 */
[----:B------:R-:W2:Y:S02]  /*2a270*/  LDG.E.64 R2, desc[UR6][R2.64] ;  /* 0x0000000602027981 */ /* 0x000ea4000c1e1b00 */
[----:B--2---:R-:W-:-:S06]  /*2a280*/  IMAD.WIDE.U32 R14, R10, 0x8, R2 ;  /* 0x000000080a0e7825 */ /* 0x004fcc00078e0002 */
[----:B------:R-:W2:Y:S01]  /*2a290*/  LDG.E.64 R14, desc[UR6][R14.64] ;  /* 0x000000060e0e7981 */ /* 0x000ea2000c1e1b00 */
[----:B0-----:R-:W-:-:S03]  /*2a2a0*/  IMAD.WIDE.U32 R8, R9, 0x8, R16 ;  /* 0x0000000809087825 */ /* 0x001fc600078e0010 */
[----:B--2---:R0:W-:Y:S04]  /*2a2b0*/  STG.E desc[UR6][R14.64+0x4], R13 ;  /* 0x0000040d0e007986 */ /* 0x0041e8000c101906 */
[----:B------:R-:W2:Y:S02]  /*2a2c0*/  LDG.E.64 R8, desc[UR6][R8.64] ;  /* 0x0000000608087981 */ /* 0x000ea4000c1e1b00 */
[----:B--2---:R-:W-:-:S06]  /*2a2d0*/  IMAD.WIDE.U32 R16, R11, 0x8, R8 ;  /* 0x000000080b107825 */ /* 0x004fcc00078e0008 */
[----:B------:R-:W1:Y:S02]  /*2a2e0*/  LDG.E.64 R16, desc[UR6][R16.64] ;  /* 0x0000000610107981 */ /* 0x000e64000c1e1b00 */
[----:B-1----:R-:W-:-:S06]  /*2a2f0*/  IMAD.WIDE.U32 R18, R10, 0x8, R16 ;  /* 0x000000080a127825 */ /* 0x002fcc00078e0010 */
[----:B------:R-:W2:Y:S01]  /*2a300*/  LDG.E.64 R18, desc[UR6][R18.64] ;  /* 0x0000000612127981 */ /* 0x000ea2000c1e1b00 */
[----:B------:R-:W1:Y:S08]  /*2a310*/  MUFU.RCP R2, R31 ;  /* 0x0000001f00027308 */ /* 0x000e700000001000 */
[----:B------:R-:W3:Y:S01]  /*2a320*/  FCHK P0, R5, R31 ;  /* 0x0000001f05007302 */ /* 0x000ee20000000000 */
[----:B-1----:R-:W-:Y:S01]  /*2a330*/  FFMA R3, -R31, R2, 1 ;  /* 0x3f8000001f037423 */ /* 0x002fe20000000102 */
[----:B--2---:R0:W5:Y:S03]  /*2a340*/  LDG.E R0, desc[UR6][R18.64+0x8] ;  /* 0x0000080612007981 */ /* 0x004166000c1e1900 */
[----:B------:R-:W-:Y:S01]  /*2a350*/  FFMA R2, R2, R3, R2 ;  /* 0x0000000302027223 */ /* 0x000fe20000000002 */
[----:B------:R-:W-:Y:S03]  /*2a360*/  BSSY.RECONVERGENT B0, `(.L_x_485) ;  /* 0x0000008000007945 */ /* 0x000fe60003800200 */
[----:B------:R-:W-:-:S04]  /*2a370*/  FFMA R3, R5, R2, RZ ;  /* 0x0000000205037223 */ /* 0x000fc800000000ff */
[----:B------:R-:W-:-:S04]  /*2a380*/  FFMA R4, -R31, R3, R5 ;  /* 0x000000031f047223 */ /* 0x000fc80000000105 */
[----:B------:R-:W-:Y:S01]  /*2a390*/  FFMA R8, R2, R4, R3 ;  /* 0x0000000402087223 */ /* 0x000fe20000000003 */
[----:B0--3--:R-:W-:Y:S06]  /*2a3a0*/  @!P0 BRA `(.L_x_486) ;  /* 0x00000000000c8947 */ /* 0x009fec0003800000 */
[----:B------:R-:W-:Y:S01]  /*2a3b0*/  IMAD.MOV.U32 R36, RZ, RZ, R5 ;  /* 0x000000ffff247224 */ /* 0x000fe200078e0005 */
[----:B------:R-:W-:-:S07]  /*2a3c0*/  MOV R30, 0x2a3e0 ;  /* 0x0002a3e0001e7802 */ /* 0x000fce0000000f00 */
[----:B-----5:R-:W-:Y:S05]  /*2a3d0*/  CALL.REL.NOINC `($__internal_3_$__cuda_sm3x_div_rn_noftz_f32_slowpath) ;  /* 0x0000000800c07944 */ /* 0x020fea0003c00000 */
.L_x_486:
[----:B------:R-:W-:Y:S05]  /*2a3e0*/  BSYNC.RECONVERGENT B0 ;  /* 0x0000000000007941 */ /* 0x000fea0003800200 */
.L_x_485:
[----:B------:R-:W2:Y:S02]  /*2a3f0*/  LDG.E.64 R6, desc[UR6][R6.64] ;  /* 0x0000000606067981 */ /* 0x000ea4000c1e1b00 */
[----:B--2---:R-:W-:-:S06]  /*2a400*/  IMAD.WIDE.U32 R2, R11, 0x8, R6 ;  /* 0x000000080b027825 */ /* 0x004fcc00078e0006 */
[----:B------:R-:W2:Y:S02]  /*2a410*/  LDG.E.64 R2, desc[UR6][R2.64] ;  /* 0x0000000602027981 */ /* 0x000ea4000c1e1b00 */
[----:B--2---:R-:W-:-:S06]  /*2a420*/  IMAD.WIDE.U32 R10, R10, 0x8, R2 ;  /* 0x000000080a0a7825 */ /* 0x004fcc00078e0002 */
[----:B------:R-:W2:Y:S01]  /*2a430*/  LDG.E.64 R10, desc[UR6][R10.64] ;  /* 0x000000060a0a7981 */ /* 0x000ea2000c1e1b00 */
[----:B-----5:R-:W-:-:S05]  /*2a440*/  FADD R5, R0, R8 ;  /* 0x0000000800057221 */ /* 0x020fca0000000000 */
[----:B--2---:R-:W-:Y:S01]  /*2a450*/  STG.E desc[UR6][R10.64+0x8], R5 ;  /* 0x000008050a007986 */ /* 0x004fe2000c101906 */
[----:B------:R-:W-:Y:S05]  /*2a460*/  EXIT ;  /* 0x000000000000794d */ /* 0x000fea0003800000 */
        .weak           $__internal_0_$__cuda_sm20_div_rn_f64_full
        .type           $__internal_0_$__cuda_sm20_div_rn_f64_full,@function
        .size           $__internal_0_$__cuda_sm20_div_rn_f64_full,($__internal_1_$__cuda_sm20_rcp_rn_f32_slowpath - $__internal_0_$__cuda_sm20_div_rn_f64_full)
$__internal_0_$__cuda_sm20_div_rn_f64_full:
[----:B------:R-:W-:Y:S01]  /*2a470*/  FSETP.GEU.AND P0, PT, |R29|, 1.469367938527859385e-39, PT ;  /* 0x001000001d00780b */ /* 0x000fe20003f0e200 */
[----:B------:R-:W-:Y:S01]  /*2a480*/  IMAD.MOV.U32 R45, RZ, RZ, 0x1ca00000 ;  /* 0x1ca00000ff2d7424 */ /* 0x000fe200078e00ff */
[C---:B------:R-:W-:Y:S01]  /*2a490*/  FSETP.GEU.AND P1, PT, |R33|.reuse, 1.469367938527859385e-39, PT ;  /* 0x001000002100780b */ /* 0x040fe20003f2e200 */
[----:B------:R-:W-:Y:S01]  /*2a4a0*/  IMAD.MOV.U32 R62, RZ, RZ, 0x1 ;  /* 0x00000001ff3e7424 */ /* 0x000fe200078e00ff */
[----:B------:R-:W-:Y:S01]  /*2a4b0*/  LOP3.LUT R30, R33, 0x800fffff, RZ, 0xc0, !PT ;  /* 0x800fffff211e7812 */ /* 0x000fe200078ec0ff */
[----:B------:R-:W-:Y:S01]  /*2a4c0*/  BSSY.RECONVERGENT B2, `(.L_x_487) ;  /* 0x0000052000027945 */ /* 0x000fe20003800200 */
[----:B------:R-:W-:Y:S02]  /*2a4d0*/  LOP3.LUT R44, R29, 0x7ff00000, RZ, 0xc0, !PT ;  /* 0x7ff000001d2c7812 */ /* 0x000fe400078ec0ff */
[----:B------:R-:W-:Y:S01]  /*2a4e0*/  LOP3.LUT R31, R30, 0x3ff00000, RZ, 0xfc, !PT ;  /* 0x3ff000001e1f7812 */ /* 0x000fe200078efcff */
[----:B------:R-:W-:Y:S01]  /*2a4f0*/  IMAD.MOV.U32 R30, RZ, RZ, R32 ;  /* 0x000000ffff1e7224 */ /* 0x000fe200078e0020 */
[----:B------:R-:W-:Y:S01]  /*2a500*/  LOP3.LUT R47, R33, 0x7ff00000, RZ, 0xc0, !PT ;  /* 0x7ff00000212f7812 */ /* 0x000fe200078ec0ff */
[----:B------:R-:W-:-:S02]  /*2a510*/  IMAD.MOV.U32 R46, RZ, RZ, R44 ;  /* 0x000000ffff2e7224 */ /* 0x000fc400078e002c */
[----:B------:R-:W-:Y:S01]  /*2a520*/  @!P0 LOP3.LUT R35, R33, 0x7ff00000, RZ, 0xc0, !PT ;  /* 0x7ff0000021238812 */ /* 0x000fe200078ec0ff */
[----:B------:R-:W-:Y:S01]  /*2a530*/  @!P0 IMAD.MOV.U32 R36, RZ, RZ, RZ ;  /* 0x000000ffff248224 */ /* 0x000fe200078e00ff */
[----:B------:R-:W-:Y:S01]  /*2a540*/  @!P1 DMUL R30, R32, 8.98846567431157953865e+307 ;  /* 0x7fe00000201e9828 */ /* 0x000fe20000000000 */
[C---:B------:R-:W-:Y:S02]  /*2a550*/  ISETP.GE.U32.AND P3, PT, R44.reuse, R47, PT ;  /* 0x0000002f2c00720c */ /* 0x040fe40003f66070 */
[----:B------:R-:W-:Y:S02]  /*2a560*/  @!P0 ISETP.GE.U32.AND P2, PT, R44, R35, PT ;  /* 0x000000232c00820c */ /* 0x000fe40003f46070 */
[C---:B------:R-:W-:Y:S01]  /*2a570*/  SEL R35, R45.reuse, 0x63400000, !P3 ;  /* 0x634000002d237807 */ /* 0x040fe20005800000 */
[----:B------:R-:W0:Y:S01]  /*2a580*/  MUFU.RCP64H R63, R31 ;  /* 0x0000001f003f7308 */ /* 0x000e220000001800 */
[----:B------:R-:W-:Y:S02]  /*2a590*/  @!P0 SEL R37, R45, 0x63400000, !P2 ;  /* 0x634000002d258807 */ /* 0x000fe40005000000 */
[----:B------:R-:W-:-:S02]  /*2a5a0*/  LOP3.LUT R35, R35, 0x800fffff, R29, 0xf8, !PT ;  /* 0x800fffff23237812 */ /* 0x000fc400078ef81d */
[----:B------:R-:W-:Y:S02]  /*2a5b0*/  @!P0 LOP3.LUT R34, R37, 0x80000000, R29, 0xf8, !PT ;  /* 0x8000000025228812 */ /* 0x000fe400078ef81d */
[----:B------:R-:W-:Y:S02]  /*2a5c0*/  @!P1 LOP3.LUT R47, R31, 0x7ff00000, RZ, 0xc0, !PT ;  /* 0x7ff000001f2f9812 */ /* 0x000fe400078ec0ff */
[----:B------:R-:W-:Y:S01]  /*2a5d0*/  @!P0 LOP3.LUT R37, R34, 0x100000, RZ, 0xfc, !PT ;  /* 0x0010000022258812 */ /* 0x000fe200078efcff */
[----:B------:R-:W-:-:S06]  /*2a5e0*/  IMAD.MOV.U32 R34, RZ, RZ, R28 ;  /* 0x000000ffff227224 */ /* 0x000fcc00078e001c */
[----:B------:R-:W-:Y:S02]  /*2a5f0*/  @!P0 DFMA R34, R34, 2, -R36 ;  /* 0x400000002222882b */ /* 0x000fe40000000824 */
[----:B0-----:R-:W-:-:S08]  /*2a600*/  DFMA R36, R62, -R30, 1 ;  /* 0x3ff000003e24742b */ /* 0x001fd0000000081e */
[----:B------:R-:W-:Y:S01]  /*2a610*/  DFMA R36, R36, R36, R36 ;  /* 0x000000242424722b */ /* 0x000fe20000000024 */
[----:B------:R-:W-:-:S05]  /*2a620*/  @!P0 LOP3.LUT R46, R35, 0x7ff00000, RZ, 0xc0, !PT ;  /* 0x7ff00000232e8812 */ /* 0x000fca00078ec0ff */
[----:B------:R-:W-:Y:S02]  /*2a630*/  VIADD R48, R46, 0xffffffff ;  /* 0xffffffff2e307836 */ /* 0x000fe40000000000 */
[----:B------:R-:W-:-:S03]  /*2a640*/  DFMA R62, R62, R36, R62 ;  /* 0x000000243e3e722b */ /* 0x000fc6000000003e */
[----:B------:R-:W-:Y:S01]  /*2a650*/  ISETP.GT.U32.AND P0, PT, R48, 0x7feffffe, PT ;  /* 0x7feffffe3000780c */ /* 0x000fe20003f04070 */
[----:B------:R-:W-:-:S04]  /*2a660*/  VIADD R48, R47, 0xffffffff ;  /* 0xffffffff2f307836 */ /* 0x000fc80000000000 */
[----:B------:R-:W-:Y:S01]  /*2a670*/  DFMA R64, R62, -R30, 1 ;  /* 0x3ff000003e40742b */ /* 0x000fe2000000081e */
[----:B------:R-:W-:-:S07]  /*2a680*/  ISETP.GT.U32.OR P0, PT, R48, 0x7feffffe, P0 ;  /* 0x7feffffe3000780c */ /* 0x000fce0000704470 */
[----:B------:R-:W-:-:S08]  /*2a690*/  DFMA R64, R62, R64, R62 ;  /* 0x000000403e40722b */ /* 0x000fd0000000003e */
[----:B------:R-:W-:-:S08]  /*2a6a0*/  DMUL R62, R64, R34 ;  /* 0x00000022403e7228 */ /* 0x000fd00000000000 */
[----:B------:R-:W-:-:S08]  /*2a6b0*/  DFMA R36, R62, -R30, R34 ;  /* 0x8000001e3e24722b */ /* 0x000fd00000000022 */
[----:B------:R-:W-:Y:S01]  /*2a6c0*/  DFMA R36, R64, R36, R62 ;  /* 0x000000244024722b */ /* 0x000fe2000000003e */
[----:B------:R-:W-:Y:S10]  /*2a6d0*/  @P0 BRA `(.L_x_488) ;  /* 0x00000000006c0947 */ /* 0x000ff40003800000 */
[----:B------:R-:W-:Y:S01]  /*2a6e0*/  LOP3.LUT R29, R33, 0x7ff00000, RZ, 0xc0, !PT ;  /* 0x7ff00000211d7812 */ /* 0x000fe200078ec0ff */
[----:B------:R-:W-:-:S03]  /*2a6f0*/  IMAD.MOV.U32 R46, RZ, RZ, RZ ;  /* 0x000000ffff2e7224 */ /* 0x000fc600078e00ff */
[CC--:B------:R-:W-:Y:S02]  /*2a700*/  VIADDMNMX R28, R44.reuse, -R29.reuse, 0xb9600000, !PT ;  /* 0xb96000002c1c7446 */ /* 0x0c0fe4000780091d */
[----:B------:R-:W-:Y:S02]  /*2a710*/  ISETP.GE.U32.AND P0, PT, R44, R29, PT ;  /* 0x0000001d2c00720c */ /* 0x000fe40003f06070 */
[----:B------:R-:W-:Y:S02]  /*2a720*/  VIMNMX R28, PT, PT, R28, 0x46a00000, PT ;  /* 0x46a000001c1c7848 */ /* 0x000fe40003fe0100 */
[----:B------:R-:W-:-:S05]  /*2a730*/  SEL R45, R45, 0x63400000, !P0 ;  /* 0x634000002d2d7807 */ /* 0x000fca0004000000 */
[----:B------:R-:W-:-:S04]  /*2a740*/  IMAD.IADD R28, R28, 0x1, -R45 ;  /* 0x000000011c1c7824 */ /* 0x000fc800078e0a2d */
[----:B------:R-:W-:-:S06]  /*2a750*/  VIADD R47, R28, 0x7fe00000 ;  /* 0x7fe000001c2f7836 */ /* 0x000fcc0000000000 */
[----:B------:R-:W-:-:S10]  /*2a760*/  DMUL R44, R36, R46 ;  /* 0x0000002e242c7228 */ /* 0x000fd40000000000 */
[----:B------:R-:W-:-:S13]  /*2a770*/  FSETP.GTU.AND P0, PT, |R45|, 1.469367938527859385e-39, PT ;  /* 0x001000002d00780b */ /* 0x000fda0003f0c200 */
[----:B------:R-:W-:Y:S05]  /*2a780*/  @P0 BRA `(.L_x_489) ;  /* 0x0000000000940947 */ /* 0x000fea0003800000 */
[----:B------:R-:W-:Y:S01]  /*2a790*/  DFMA R30, R36, -R30, R34 ;  /* 0x8000001e241e722b */ /* 0x000fe20000000022 */
[----:B------:R-:W-:-:S09]  /*2a7a0*/  IMAD.MOV.U32 R46, RZ, RZ, RZ ;  /* 0x000000ffff2e7224 */ /* 0x000fd200078e00ff */
[C---:B------:R-:W-:Y:S02]  /*2a7b0*/  FSETP.NEU.AND P0, PT, R31.reuse, RZ, PT ;  /* 0x000000ff1f00720b */ /* 0x040fe40003f0d000 */
[----:B------:R-:W-:-:S04]  /*2a7c0*/  LOP3.LUT R32, R31, 0x80000000, R33, 0x48, !PT ;  /* 0x800000001f207812 */ /* 0x000fc800078e4821 */
[----:B------:R-:W-:-:S07]  /*2a7d0*/  LOP3.LUT R47, R32, R47, RZ, 0xfc, !PT ;  /* 0x0000002f202f7212 */ /* 0x000fce00078efcff */
[----:B------:R-:W-:Y:S05]  /*2a7e0*/  @!P0 BRA `(.L_x_489) ;  /* 0x00000000007c8947 */ /* 0x000fea0003800000 */
[----:B------:R-:W-:Y:S01]  /*2a7f0*/  IMAD.MOV R31, RZ, RZ, -R28 ;  /* 0x000000ffff1f7224 */ /* 0x000fe200078e0a1c */
[----:B------:R-:W-:Y:S01]  /*2a800*/  IADD3 R28, PT, PT, -R28, -0x43300000, RZ ;  /* 0xbcd000001c1c7810 */ /* 0x000fe20007ffe1ff */
[----:B------:R-:W-:-:S06]  /*2a810*/  IMAD.MOV.U32 R30, RZ, RZ, RZ ;  /* 0x000000ffff1e7224 */ /* 0x000fcc00078e00ff */
[----:B------:R-:W-:Y:S02]  /*2a820*/  DFMA R30, R44, -R30, R36 ;  /* 0x8000001e2c1e722b */ /* 0x000fe40000000024 */
[----:B------:R-:W-:-:S08]  /*2a830*/  DMUL.RP R36, R36, R46 ;  /* 0x0000002e24247228 */ /* 0x000fd00000008000 */
[----:B------:R-:W-:Y:S02]  /*2a840*/  FSETP.NEU.AND P0, PT, |R31|, R28, PT ;  /* 0x0000001c1f00720b */ /* 0x000fe40003f0d200 */
[----:B------:R-:W-:Y:S02]  /*2a850*/  LOP3.LUT R29, R37, R32, RZ, 0x3c, !PT ;  /* 0x00000020251d7212 */ /* 0x000fe400078e3cff */
[----:B------:R-:W-:Y:S02]  /*2a860*/  FSEL R44, R36, R44, !P0 ;  /* 0x0000002c242c7208 */ /* 0x000fe40004000000 */
[----:B------:R-:W-:Y:S01]  /*2a870*/  FSEL R45, R29, R45, !P0 ;  /* 0x0000002d1d2d7208 */ /* 0x000fe20004000000 */
[----:B------:R-:W-:Y:S06]  /*2a880*/  BRA `(.L_x_489) ;  /* 0x0000000000547947 */ /* 0x000fec0003800000 */
.L_x_488:
[----:B------:R-:W-:-:S14]  /*2a890*/  DSETP.NAN.AND P0, PT, R28, R28, PT ;  /* 0x0000001c1c00722a */ /* 0x000fdc0003f08000 */
[----:B------:R-:W-:Y:S05]  /*2a8a0*/  @P0 BRA `(.L_x_490) ;  /* 0x0000000000440947 */ /* 0x000fea0003800000 */
[----:B------:R-:W-:-:S14]  /*2a8b0*/  DSETP.NAN.AND P0, PT, R32, R32, PT ;  /* 0x000000202000722a */ /* 0x000fdc0003f08000 */
[----:B------:R-:W-:Y:S05]  /*2a8c0*/  @P0 BRA `(.L_x_491) ;  /* 0x0000000000300947 */ /* 0x000fea0003800000 */
[----:B------:R-:W-:Y:S01]  /*2a8d0*/  ISETP.NE.AND P0, PT, R46, R47, PT ;  /* 0x0000002f2e00720c */ /* 0x000fe20003f05270 */
[----:B------:R-:W-:Y:S02]  /*2a8e0*/  IMAD.MOV.U32 R44, RZ, RZ, 0x0 ;  /* 0x00000000ff2c7424 */ /* 0x000fe400078e00ff */
[----:B------:R-:W-:-:S10]  /*2a8f0*/  IMAD.MOV.U32 R45, RZ, RZ, -0x80000 ;  /* 0xfff80000ff2d7424 */ /* 0x000fd400078e00ff */
[----:B------:R-:W-:Y:S05]  /*2a900*/  @!P0 BRA `(.L_x_489) ;  /* 0x0000000000348947 */ /* 0x000fea0003800000 */
[----:B------:R-:W-:Y:S02]  /*2a910*/  ISETP.NE.AND P0, PT, R46, 0x7ff00000, PT ;  /* 0x7ff000002e00780c */ /* 0x000fe40003f05270 */
[----:B------:R-:W-:Y:S02]  /*2a920*/  LOP3.LUT R45, R29, 0x80000000, R33, 0x48, !PT ;  /* 0x800000001d2d7812 */ /* 0x000fe400078e4821 */
[----:B------:R-:W-:-:S13]  /*2a930*/  ISETP.EQ.OR P0, PT, R47, RZ, !P0 ;  /* 0x000000ff2f00720c */ /* 0x000fda0004702670 */
[----:B------:R-:W-:Y:S01]  /*2a940*/  @P0 LOP3.LUT R28, R45, 0x7ff00000, RZ, 0xfc, !PT ;  /* 0x7ff000002d1c0812 */ /* 0x000fe200078efcff */
[----:B------:R-:W-:Y:S02]  /*2a950*/  @!P0 IMAD.MOV.U32 R44, RZ, RZ, RZ ;  /* 0x000000ffff2c8224 */ /* 0x000fe400078e00ff */
[----:B------:R-:W-:Y:S02]  /*2a960*/  @P0 IMAD.MOV.U32 R44, RZ, RZ, RZ ;  /* 0x000000ffff2c0224 */ /* 0x000fe400078e00ff */
[----:B------:R-:W-:Y:S01]  /*2a970*/  @P0 IMAD.MOV.U32 R45, RZ, RZ, R28 ;  /* 0x000000ffff2d0224 */ /* 0x000fe200078e001c */
[----:B------:R-:W-:Y:S06]  /*2a980*/  BRA `(.L_x_489) ;  /* 0x0000000000147947 */ /* 0x000fec0003800000 */
.L_x_491:
[----:B------:R-:W-:Y:S01]  /*2a990*/  LOP3.LUT R45, R33, 0x80000, RZ, 0xfc, !PT ;  /* 0x00080000212d7812 */ /* 0x000fe200078efcff */
[----:B------:R-:W-:Y:S01]  /*2a9a0*/  IMAD.MOV.U32 R44, RZ, RZ, R32 ;  /* 0x000000ffff2c7224 */ /* 0x000fe200078e0020 */
[----:B------:R-:W-:Y:S06]  /*2a9b0*/  BRA `(.L_x_489) ;  /* 0x0000000000087947 */ /* 0x000fec0003800000 */
.L_x_490:
[----:B------:R-:W-:Y:S01]  /*2a9c0*/  LOP3.LUT R45, R29, 0x80000, RZ, 0xfc, !PT ;  /* 0x000800001d2d7812 */ /* 0x000fe200078efcff */
[----:B------:R-:W-:-:S07]  /*2a9d0*/  IMAD.MOV.U32 R44, RZ, RZ, R28 ;  /* 0x000000ffff2c7224 */ /* 0x000fce00078e001c */
.L_x_489:
[----:B------:R-:W-:Y:S05]  /*2a9e0*/  BSYNC.RECONVERGENT B2 ;  /* 0x0000000000027941 */ /* 0x000fea0003800200 */
.L_x_487:
[----:B------:R-:W-:Y:S02]  /*2a9f0*/  IMAD.MOV.U32 R28, RZ, RZ, R8 ;  /* 0x000000ffff1c7224 */ /* 0x000fe400078e0008 */
[----:B------:R-:W-:-:S04]  /*2aa00*/  IMAD.MOV.U32 R29, RZ, RZ, 0x0 ;  /* 0x00000000ff1d7424 */ /* 0x000fc800078e00ff */
[----:B------:R-:W-:Y:S05]  /*2aa10*/  RET.REL.NODEC R28 `(calcWind) ;  /* 0xfffffd541c787950 */ /* 0x000fea0003c3ffff */
        .weak           $__internal_1_$__cuda_sm20_rcp_rn_f32_slowpath
        .type           $__internal_1_$__cuda_sm20_rcp_rn_f32_slowpath,@function
        .size           $__internal_1_$__cuda_sm20_rcp_rn_f32_slowpath,($__internal_2_$__cuda_sm20_sqrt_rn_f32_slowpath - $__internal_1_$__cuda_sm20_rcp_rn_f32_slowpath)
$__internal_1_$__cuda_sm20_rcp_rn_f32_slowpath:
[----:B------:R-:W-:Y:S01]  /*2aa20*/  IMAD.SHL.U32 R2, R33, 0x2, RZ ;  /* 0x0000000221027824 */ /* 0x000fe200078e00ff */
[----:B------:R-:W-:Y:S04]  /*2aa30*/  BSSY.RECONVERGENT B1, `(.L_x_492) ;  /* 0x0000031000017945 */ /* 0x000fe80003800200 */
[----:B------:R-:W-:Y:S01]  /*2aa40*/  SHF.R.U32.HI R19, RZ, 0x18, R2 ;  /* 0x00000018ff137819 */ /* 0x000fe20000011602 */
[----:B------:R-:W-:-:S03]  /*2aa50*/  IMAD.MOV.U32 R2, RZ, RZ, R33 ;  /* 0x000000ffff027224 */ /* 0x000fc600078e0021 */
[----:B------:R-:W-:-:S13]  /*2aa60*/  ISETP.NE.U32.AND P0, PT, R19, RZ, PT ;  /* 0x000000ff1300720c */ /* 0x000fda0003f05070 */
[----:B------:R-:W-:Y:S05]  /*2aa70*/  @P0 BRA `(.L_x_493) ;  /* 0x0000000000280947 */ /* 0x000fea0003800000 */
[----:B------:R-:W-:-:S05]  /*2aa80*/  IMAD.SHL.U32 R3, R2, 0x2, RZ ;  /* 0x0000000202037824 */ /* 0x000fca00078e00ff */
[----:B------:R-:W-:-:S13]  /*2aa90*/  ISETP.NE.AND P0, PT, R3, RZ, PT ;  /* 0x000000ff0300720c */ /* 0x000fda0003f05270 */
[----:B------:R-:W-:Y:S01]  /*2aaa0*/  @P0 FFMA R8, R2, 1.84467440737095516160e+19, RZ ;  /* 0x5f80000002080823 */ /* 0x000fe200000000ff */
[----:B------:R-:W-:Y:S08]  /*2aab0*/  @!P0 MUFU.RCP R7, R2 ;  /* 0x0000000200078308 */ /* 0x000ff00000001000 */
[----:B------:R-:W0:Y:S02]  /*2aac0*/  @P0 MUFU.RCP R3, R8 ;  /* 0x0000000800030308 */ /* 0x000e240000001000 */
[----:B0-----:R-:W-:-:S04]  /*2aad0*/  @P0 FFMA R12, R8, R3, -1 ;  /* 0xbf800000080c0423 */ /* 0x001fc80000000003 */
[----:B------:R-:W-:-:S04]  /*2aae0*/  @P0 FADD.FTZ R12, -R12, -RZ ;  /* 0x800000ff0c0c0221 */ /* 0x000fc80000010100 */
[----:B------:R-:W-:-:S04]  /*2aaf0*/  @P0 FFMA R3, R3, R12, R3 ;  /* 0x0000000c03030223 */ /* 0x000fc80000000003 */
[----:B------:R-:W-:Y:S01]  /*2ab00*/  @P0 FFMA R7, R3, 1.84467440737095516160e+19, RZ ;  /* 0x5f80000003070823 */ /* 0x000fe200000000ff */
[----:B------:R-:W-:Y:S06]  /*2ab10*/  BRA `(.L_x_494) ;  /* 0x0000000000887947 */ /* 0x000fec0003800000 */
.L_x_493:
[----:B------:R-:W-:-:S05]  /*2ab20*/  VIADD R21, R19, 0xffffff03 ;  /* 0xffffff0313157836 */ /* 0x000fca0000000000 */
[----:B------:R-:W-:-:S13]  /*2ab30*/  ISETP.GT.U32.AND P0, PT, R21, 0x1, PT ;  /* 0x000000011500780c */ /* 0x000fda0003f04070 */
[----:B------:R-:W-:Y:S05]  /*2ab40*/  @P0 BRA `(.L_x_495) ;  /* 0x0000000000780947 */ /* 0x000fea0003800000 */
[----:B------:R-:W-:Y:S01]  /*2ab50*/  LOP3.LUT R3, R2, 0x7fffff, RZ, 0xc0, !PT ;  /* 0x007fffff02037812 */ /* 0x000fe200078ec0ff */
[----:B------:R-:W-:-:S03]  /*2ab60*/  IMAD.MOV.U32 R14, RZ, RZ, 0x3 ;  /* 0x00000003ff0e7424 */ /* 0x000fc600078e00ff */
[----:B------:R-:W-:Y:S02]  /*2ab70*/  LOP3.LUT R3, R3, 0x3f800000, RZ, 0xfc, !PT ;  /* 0x3f80000003037812 */ /* 0x000fe400078efcff */
[----:B------:R-:W-:Y:S02]  /*2ab80*/  SHF.L.U32 R14, R14, R21, RZ ;  /* 0x000000150e0e7219 */ /* 0x000fe400000006ff */
[----:B------:R-:W0:Y:S02]  /*2ab90*/  MUFU.RCP R8, R3 ;  /* 0x0000000300087308 */ /* 0x000e240000001000 */
[----:B0-----:R-:W-:-:S04]  /*2aba0*/  FFMA R7, R3, R8, -1 ;  /* 0xbf80000003077423 */ /* 0x001fc80000000008 */
[----:B------:R-:W-:-:S04]  /*2abb0*/  FADD.FTZ R7, -R7, -RZ ;  /* 0x800000ff07077221 */ /* 0x000fc80000010100 */
[CCC-:B------:R-:W-:Y:S01]  /*2abc0*/  FFMA.RM R12, R8.reuse, R7.reuse, R8.reuse ;  /* 0x00000007080c7223 */ /* 0x1c0fe20000004008 */
[----:B------:R-:W-:-:S04]  /*2abd0*/  FFMA.RP R17, R8, R7, R8 ;  /* 0x0000000708117223 */ /* 0x000fc80000008008 */
[C---:B------:R-:W-:Y:S02]  /*2abe0*/  LOP3.LUT R7, R12.reuse, 0x7fffff, RZ, 0xc0, !PT ;  /* 0x007fffff0c077812 */ /* 0x040fe400078ec0ff */
[----:B------:R-:W-:Y:S02]  /*2abf0*/  FSETP.NEU.FTZ.AND P0, PT, R12, R17, PT ;  /* 0x000000110c00720b */ /* 0x000fe40003f1d000 */
[----:B------:R-:W-:Y:S02]  /*2ac00*/  LOP3.LUT R7, R7, 0x800000, RZ, 0xfc, !PT ;  /* 0x0080000007077812 */ /* 0x000fe400078efcff */
[----:B------:R-:W-:Y:S02]  /*2ac10*/  SEL R8, RZ, 0xffffffff, !P0 ;  /* 0xffffffffff087807 */ /* 0x000fe40004000000 */
[----:B------:R-:W-:-:S03]  /*2ac20*/  LOP3.LUT R14, R14, R7, RZ, 0xc0, !PT ;  /* 0x000000070e0e7212 */ /* 0x000fc600078ec0ff */
[----:B------:R-:W-:Y:S01]  /*2ac30*/  IMAD.MOV R8, RZ, RZ, -R8 ;  /* 0x000000ffff087224 */ /* 0x000fe200078e0a08 */
[----:B------:R-:W-:-:S04]  /*2ac40*/  SHF.R.U32.HI R14, RZ, R21, R14 ;  /* 0x00000015ff0e7219 */ /* 0x000fc8000001160e */
[--C-:B------:R-:W-:Y:S01]  /*2ac50*/  LOP3.LUT P1, RZ, R8, R21, R7.reuse, 0xf8, !PT ;  /* 0x0000001508ff7212 */ /* 0x100fe2000782f807 */
[----:B------:R-:W-:Y:S01]  /*2ac60*/  VIADD R8, R19, 0xffffff04 ;  /* 0xffffff0413087836 */ /* 0x000fe20000000000 */
[C---:B------:R-:W-:Y:S02]  /*2ac70*/  LOP3.LUT P0, RZ, R14.reuse, 0x1, RZ, 0xc0, !PT ;  /* 0x000000010eff7812 */ /* 0x040fe4000780c0ff */
[----:B------:R-:W-:Y:S02]  /*2ac80*/  LOP3.LUT P2, RZ, R14, 0x2, RZ, 0xc0, !PT ;  /* 0x000000020eff7812 */ /* 0x000fe4000784c0ff */
[----:B------:R-:W-:Y:S02]  /*2ac90*/  SHF.R.U32.HI R7, RZ, R8, R7 ;  /* 0x00000008ff077219 */ /* 0x000fe40000011607 */
[----:B------:R-:W-:Y:S02]  /*2aca0*/  PLOP3.LUT P0, PT, P0, P1, P2, 0xe0, 0x0 ;  /* 0x000000000000781c */ /* 0x000fe40000703c20 */
[----:B------:R-:W-:-:S02]  /*2acb0*/  LOP3.LUT P1, RZ, R2, 0x7fffff, RZ, 0xc0, !PT ;  /* 0x007fffff02ff7812 */ /* 0x000fc4000782c0ff */
[----:B------:R-:W-:-:S05]  /*2acc0*/  SEL R3, RZ, 0x1, !P0 ;  /* 0x00000001ff037807 */ /* 0x000fca0004000000 */
[----:B------:R-:W-:-:S05]  /*2acd0*/  IMAD.MOV R3, RZ, RZ, -R3 ;  /* 0x000000ffff037224 */ /* 0x000fca00078e0a03 */
[----:B------:R-:W-:-:S13]  /*2ace0*/  ISETP.GE.AND P0, PT, R3, RZ, PT ;  /* 0x000000ff0300720c */ /* 0x000fda0003f06270 */
[----:B------:R-:W-:-:S04]  /*2acf0*/  @!P0 VIADD R7, R7, 0x1 ;  /* 0x0000000107078836 */ /* 0x000fc80000000000 */
[----:B------:R-:W-:-:S05]  /*2ad00*/  @!P1 IMAD.SHL.U32 R7, R7, 0x2, RZ ;  /* 0x0000000207079824 */ /* 0x000fca00078e00ff */
[----:B------:R-:W-:Y:S01]  /*2ad10*/  LOP3.LUT R7, R7, 0x80000000, R2, 0xf8, !PT ;  /* 0x8000000007077812 */ /* 0x000fe200078ef802 */
[----:B------:R-:W-:Y:S06]  /*2ad20*/  BRA `(.L_x_494) ;  /* 0x0000000000047947 */ /* 0x000fec0003800000 */
.L_x_495:
[----:B------:R0:W1:Y:S02]  /*2ad30*/  MUFU.RCP R7, R2 ;  /* 0x0000000200077308 */ /* 0x0000640000001000 */
.L_x_494:
[----:B------:R-:W-:Y:S05]  /*2ad40*/  BSYNC.RECONVERGENT B1 ;  /* 0x0000000000017941 */ /* 0x000fea0003800200 */
.L_x_492:
[----:B0-----:R-:W-:Y:S02]  /*2ad50*/  IMAD.MOV.U32 R2, RZ, RZ, R18 ;  /* 0x000000ffff027224 */ /* 0x001fe400078e0012 */
[----:B------:R-:W-:-:S04]  /*2ad60*/  IMAD.MOV.U32 R3, RZ, RZ, 0x0 ;  /* 0x00000000ff037424 */ /* 0x000fc800078e00ff */
[----:B-1----:R-:W-:Y:S05]  /*2ad70*/  RET.REL.NODEC R2 `(calcWind) ;  /* 0xfffffd5002a07950 */ /* 0x002fea0003c3ffff */
        .weak           $__internal_2_$__cuda_sm20_sqrt_rn_f32_slowpath
        .type           $__internal_2_$__cuda_sm20_sqrt_rn_f32_slowpath,@function
        .size           $__internal_2_$__cuda_sm20_sqrt_rn_f32_slowpath,($__internal_3_$__cuda_sm3x_div_rn_noftz_f32_slowpath - $__internal_2_$__cuda_sm20_sqrt_rn_f32_slowpath)
$__internal_2_$__cuda_sm20_sqrt_rn_f32_slowpath:
[----:B------:R-:W-:-:S13]  /*2ad80*/  LOP3.LUT P0, RZ, R28, 0x7fffffff, RZ, 0xc0, !PT ;  /* 0x7fffffff1cff7812 */ /* 0x000fda000780c0ff */
[----:B------:R-:W-:Y:S01]  /*2ad90*/  @!P0 IMAD.MOV.U32 R33, RZ, RZ, R28 ;  /* 0x000000ffff218224 */ /* 0x000fe200078e001c */
[----:B------:R-:W-:Y:S06]  /*2ada0*/  @!P0 BRA `(.L_x_496) ;  /* 0x0000000000408947 */ /* 0x000fec0003800000 */
[----:B------:R-:W-:-:S13]  /*2adb0*/  FSETP.GEU.FTZ.AND P0, PT, R28, RZ, PT ;  /* 0x000000ff1c00720b */ /* 0x000fda0003f1e000 */
[----:B------:R-:W-:Y:S01]  /*2adc0*/  @!P0 IMAD.MOV.U32 R33, RZ, RZ, 0x7fffffff ;  /* 0x7fffffffff218424 */ /* 0x000fe200078e00ff */
[----:B------:R-:W-:Y:S06]  /*2add0*/  @!P0 BRA `(.L_x_496) ;  /* 0x0000000000348947 */ /* 0x000fec0003800000 */
[----:B------:R-:W-:-:S13]  /*2ade0*/  FSETP.GTU.FTZ.AND P0, PT, |R28|, +INF , PT ;  /* 0x7f8000001c00780b */ /* 0x000fda0003f1c200 */
[----:B------:R-:W-:Y:S01]  /*2adf0*/  @P0 FADD.FTZ R33, R28, 1 ;  /* 0x3f8000001c210421 */ /* 0x000fe20000010000 */
[----:B------:R-:W-:Y:S06]  /*2ae00*/  @P0 BRA `(.L_x_496) ;  /* 0x0000000000280947 */ /* 0x000fec0003800000 */
[----:B------:R-:W-:-:S13]  /*2ae10*/  FSETP.NEU.FTZ.AND P0, PT, |R28|, +INF , PT ;  /* 0x7f8000001c00780b */ /* 0x000fda0003f1d200 */
[----:B------:R-:W-:Y:S01]  /*2ae20*/  @P0 FFMA R32, R28, 1.84467440737095516160e+19, RZ ;  /* 0x5f8000001c200823 */ /* 0x000fe200000000ff */
[----:B------:R-:W-:-:S03]  /*2ae30*/  @!P0 IMAD.MOV.U32 R33, RZ, RZ, R28 ;  /* 0x000000ffff218224 */ /* 0x000fc600078e001c */
[----:B------:R-:W0:Y:S02]  /*2ae40*/  @P0 MUFU.RSQ R29, R32 ;  /* 0x00000020001d0308 */ /* 0x000e240000001400 */
[----:B0-----:R-:W-:Y:S01]  /*2ae50*/  @P0 FMUL.FTZ R31, R32, R29 ;  /* 0x0000001d201f0220 */ /* 0x001fe20000410000 */
[----:B------:R-:W-:-:S03]  /*2ae60*/  @P0 FMUL.FTZ R29, R29, 0.5 ;  /* 0x3f0000001d1d0820 */ /* 0x000fc60000410000 */
[----:B------:R-:W-:-:S04]  /*2ae70*/  @P0 FADD.FTZ R30, -R31, -RZ ;  /* 0x800000ff1f1e0221 */ /* 0x000fc80000010100 */
[----:B------:R-:W-:-:S04]  /*2ae80*/  @P0 FFMA R30, R31, R30, R32 ;  /* 0x0000001e1f1e0223 */ /* 0x000fc80000000020 */
[----:B------:R-:W-:-:S04]  /*2ae90*/  @P0 FFMA R29, R30, R29, R31 ;  /* 0x0000001d1e1d0223 */ /* 0x000fc8000000001f */
[----:B------:R-:W-:-:S07]  /*2aea0*/  @P0 FMUL.FTZ R33, R29, 2.3283064365386962891e-10 ;  /* 0x2f8000001d210820 */ /* 0x000fce0000410000 */
.L_x_496:
[----:B------:R-:W-:Y:S02]  /*2aeb0*/  IMAD.MOV.U32 R28, RZ, RZ, R8 ;  /* 0x000000ffff1c7224 */ /* 0x000fe400078e0008 */
[----:B------:R-:W-:-:S04]  /*2aec0*/  IMAD.MOV.U32 R29, RZ, RZ, 0x0 ;  /* 0x00000000ff1d7424 */ /* 0x000fc800078e00ff */
[----:B------:R-:W-:Y:S05]  /*2aed0*/  RET.REL.NODEC R28 `(calcWind) ;  /* 0xfffffd501c487950 */ /* 0x000fea0003c3ffff */
        .weak           $__internal_3_$__cuda_sm3x_div_rn_noftz_f32_slowpath
        .type           $__internal_3_$__cuda_sm3x_div_rn_noftz_f32_slowpath,@function
        .size           $__internal_3_$__cuda_sm3x_div_rn_noftz_f32_slowpath,(.L_x_513 - $__internal_3_$__cuda_sm3x_div_rn_noftz_f32_slowpath)
$__internal_3_$__cuda_sm3x_div_rn_noftz_f32_slowpath:
[----:B------:R-:W-:Y:S01]  /*2aee0*/  SHF.R.U32.HI R28, RZ, 0x17, R31 ;  /* 0x00000017ff1c7819 */ /* 0x000fe2000001161f */
[----:B------:R-:W-:Y:S01]  /*2aef0*/  BSSY.RECONVERGENT B1, `(.L_x_497) ;  /* 0x0000062000017945 */ /* 0x000fe20003800200 */
[----:B------:R-:W-:Y:S02]  /*2af00*/  SHF.R.U32.HI R35, RZ, 0x17, R36 ;  /* 0x00000017ff237819 */ /* 0x000fe40000011624 */
[----:B------:R-:W-:Y:S02]  /*2af10*/  LOP3.LUT R28, R28, 0xff, RZ, 0xc0, !PT ;  /* 0x000000ff1c1c7812 */ /* 0x000fe400078ec0ff */
[----:B------:R-:W-:-:S03]  /*2af20*/  LOP3.LUT R35, R35, 0xff, RZ, 0xc0, !PT ;  /* 0x000000ff23237812 */ /* 0x000fc600078ec0ff */
[----:B------:R-:W-:Y:S02]  /*2af30*/  VIADD R8, R28, 0xffffffff ;  /* 0xffffffff1c087836 */ /* 0x000fe40000000000 */
[----:B------:R-:W-:-:S03]  /*2af40*/  VIADD R29, R35, 0xffffffff ;  /* 0xffffffff231d7836 */ /* 0x000fc60000000000 */
[----:B------:R-:W-:-:S04]  /*2af50*/  ISETP.GT.U32.AND P0, PT, R8, 0xfd, PT ;  /* 0x000000fd0800780c */ /* 0x000fc80003f04070 */
[----:B------:R-:W-:-:S13]  /*2af60*/  ISETP.GT.U32.OR P0, PT, R29, 0xfd, P0 ;  /* 0x000000fd1d00780c */ /* 0x000fda0000704470 */
[----:B------:R-:W-:Y:S01]  /*2af70*/  @!P0 IMAD.MOV.U32 R34, RZ, RZ, RZ ;  /* 0x000000ffff228224 */ /* 0x000fe200078e00ff */
[----:B------:R-:W-:Y:S06]  /*2af80*/  @!P0 BRA `(.L_x_498) ;  /* 0x00000000005c8947 */ /* 0x000fec0003800000 */
[----:B------:R-:W-:Y:S02]  /*2af90*/  FSETP.GTU.FTZ.AND P0, PT, |R36|, +INF , PT ;  /* 0x7f8000002400780b */ /* 0x000fe40003f1c200 */
[----:B------:R-:W-:-:S04]  /*2afa0*/  FSETP.GTU.FTZ.AND P1, PT, |R31|, +INF , PT ;  /* 0x7f8000001f00780b */ /* 0x000fc80003f3c200 */
[----:B------:R-:W-:-:S13]  /*2afb0*/  PLOP3.LUT P0, PT, P0, P1, PT, 0xf8, 0x8f ;  /* 0x00000000008f781c */ /* 0x000fda0000703f70 */
[----:B------:R-:W-:Y:S05]  /*2afc0*/  @P0 BRA `(.L_x_499) ;  /* 0x00000004004c0947 */ /* 0x000fea0003800000 */
[----:B------:R-:W-:-:S13]  /*2afd0*/  LOP3.LUT P0, RZ, R31, 0x7fffffff, R36, 0xc8, !PT ;  /* 0x7fffffff1fff7812 */ /* 0x000fda000780c824 */
[----:B------:R-:W-:Y:S05]  /*2afe0*/  @!P0 BRA `(.L_x_500) ;  /* 0x00000004003c8947 */ /* 0x000fea0003800000 */
[C---:B------:R-:W-:Y:S02]  /*2aff0*/  FSETP.NEU.FTZ.AND P2, PT, |R36|.reuse, +INF , PT ;  /* 0x7f8000002400780b */ /* 0x040fe40003f5d200 */
[----:B------:R-:W-:Y:S02]  /*2b000*/  FSETP.NEU.FTZ.AND P1, PT, |R31|, +INF , PT ;  /* 0x7f8000001f00780b */ /* 0x000fe40003f3d200 */
[----:B------:R-:W-:-:S11]  /*2b010*/  FSETP.NEU.FTZ.AND P0, PT, |R36|, +INF , PT ;  /* 0x7f8000002400780b */ /* 0x000fd60003f1d200 */
[----:B------:R-:W-:Y:S05]  /*2b020*/  @!P1 BRA !P2, `(.L_x_500) ;  /* 0x00000004002c9947 */ /* 0x000fea0005000000 */
[----:B------:R-:W-:-:S04]  /*2b030*/  LOP3.LUT P2, RZ, R36, 0x7fffffff, RZ, 0xc0, !PT ;  /* 0x7fffffff24ff7812 */ /* 0x000fc8000784c0ff */
[----:B------:R-:W-:-:S13]  /*2b040*/  PLOP3.LUT P2, PT, P1, P2, PT, 0x2f, 0xf2 ;  /* 0x0000000000f2781c */ /* 0x000fda0000f44577 */
[----:B------:R-:W-:Y:S05]  /*2b050*/  @P2 BRA `(.L_x_501) ;  /* 0x0000000400182947 */ /* 0x000fea0003800000 */
[----:B------:R-:W-:-:S04]  /*2b060*/  LOP3.LUT P1, RZ, R31, 0x7fffffff, RZ, 0xc0, !PT ;  /* 0x7fffffff1fff7812 */ /* 0x000fc8000782c0ff */
[----:B------:R-:W-:-:S13]  /*2b070*/  PLOP3.LUT P0, PT, P0, P1, PT, 0x2f, 0xf2 ;  /* 0x0000000000f2781c */ /* 0x000fda0000702577 */
[----:B------:R-:W-:Y:S05]  /*2b080*/  @P0 BRA `(.L_x_502) ;  /* 0x0000000400000947 */ /* 0x000fea0003800000 */
[----:B------:R-:W-:Y:S02]  /*2b090*/  ISETP.GE.AND P0, PT, R29, RZ, PT ;  /* 0x000000ff1d00720c */ /* 0x000fe40003f06270 */
[----:B------:R-:W-:-:S11]  /*2b0a0*/  ISETP.GE.AND P1, PT, R8, RZ, PT ;  /* 0x000000ff0800720c */ /* 0x000fd60003f26270 */
[----:B------:R-:W-:Y:S02]  /*2b0b0*/  @P0 IMAD.MOV.U32 R34, RZ, RZ, RZ ;  /* 0x000000ffff220224 */ /* 0x000fe400078e00ff */
[----:B------:R-:W-:Y:S01]  /*2b0c0*/  @!P0 FFMA R36, R36, 1.84467440737095516160e+19, RZ ;  /* 0x5f80000024248823 */ /* 0x000fe200000000ff */
[----:B------:R-:W-:Y:S02]  /*2b0d0*/  @!P0 IMAD.MOV.U32 R34, RZ, RZ, -0x40 ;  /* 0xffffffc0ff228424 */ /* 0x000fe400078e00ff */
[----:B------:R-:W-:Y:S02]  /*2b0e0*/  @!P1 FFMA R31, R31, 1.84467440737095516160e+19, RZ ;  /* 0x5f8000001f1f9823 */ /* 0x000fe400000000ff */
[----:B------:R-:W-:-:S07]  /*2b0f0*/  @!P1 VIADD R34, R34, 0x40 ;  /* 0x0000004022229836 */ /* 0x000fce0000000000 */
.L_x_498:
[----:B------:R-:W-:Y:S01]  /*2b100*/  LEA R8, R28, 0xc0800000, 0x17 ;  /* 0xc08000001c087811 */ /* 0x000fe200078eb8ff */
[----:B------:R-:W-:Y:S01]  /*2b110*/  VIADD R35, R35, 0xffffff81 ;  /* 0xffffff8123237836 */ /* 0x000fe20000000000 */
[----:B------:R-:W-:Y:S03]  /*2b120*/  BSSY.RECONVERGENT B2, `(.L_x_503) ;  /* 0x0000035000027945 */ /* 0x000fe60003800200 */
[----:B------:R-:W-:Y:S02]  /*2b130*/  IMAD.IADD R37, R31, 0x1, -R8 ;  /* 0x000000011f257824 */ /* 0x000fe400078e0a08 */
[C---:B------:R-:W-:Y:S01]  /*2b140*/  IMAD R33, R35.reuse, -0x800000, R36 ;  /* 0xff80000023217824 */ /* 0x040fe200078e0224 */
[----:B------:R-:W-:Y:S01]  /*2b150*/  IADD3 R35, PT, PT, R35, 0x7f, -R28 ;  /* 0x0000007f23237810 */ /* 0x000fe20007ffe81c */
[----:B------:R-:W0:Y:S01]  /*2b160*/  MUFU.RCP R29, R37 ;  /* 0x00000025001d7308 */ /* 0x000e220000001000 */
[----:B------:R-:W-:-:S03]  /*2b170*/  FADD.FTZ R32, -R37, -RZ ;  /* 0x800000ff25207221 */ /* 0x000fc60000010100 */
[----:B------:R-:W-:Y:S02]  /*2b180*/  IMAD.IADD R34, R35, 0x1, R34 ;  /* 0x0000000123227824 */ /* 0x000fe400078e0222 */
[----:B0-----:R-:W-:-:S04]  /*2b190*/  FFMA R8, R29, R32, 1 ;  /* 0x3f8000001d087423 */ /* 0x001fc80000000020 */
[----:B------:R-:W-:-:S04]  /*2b1a0*/  FFMA R8, R29, R8, R29 ;  /* 0x000000081d087223 */ /* 0x000fc8000000001d */
[----:B------:R-:W-:-:S04]  /*2b1b0*/  FFMA R31, R33, R8, RZ ;  /* 0x00000008211f7223 */ /* 0x000fc800000000ff */
[----:B------:R-:W-:-:S04]  /*2b1c0*/  FFMA R29, R32, R31, R33 ;  /* 0x0000001f201d7223 */ /* 0x000fc80000000021 */
[----:B------:R-:W-:-:S04]  /*2b1d0*/  FFMA R29, R8, R29, R31 ;  /* 0x0000001d081d7223 */ /* 0x000fc8000000001f */
[----:B------:R-:W-:-:S04]  /*2b1e0*/  FFMA R32, R32, R29, R33 ;  /* 0x0000001d20207223 */ /* 0x000fc80000000021 */
[----:B------:R-:W-:-:S05]  /*2b1f0*/  FFMA R31, R8, R32, R29 ;  /* 0x00000020081f7223 */ /* 0x000fca000000001d */
[----:B------:R-:W-:-:S04]  /*2b200*/  SHF.R.U32.HI R28, RZ, 0x17, R31 ;  /* 0x00000017ff1c7819 */ /* 0x000fc8000001161f */
[----:B------:R-:W-:-:S05]  /*2b210*/  LOP3.LUT R33, R28, 0xff, RZ, 0xc0, !PT ;  /* 0x000000ff1c217812 */ /* 0x000fca00078ec0ff */
[----:B------:R-:W-:-:S04]  /*2b220*/  IMAD.IADD R28, R33, 0x1, R34 ;  /* 0x00000001211c7824 */ /* 0x000fc800078e0222 */
[----:B------:R-:W-:-:S05]  /*2b230*/  VIADD R33, R28, 0xffffffff ;  /* 0xffffffff1c217836 */ /* 0x000fca0000000000 */
[----:B------:R-:W-:-:S13]  /*2b240*/  ISETP.GE.U32.AND P0, PT, R33, 0xfe, PT ;  /* 0x000000fe2100780c */ /* 0x000fda0003f06070 */
[----:B------:R-:W-:Y:S05]  /*2b250*/  @!P0 BRA `(.L_x_504) ;  /* 0x0000000000808947 */ /* 0x000fea0003800000 */
[----:B------:R-:W-:-:S13]  /*2b260*/  ISETP.GT.AND P0, PT, R28, 0xfe, PT ;  /* 0x000000fe1c00780c */ /* 0x000fda0003f04270 */
[----:B------:R-:W-:Y:S05]  /*2b270*/  @P0 BRA `(.L_x_505) ;  /* 0x00000000006c0947 */ /* 0x000fea0003800000 */
[----:B------:R-:W-:-:S13]  /*2b280*/  ISETP.GE.AND P0, PT, R28, 0x1, PT ;  /* 0x000000011c00780c */ /* 0x000fda0003f06270 */
[----:B------:R-:W-:Y:S05]  /*2b290*/  @P0 BRA `(.L_x_506) ;  /* 0x0000000000740947 */ /* 0x000fea0003800000 */
[----:B------:R-:W-:Y:S02]  /*2b2a0*/  ISETP.GE.AND P0, PT, R28, -0x18, PT ;  /* 0xffffffe81c00780c */ /* 0x000fe40003f06270 */
[----:B------:R-:W-:-:S11]  /*2b2b0*/  LOP3.LUT R31, R31, 0x80000000, RZ, 0xc0, !PT ;  /* 0x800000001f1f7812 */ /* 0x000fd600078ec0ff */
[----:B------:R-:W-:Y:S05]  /*2b2c0*/  @!P0 BRA `(.L_x_506) ;  /* 0x0000000000688947 */ /* 0x000fea0003800000 */
[CCC-:B------:R-:W-:Y:S01]  /*2b2d0*/  FFMA.RZ R33, R8.reuse, R32.reuse, R29.reuse ;  /* 0x0000002008217223 */ /* 0x1c0fe2000000c01d */
[CCC-:B------:R-:W-:Y:S01]  /*2b2e0*/  FFMA.RP R34, R8.reuse, R32.reuse, R29.reuse ;  /* 0x0000002008227223 */ /* 0x1c0fe2000000801d */
[----:B------:R-:W-:Y:S01]  /*2b2f0*/  FFMA.RM R29, R8, R32, R29 ;  /* 0x00000020081d7223 */ /* 0x000fe2000000401d */
[C---:B------:R-:W-:Y:S01]  /*2b300*/  VIADD R8, R28.reuse, 0x20 ;  /* 0x000000201c087836 */ /* 0x040fe20000000000 */
[C---:B------:R-:W-:Y:S02]  /*2b310*/  ISETP.NE.AND P2, PT, R28.reuse, RZ, PT ;  /* 0x000000ff1c00720c */ /* 0x040fe40003f45270 */
[----:B------:R-:W-:Y:S02]  /*2b320*/  LOP3.LUT R33, R33, 0x7fffff, RZ, 0xc0, !PT ;  /* 0x007fffff21217812 */ /* 0x000fe400078ec0ff */
[----:B------:R-:W-:Y:S01]  /*2b330*/  ISETP.NE.AND P0, PT, R28, RZ, PT ;  /* 0x000000ff1c00720c */ /* 0x000fe20003f05270 */
[----:B------:R-:W-:Y:S01]  /*2b340*/  IMAD.MOV R28, RZ, RZ, -R28 ;  /* 0x000000ffff1c7224 */ /* 0x000fe200078e0a1c */
[----:B------:R-:W-:-:S02]  /*2b350*/  LOP3.LUT R33, R33, 0x800000, RZ, 0xfc, !PT ;  /* 0x0080000021217812 */ /* 0x000fc400078efcff */
[----:B------:R-:W-:Y:S02]  /*2b360*/  FSETP.NEU.FTZ.AND P1, PT, R34, R29, PT ;  /* 0x0000001d2200720b */ /* 0x000fe40003f3d000 */
[----:B------:R-:W-:Y:S02]  /*2b370*/  SHF.L.U32 R8, R33, R8, RZ ;  /* 0x0000000821087219 */ /* 0x000fe400000006ff */
[----:B------:R-:W-:Y:S02]  /*2b380*/  SEL R28, R28, RZ, P2 ;  /* 0x000000ff1c1c7207 */ /* 0x000fe40001000000 */
[----:B------:R-:W-:Y:S02]  /*2b390*/  ISETP.NE.AND P0, PT, R8, RZ, P0 ;  /* 0x000000ff0800720c */ /* 0x000fe40000705270 */
[----:B------:R-:W-:Y:S02]  /*2b3a0*/  SHF.R.U32.HI R33, RZ, R28, R33 ;  /* 0x0000001cff217219 */ /* 0x000fe40000011621 */
[----:B------:R-:W-:-:S02]  /*2b3b0*/  PLOP3.LUT P0, PT, P1, P0, PT, 0xf8, 0x8f ;  /* 0x00000000008f781c */ /* 0x000fc40000f01f70 */
[----:B------:R-:W-:Y:S02]  /*2b3c0*/  SHF.R.U32.HI R28, RZ, 0x1, R33 ;  /* 0x00000001ff1c7819 */ /* 0x000fe40000011621 */
[----:B------:R-:W-:-:S04]  /*2b3d0*/  SEL R29, RZ, 0x1, !P0 ;  /* 0x00000001ff1d7807 */ /* 0x000fc80004000000 */
[----:B------:R-:W-:-:S04]  /*2b3e0*/  LOP3.LUT R8, R29, 0x1, R28, 0xf8, !PT ;  /* 0x000000011d087812 */ /* 0x000fc800078ef81c */
[----:B------:R-:W-:-:S05]  /*2b3f0*/  LOP3.LUT R33, R8, R33, RZ, 0xc0, !PT ;  /* 0x0000002108217212 */ /* 0x000fca00078ec0ff */
[----:B------:R-:W-:-:S05]  /*2b400*/  IMAD.IADD R28, R28, 0x1, R33 ;  /* 0x000000011c1c7824 */ /* 0x000fca00078e0221 */
[----:B------:R-:W-:Y:S01]  /*2b410*/  LOP3.LUT R31, R28, R31, RZ, 0xfc, !PT ;  /* 0x0000001f1c1f7212 */ /* 0x000fe200078efcff */
[----:B------:R-:W-:Y:S06]  /*2b420*/  BRA `(.L_x_506) ;  /* 0x0000000000107947 */ /* 0x000fec0003800000 */
.L_x_505:
[----:B------:R-:W-:-:S04]  /*2b430*/  LOP3.LUT R31, R31, 0x80000000, RZ, 0xc0, !PT ;  /* 0x800000001f1f7812 */ /* 0x000fc800078ec0ff */
[----:B------:R-:W-:Y:S01]  /*2b440*/  LOP3.LUT R31, R31, 0x7f800000, RZ, 0xfc, !PT ;  /* 0x7f8000001f1f7812 */ /* 0x000fe200078efcff */
[----:B------:R-:W-:Y:S06]  /*2b450*/  BRA `(.L_x_506) ;  /* 0x0000000000047947 */ /* 0x000fec0003800000 */
.L_x_504:
[----:B------:R-:W-:-:S07]  /*2b460*/  IMAD R31, R34, 0x800000, R31 ;  /* 0x00800000221f7824 */ /* 0x000fce00078e021f */
.L_x_506:
[----:B------:R-:W-:Y:S05]  /*2b470*/  BSYNC.RECONVERGENT B2 ;  /* 0x0000000000027941 */ /* 0x000fea0003800200 */
.L_x_503:
[----:B------:R-:W-:Y:S05]  /*2b480*/  BRA `(.L_x_507) ;  /* 0x0000000000207947 */ /* 0x000fea0003800000 */
.L_x_502:
[----:B------:R-:W-:-:S04]  /*2b490*/  LOP3.LUT R31, R31, 0x80000000, R36, 0x48, !PT ;  /* 0x800000001f1f7812 */ /* 0x000fc800078e4824 */
[----:B------:R-:W-:Y:S01]  /*2b4a0*/  LOP3.LUT R31, R31, 0x7f800000, RZ, 0xfc, !PT ;  /* 0x7f8000001f1f7812 */ /* 0x000fe200078efcff */
[----:B------:R-:W-:Y:S06]  /*2b4b0*/  BRA `(.L_x_507) ;  /* 0x0000000000147947 */ /* 0x000fec0003800000 */
.L_x_501:
[----:B------:R-:W-:Y:S01]  /*2b4c0*/  LOP3.LUT R31, R31, 0x80000000, R36, 0x48, !PT ;  /* 0x800000001f1f7812 */ /* 0x000fe200078e4824 */
[----:B------:R-:W-:Y:S06]  /*2b4d0*/  BRA `(.L_x_507) ;  /* 0x00000000000c7947 */ /* 0x000fec0003800000 */
.L_x_500:
[----:B------:R-:W0:Y:S01]  /*2b4e0*/  MUFU.RSQ R31, -QNAN ;  /* 0xffc00000001f7908 */ /* 0x000e220000001400 */
[----:B------:R-:W-:Y:S05]  /*2b4f0*/  BRA `(.L_x_507) ;  /* 0x0000000000047947 */ /* 0x000fea0003800000 */
.L_x_499:
[----:B------:R-:W-:-:S07]  /*2b500*/  FADD.FTZ R31, R36, R31 ;  /* 0x0000001f241f7221 */ /* 0x000fce0000010000 */
.L_x_507:
[----:B------:R-:W-:Y:S05]  /*2b510*/  BSYNC.RECONVERGENT B1 ;  /* 0x0000000000017941 */ /* 0x000fea0003800200 */
.L_x_497:
[----:B0-----:R-:W-:Y:S02]  /*2b520*/  IMAD.MOV.U32 R8, RZ, RZ, R31 ;  /* 0x000000ffff087224 */ /* 0x001fe400078e001f */
[----:B------:R-:W-:-:S04]  /*2b530*/  IMAD.MOV.U32 R31, RZ, RZ, 0x0 ;  /* 0x00000000ff1f7424 */ /* 0x000fc800078e00ff */
[----:B------:R-:W-:Y:S05]  /*2b540*/  RET.REL.NODEC R30 `(calcWind) ;  /* 0xfffffd481eac7950 */ /* 0x000fea0003c3ffff */
.L_x_508:
[----:B------:R-:W-:-:S00]  /*2b550*/  BRA `(.L_x_508) ;  /* 0xfffffffc00fc7947 */ /* 0x000fc0000383ffff */
[----:B------:R-:W-:-:S00]  /*2b560*/  NOP ;  /* 0x0000000000007918 */ /* 0x000fc00000000000 */
        /* <DEDUP_REMOVED lines=9> */
.L_x_513:


//--------------------- .text.copy                --------------------------
	.section	.text.copy,"ax",@progbits
	.align	128
        .global         copy
        .type           copy,@function
        .size           copy,(.L_x_515 - copy)
        .other          copy,@"STO_CUDA_ENTRY STV_DEFAULT"
copy:
.text.copy:
[----:B------:R-:W-:Y:S08]  /*0000*/  LDC R1, c[0x0][0x37c] ;  /* 0x0000df00ff017b82 */ /* 0x000ff00000000800 */
[----:B------:R-:W0:Y:S01]  /*0010*/  LDC.64 R2, c[0x0][0x380] ;  /* 0x0000e000ff027b82 */ /* 0x000e220000000a00 */
[----:B------:R-:W0:Y:S02]  /*0020*/  LDCU.64 UR10, c[0x0][0x358] ;  /* 0x00006b00ff0a77ac */ /* 0x000e240008000a00 */
[----:B0-----:R-:W2:Y:S04]  /*0030*/  LDG.E R5, desc[UR10][R2.64] ;  /* 0x0000000a02057981 */ /* 0x001ea8000c1e1900 */
        /* <DEDUP_REMOVED lines=24> */
[----:B------:R-:W-:-:S13]  /*01c0*/  ISETP.NE.AND P0, PT, R8, RZ, PT ;  /* 0x000000ff0800720c */ /* 0x000fda0003f05270 */
[----:B------:R-:W0:Y:S08]  /*01d0*/  @!P0 LDC.64 R14, c[0x0][0x388] ;  /* 0x0000e200ff0e8b82 */ /* 0x000e300000000a00 */
[----:B------:R-:W1:Y:S01]  /*01e0*/  @!P0 LDC.64 R2, c[0x0][0x3e0] ;  /* 0x0000f800ff028b82 */ /* 0x000e620000000a00 */
[----:B0-----:R-:W2:Y:S04]  /*01f0*/  @!P0 LDG.E R4, desc[UR10][R14.64] ;  /* 0x0000000a0e048981 */ /* 0x001ea8000c1e1900 */
[----:B-1----:R-:W2:Y:S01]  /*0200*/  @!P0 LDG.E R7, desc[UR10][R2.64] ;  /* 0x0000000a02078981 */ /* 0x002ea2000c1e1900 */
[----:B------:R-:W-:-:S04]  /*0210*/  IABS R9, R5 ;  /* 0x0000000500097213 */ /* 0x000fc80000000000 */
[----:B------:R-:W0:Y:S08]  /*0220*/  I2F.RP R11, R9 ;  /* 0x00000009000b7306 */ /* 0x000e300000209400 */
[----:B0-----:R-:W0:Y:S02]  /*0230*/  MUFU.RCP R11, R11 ;  /* 0x0000000b000b7308 */ /* 0x001e240000001000 */
[----:B0-----:R-:W-:-:S06]  /*0240*/  IADD3 R12, PT, PT, R11, 0xffffffe, RZ ;  /* 0x0ffffffe0b0c7810 */ /* 0x001fcc0007ffe0ff */
[----:B------:R0:W1:Y:S02]  /*0250*/  F2I.FTZ.U32.TRUNC.NTZ R13, R12 ;  /* 0x0000000c000d7305 */ /* 0x000064000021f000 */
[----:B0-----:R-:W-:Y:S01]  /*0260*/  HFMA2 R12, -RZ, RZ, 0, 0 ;  /* 0x00000000ff0c7431 */ /* 0x001fe200000001ff */
[----:B-1----:R-:W-:Y:S01]  /*0270*/  IADD3 R16, PT, PT, RZ, -R13, RZ ;  /* 0x8000000dff107210 */ /* 0x002fe20007ffe0ff */
[----:B--2---:R-:W-:Y:S02]  /*0280*/  @!P0 FADD R17, R4, R7 ;  /* 0x0000000704118221 */ /* 0x004fe40000000000 */
[----:B------:R-:W2:Y:S04]  /*0290*/  @!P0 LDG.E R7, desc[UR10][R2.64+0x4] ;  /* 0x0000040a02078981 */ /* 0x000ea8000c1e1900 */
[----:B------:R0:W-:Y:S04]  /*02a0*/  @!P0 STG.E desc[UR10][R2.64], R17 ;  /* 0x0000001102008986 */ /* 0x0001e8000c10190a */
[----:B------:R1:W2:Y:S01]  /*02b0*/  @!P0 LDG.E R10, desc[UR10][R14.64+0x4] ;  /* 0x0000040a0e0a8981 */ /* 0x0002a2000c1e1900 */
[----:B------:R-:W-:-:S02]  /*02c0*/  IABS R4, R0 ;  /* 0x0000000000047213 */ /* 0x000fc40000000000 */
[----:B0-----:R-:W-:Y:S01]  /*02d0*/  IABS R17, R5 ;  /* 0x0000000500117213 */ /* 0x001fe20000000000 */
[----:B-1----:R-:W-:Y:S01]  /*02e0*/  IMAD R15, R16, R9, RZ ;  /* 0x00000009100f7224 */ /* 0x002fe200078e02ff */
[----:B------:R-:W-:Y:S01]  /*02f0*/  IABS R16, R8 ;  /* 0x0000000800107213 */ /* 0x000fe20000000000 */
[----:B------:R-:W0:Y:S02]  /*0300*/  I2F.RP R14, R4 ;  /* 0x00000004000e7306 */ /* 0x000e240000209400 */
[----:B------:R-:W-:Y:S01]  /*0310*/  IMAD.HI.U32 R13, R13, R15, R12 ;  /* 0x0000000f0d0d7227 */ /* 0x000fe200078e000c */
[----:B------:R-:W-:Y:S02]  /*0320*/  MOV R12, R16 ;  /* 0x00000010000c7202 */ /* 0x000fe40000000f00 */
[----:B------:R-:W-:Y:S02]  /*0330*/  IADD3 R15, PT, PT, RZ, -R17, RZ ;  /* 0x80000011ff0f7210 */ /* 0x000fe40007ffe0ff */
[----:B------:R-:W-:Y:S01]  /*0340*/  IABS R17, R0 ;  /* 0x0000000000117213 */ /* 0x000fe20000000000 */
[----:B------:R-:W-:-:S03]  /*0350*/  IMAD.HI.U32 R11, R13, R12, RZ ;  /* 0x0000000c0d0b7227 */ /* 0x000fc600078e00ff */
[----:B------:R-:W-:Y:S01]  /*0360*/  IADD3 R17, PT, PT, RZ, -R17, RZ ;  /* 0x80000011ff117210 */ /* 0x000fe20007ffe0ff */
[----:B------:R-:W-:Y:S01]  /*0370*/  IMAD R12, R11, R15, R12 ;  /* 0x0000000f0b0c7224 */ /* 0x000fe200078e020c */
[----:B0-----:R-:W0:Y:S04]  /*0380*/  MUFU.RCP R14, R14 ;  /* 0x0000000e000e7308 */ /* 0x001e280000001000 */
[----:B------:R-:W-:-:S13]  /*0390*/  ISETP.GT.U32.AND P3, PT, R9, R12, PT ;  /* 0x0000000c0900720c */ /* 0x000fda0003f64070 */
[-C--:B------:R-:W-:Y:S02]  /*03a0*/  @!P3 IADD3 R12, PT, PT, R12, -R9.reuse, RZ ;  /* 0x800000090c0cb210 */ /* 0x080fe40007ffe0ff */
[----:B0-----:R-:W-:Y:S02]  /*03b0*/  IADD3 R13, PT, PT, R14, 0xffffffe, RZ ;  /* 0x0ffffffe0e0d7810 */ /* 0x001fe40007ffe0ff */
[----:B------:R-:W-:Y:S01]  /*03c0*/  ISETP.GE.U32.AND P1, PT, R12, R9, PT ;  /* 0x000000090c00720c */ /* 0x000fe20003f26070 */
[----:B------:R-:W-:Y:S01]  /*03d0*/  HFMA2 R12, -RZ, RZ, 0, 0 ;  /* 0x00000000ff0c7431 */ /* 0x000fe200000001ff */
[----:B------:R-:W-:Y:S02]  /*03e0*/  LOP3.LUT R9, R8, R5, RZ, 0x3c, !PT ;  /* 0x0000000508097212 */ /* 0x000fe400078e3cff */
[----:B------:R-:W0:Y:S01]  /*03f0*/  F2I.FTZ.U32.TRUNC.NTZ R13, R13 ;  /* 0x0000000d000d7305 */ /* 0x000e22000021f000 */
[----:B------:R-:W-:Y:S02]  /*0400*/  @!P3 IADD3 R11, PT, PT, R11, 0x1, RZ ;  /* 0x000000010b0bb810 */ /* 0x000fe40007ffe0ff */
[----:B------:R-:W-:-:S02]  /*0410*/  ISETP.GE.AND P2, PT, R9, RZ, PT ;  /* 0x000000ff0900720c */ /* 0x000fc40003f46270 */
[----:B------:R-:W-:-:S04]  /*0420*/  ISETP.NE.AND P3, PT, R5, RZ, PT ;  /* 0x000000ff0500720c */ /* 0x000fc80003f65270 */
[----:B------:R-:W-:-:S04]  /*0430*/  @P1 IADD3 R11, PT, PT, R11, 0x1, RZ ;  /* 0x000000010b0b1810 */ /* 0x000fc80007ffe0ff */
[----:B------:R-:W-:Y:S02]  /*0440*/  MOV R9, R11 ;  /* 0x0000000b00097202 */ /* 0x000fe40000000f00 */
[----:B0-----:R-:W-:Y:S02]  /*0450*/  IADD3 R15, PT, PT, RZ, -R13, RZ ;  /* 0x8000000dff0f7210 */ /* 0x001fe40007ffe0ff */
[----:B------:R-:W-:Y:S02]  /*0460*/  @!P2 IADD3 R9, PT, PT, -R9, RZ, RZ ;  /* 0x000000ff0909a210 */ /* 0x000fe40007ffe1ff */
[----:B------:R-:W-:Y:S01]  /*0470*/  @!P3 LOP3.LUT R9, RZ, R5, RZ, 0x33, !PT ;  /* 0x00000005ff09b212 */ /* 0x000fe200078e33ff */
[----:B------:R-:W-:Y:S01]  /*0480*/  IMAD R15, R15, R4, RZ ;  /* 0x000000040f0f7224 */ /* 0x000fe200078e02ff */
[----:B------:R-:W-:Y:S02]  /*0490*/  IABS R11, R6 ;  /* 0x00000006000b7213 */ /* 0x000fe40000000000 */
[----:B------:R-:W-:Y:S01]  /*04a0*/  IABS R14, R9 ;  /* 0x00000009000e7213 */ /* 0x000fe20000000000 */
[----:B------:R-:W-:Y:S01]  /*04b0*/  IMAD.HI.U32 R12, R13, R15, R12 ;  /* 0x0000000f0d0c7227 */ /* 0x000fe200078e000c */
[----:B------:R-:W0:Y:S02]  /*04c0*/  I2F.RP R16, R11 ;  /* 0x0000000b00107306 */ /* 0x000e240000209400 */
[----:B------:R-:W-:-:S02]  /*04d0*/  MOV R13, R14 ;  /* 0x0000000e000d7202 */ /* 0x000fc40000000f00 */
[----:B------:R-:W-:-:S03]  /*04e0*/  MOV R14, R17 ;  /* 0x00000011000e7202 */ /* 0x000fc60000000f00 */
[----:B------:R-:W-:-:S04]  /*04f0*/  IMAD.HI.U32 R12, R12, R13, RZ ;  /* 0x0000000d0c0c7227 */ /* 0x000fc800078e00ff */
[----:B------:R-:W-:Y:S01]  /*0500*/  IMAD R13, R12, R14, R13 ;  /* 0x0000000e0c0d7224 */ /* 0x000fe200078e020d */
[----:B0-----:R-:W0:Y:S04]  /*0510*/  MUFU.RCP R16, R16 ;  /* 0x0000001000107308 */ /* 0x001e280000001000 */
[----:B------:R-:W-:-:S13]  /*0520*/  ISETP.GT.U32.AND P3, PT, R4, R13, PT ;  /* 0x0000000d0400720c */ /* 0x000fda0003f64070 */
[-C--:B------:R-:W-:Y:S02]  /*0530*/  @!P3 IADD3 R13, PT, PT, R13, -R4.reuse, RZ ;  /* 0x800000040d0db210 */ /* 0x080fe40007ffe0ff */
[----:B------:R-:W-:Y:S02]  /*0540*/  @!P3 IADD3 R12, PT, PT, R12, 0x1, RZ ;  /* 0x000000010c0cb810 */ /* 0x000fe40007ffe0ff */
[----:B0-----:R-:W-:Y:S02]  /*0550*/  IADD3 R14, PT, PT, R16, 0xffffffe, RZ ;  /* 0x0ffffffe100e7810 */ /* 0x001fe40007ffe0ff */
[----:B------:R-:W-:Y:S02]  /*0560*/  ISETP.GE.U32.AND P1, PT, R13, R4, PT ;  /* 0x000000040d00720c */ /* 0x000fe40003f26070 */
[----:B------:R-:W-:Y:S01]  /*0570*/  LOP3.LUT R4, R9, R0, RZ, 0x3c, !PT ;  /* 0x0000000009047212 */ /* 0x000fe200078e3cff */
[----:B------:R0:W1:Y:S01]  /*0580*/  F2I.FTZ.U32.TRUNC.NTZ R15, R14 ;  /* 0x0000000e000f7305 */ /* 0x000062000021f000 */
[----:B------:R-:W-:-:S02]  /*0590*/  ISETP.NE.AND P3, PT, R0, RZ, PT ;  /* 0x000000ff0000720c */ /* 0x000fc40003f65270 */
[----:B------:R-:W-:Y:S02]  /*05a0*/  ISETP.GE.AND P2, PT, R4, RZ, PT ;  /* 0x000000ff0400720c */ /* 0x000fe40003f46270 */
[----:B------:R-:W-:Y:S01]  /*05b0*/  IABS R16, R6 ;  /* 0x0000000600107213 */ /* 0x000fe20000000000 */
[----:B0-----:R-:W-:-:S04]  /*05c0*/  HFMA2 R14, -RZ, RZ, 0, 0 ;  /* 0x00000000ff0e7431 */ /* 0x001fc800000001ff */
[----:B------:R-:W-:Y:S02]  /*05d0*/  @P1 IADD3 R12, PT, PT, R12, 0x1, RZ ;  /* 0x000000010c0c1810 */ /* 0x000fe40007ffe0ff */
[----:B------:R-:W-:Y:S02]  /*05e0*/  IADD3 R16, PT, PT, RZ, -R16, RZ ;  /* 0x80000010ff107210 */ /* 0x000fe40007ffe0ff */
[----:B-1----:R-:W-:Y:S02]  /*05f0*/  IADD3 R4, PT, PT, RZ, -R15, RZ ;  /* 0x8000000fff047210 */ /* 0x002fe40007ffe0ff */
[----:B------:R-:W-:Y:S02]  /*0600*/  @!P2 IADD3 R12, PT, PT, -R12, RZ, RZ ;  /* 0x000000ff0c0ca210 */ /* 0x000fe40007ffe1ff */
[----:B------:R-:W-:Y:S01]  /*0610*/  @!P3 LOP3.LUT R12, RZ, R0, RZ, 0x33, !PT ;  /* 0x00000000ff0cb212 */ /* 0x000fe200078e33ff */
[----:B------:R-:W-:-:S03]  /*0620*/  IMAD R13, R4, R11, RZ ;  /* 0x0000000b040d7224 */ /* 0x000fc600078e02ff */
[----:B------:R-:W-:Y:S01]  /*0630*/  IABS R4, R12 ;  /* 0x0000000c00047213 */ /* 0x000fe20000000000 */
[----:B------:R-:W-:Y:S01]  /*0640*/  IMAD.HI.U32 R14, R15, R13, R14 ;  /* 0x0000000d0f0e7227 */ /* 0x000fe200078e000e */
[----:B------:R-:W-:Y:S02]  /*0650*/  ISETP.GE.AND P3, PT, R12, RZ, PT ;  /* 0x000000ff0c00720c */ /* 0x000fe40003f66270 */
[----:B------:R-:W-:Y:S02]  /*0660*/  MOV R13, R4 ;  /* 0x00000004000d7202 */ /* 0x000fe40000000f00 */
[----:B------:R-:W-:-:S03]  /*0670*/  MOV R4, R16 ;  /* 0x0000001000047202 */ /* 0x000fc60000000f00 */
[----:B------:R-:W-:-:S04]  /*0680*/  IMAD.HI.U32 R14, R14, R13, RZ ;  /* 0x0000000d0e0e7227 */ /* 0x000fc800078e00ff */
[----:B------:R-:W-:-:S05]  /*0690*/  IMAD R4, R14, R4, R13 ;  /* 0x000000040e047224 */ /* 0x000fca00078e020d */
[----:B------:R-:W-:-:S13]  /*06a0*/  ISETP.GT.U32.AND P1, PT, R11, R4, PT ;  /* 0x000000040b00720c */ /* 0x000fda0003f24070 */
[----:B------:R-:W-:Y:S02]  /*06b0*/  @!P1 IADD3 R4, PT, PT, R4, -R11, RZ ;  /* 0x8000000b04049210 */ /* 0x000fe40007ffe0ff */
[----:B------:R-:W-:Y:S02]  /*06c0*/  ISETP.NE.AND P1, PT, R6, RZ, PT ;  /* 0x000000ff0600720c */ /* 0x000fe40003f25270 */
[----:B------:R-:W-:-:S13]  /*06d0*/  ISETP.GT.U32.AND P2, PT, R11, R4, PT ;  /* 0x000000040b00720c */ /* 0x000fda0003f44070 */
[----:B------:R-:W-:-:S04]  /*06e0*/  @!P2 IADD3 R4, PT, PT, R4, -R11, RZ ;  /* 0x8000000b0404a210 */ /* 0x000fc80007ffe0ff */
[----:B------:R-:W-:Y:S02]  /*06f0*/  @!P3 IADD3 R4, PT, PT, -R4, RZ, RZ ;  /* 0x000000ff0404b210 */ /* 0x000fe40007ffe1ff */
[----:B------:R-:W-:Y:S02]  /*0700*/  @!P1 LOP3.LUT R4, RZ, R6, RZ, 0x33, !PT ;  /* 0x00000006ff049212 */ /* 0x000fe400078e33ff */
[----:B------:R-:W-:Y:S02]  /*0710*/  IADD3 R6, PT, PT, -R9, RZ, RZ ;  /* 0x000000ff09067210 */ /* 0x000fe40007ffe1ff */
[----:B------:R-:W-:-:S03]  /*0720*/  ISETP.NE.AND P1, PT, R4, RZ, PT ;  /* 0x000000ff0400720c */ /* 0x000fc60003f25270 */
[----:B------:R-:W-:-:S10]  /*0730*/  IMAD R5, R5, R6, R8 ;  /* 0x0000000605057224 */ /* 0x000fd400078e0208 */
[----:B------:R-:W0:Y:S01]  /*0740*/  @!P1 LDC.64 R14, c[0x0][0x3a8] ;  /* 0x0000ea00ff0e9b82 */ /* 0x000e220000000a00 */
[----:B--2---:R-:W-:Y:S01]  /*0750*/  @!P0 FADD R17, R10, R7 ;  /* 0x000000070a118221 */ /* 0x004fe20000000000 */
[----:B0-----:R-:W-:-:S06]  /*0760*/  @!P1 IMAD.WIDE.U32 R6, R5, 0x8, R14 ;  /* 0x0000000805069825 */ /* 0x001fcc00078e000e */
[----:B------:R-:W0:Y:S01]  /*0770*/  @!P1 LDC.64 R10, c[0x0][0x3e8] ;  /* 0x0000fa00ff0a9b82 */ /* 0x000e220000000a00 */
[----:B------:R1:W-:Y:S04]  /*0780*/  @!P0 STG.E desc[UR10][R2.64+0x4], R17 ;  /* 0x0000041102008986 */ /* 0x0003e8000c10190a */
[----:B------:R-:W2:Y:S01]  /*0790*/  @!P1 LDG.E.64 R6, desc[UR10][R6.64] ;  /* 0x0000000a06069981 */ /* 0x000ea2000c1e1b00 */
[----:B------:R-:W-:Y:S02]  /*07a0*/  IADD3 R12, PT, PT, -R12, RZ, RZ ;  /* 0x000000ff0c0c7210 */ /* 0x000fe40007ffe1ff */
[----:B------:R-:W1:Y:S03]  /*07b0*/  @!P1 LDC.64 R14, c[0x0][0x3b0] ;  /* 0x0000ec00ff0e9b82 */ /* 0x000e660000000a00 */
[----:B------:R-:W-:-:S02]  /*07c0*/  IMAD R0, R0, R12, R9 ;  /* 0x0000000c00007224 */ /* 0x000fc400078e0209 */
[----:B0-----:R-:W-:-:S06]  /*07d0*/  @!P1 IMAD.WIDE.U32 R10, R5, 0x8, R10 ;  /* 0x00000008050a9825 */ /* 0x001fcc00078e000a */
[----:B------:R-:W3:Y:S01]  /*07e0*/  @!P1 LDG.E.64 R10, desc[UR10][R10.64] ;  /* 0x0000000a0a0a9981 */ /* 0x000ee2000c1e1b00 */
[----:B--2---:R-:W-:-:S05]  /*07f0*/  @!P1 IMAD.WIDE.U32 R8, R0, 0x4, R6 ;  /* 0x0000000400089825 */ /* 0x004fca00078e0006 */
[----:B------:R-:W2:Y:S01]  /*0800*/  @!P1 LDG.E R19, desc[UR10][R8.64] ;  /* 0x0000000a08139981 */ /* 0x000ea2000c1e1900 */
[----:B-1----:R-:W-:Y:S02]  /*0810*/  @!P1 IMAD.WIDE.U32 R2, R5, 0x8, R14 ;  /* 0x0000000805029825 */ /* 0x002fe400078e000e */
[----:B------:R-:W0:Y:S02]  /*0820*/  @!P1 LDC.64 R14, c[0x0][0x3f0] ;  /* 0x0000fc00ff0e9b82 */ /* 0x000e240000000a00 */
[----:B---3--:R-:W-:-:S06]  /*0830*/  @!P1 IMAD.WIDE.U32 R12, R0, 0x4, R10 ;  /* 0x00000004000c9825 */ /* 0x008fcc00078e000a */
[----:B------:R-:W1:Y:S01]  /*0840*/  LDC.64 R10, c[0x0][0x3b8] ;  /* 0x0000ee00ff0a7b82 */ /* 0x000e620000000a00 */
[----:B--2---:R2:W-:Y:S04]  /*0850*/  @!P1 STG.E desc[UR10][R12.64], R19 ;  /* 0x000000130c009986 */ /* 0x0045e8000c10190a */
[----:B------:R-:W3:Y:S01]  /*0860*/  @!P1 LDG.E.64 R2, desc[UR10][R2.64] ;  /* 0x0000000a02029981 */ /* 0x000ee2000c1e1b00 */
[----:B0-----:R-:W-:-:S06]  /*0870*/  @!P1 IMAD.WIDE.U32 R14, R5, 0x8, R14 ;  /* 0x00000008050e9825 */ /* 0x001fcc00078e000e */
[----:B------:R-:W4:Y:S01]  /*0880*/  @!P1 LDG.E.64 R14, desc[UR10][R14.64] ;  /* 0x0000000a0e0e9981 */ /* 0x000f22000c1e1b00 */
[----:B-1----:R-:W-:Y:S01]  /*0890*/  IMAD.WIDE.U32 R10, R5, 0x8, R10 ;  /* 0x00000008050a7825 */ /* 0x002fe200078e000a */
[----:B--2---:R-:W0:Y:S03]  /*08a0*/  LDC.64 R12, c[0x0][0x3f8] ;  /* 0x0000fe00ff0c7b82 */ /* 0x004e260000000a00 */
[----:B---3--:R-:W-:-:S05]  /*08b0*/  @!P1 IMAD.WIDE.U32 R6, R0, 0x4, R2 ;  /* 0x0000000400069825 */ /* 0x008fca00078e0002 */
[----:B------:R-:W2:Y:S01]  /*08c0*/  @!P1 LDG.E R17, desc[UR10][R6.64] ;  /* 0x0000000a06119981 */ /* 0x000ea2000c1e1900 */
[----:B----4-:R-:W-:-:S05]  /*08d0*/  @!P1 IMAD.WIDE.U32 R8, R0, 0x4, R14 ;  /* 0x0000000400089825 */ /* 0x010fca00078e000e */
[----:B--2---:R1:W-:Y:S04]  /*08e0*/  @!P1 STG.E desc[UR10][R8.64], R17 ;  /* 0x0000001108009986 */ /* 0x0043e8000c10190a */
[----:B------:R-:W2:Y:S01]  /*08f0*/  LDG.E.64 R10, desc[UR10][R10.64] ;  /* 0x0000000a0a0a7981 */ /* 0x000ea2000c1e1b00 */
[----:B0-----:R-:W-:-:S06]  /*0900*/  IMAD.WIDE.U32 R12, R5, 0x8, R12 ;  /* 0x00000008050c7825 */ /* 0x001fcc00078e000c */
[----:B------:R-:W3:Y:S01]  /*0910*/  LDG.E.64 R12, desc[UR10][R12.64] ;  /* 0x0000000a0c0c7981 */ /* 0x000ee2000c1e1b00 */
[----:B-1----:R-:W0:Y:S01]  /*0920*/  LDC.64 R16, c[0x0][0x3c0] ;  /* 0x0000f000ff107b82 */ /* 0x002e220000000a00 */
[----:B--2---:R-:W-:-:S06]  /*0930*/  IMAD.WIDE.U32 R2, R0, 0x8, R10 ;  /* 0x0000000800027825 */ /* 0x004fcc00078e000a */
[----:B------:R-:W2:Y:S01]  /*0940*/  LDG.E.64 R2, desc[UR10][R2.64] ;  /* 0x0000000a02027981 */ /* 0x000ea2000c1e1b00 */
[----:B---3--:R-:W-:Y:S02]  /*0950*/  IMAD.WIDE.U32 R14, R0, 0x8, R12 ;  /* 0x00000008000e7825 */ /* 0x008fe400078e000c */
[----:B------:R-:W1:Y:S04]  /*0960*/  LDC.64 R12, c[0x0][0x400] ;  /* 0x00010000ff0c7b82 */ /* 0x000e680000000a00 */
[----:B------:R-:W3:Y:S01]  /*0970*/  LDG.E.64 R14, desc[UR10][R14.64] ;  /* 0x0000000a0e0e7981 */ /* 0x000ee2000c1e1b00 */
[----:B--2---:R-:W-:-:S05]  /*0980*/  IMAD.WIDE.U32 R6, R4, 0x4, R2 ;  /* 0x0000000404067825 */ /* 0x004fca00078e0002 */
[----:B------:R-:W2:Y:S01]  /*0990*/  LDG.E R19, desc[UR10][R6.64] ;  /* 0x0000000a06137981 */ /* 0x000ea2000c1e1900 */
[----:B0-----:R-:W-:Y:S02]  /*09a0*/  IMAD.WIDE.U32 R10, R5, 0x8, R16 ;  /* 0x00000008050a7825 */ /* 0x001fe400078e0010 */
[----:B------:R-:W0:Y:S02]  /*09b0*/  LDC.64 R16, c[0x0][0x3c8] ;  /* 0x0000f200ff107b82 */ /* 0x000e240000000a00 */
[----:B---3--:R-:W-:-:S05]  /*09c0*/  IMAD.WIDE.U32 R8, R4, 0x4, R14 ;  /* 0x0000000404087825 */ /* 0x008fca00078e000e */
[----:B--2---:R2:W-:Y:S04]  /*09d0*/  STG.E desc[UR10][R8.64], R19 ;  /* 0x0000001308007986 */ /* 0x0045e8000c10190a */
[----:B------:R-:W3:Y:S01]  /*09e0*/  LDG.E.64 R10, desc[UR10][R10.64] ;  /* 0x0000000a0a0a7981 */ /* 0x000ee2000c1e1b00 */
[----:B-1----:R-:W-:-:S06]  /*09f0*/  IMAD.WIDE.U32 R12, R5, 0x8, R12 ;  /* 0x00000008050c7825 */ /* 0x002fcc00078e000c */
[----:B------:R-:W4:Y:S01]  /*0a00*/  LDG.E.64 R12, desc[UR10][R12.64] ;  /* 0x0000000a0c0c7981 */ /* 0x000f22000c1e1b00 */
[----:B---3--:R-:W-:-:S06]  /*0a10*/  IMAD.WIDE.U32 R2, R0, 0x8, R10 ;  /* 0x0000000800027825 */ /* 0x008fcc00078e000a */
[----:B------:R-:W3:Y:S01]  /*0a20*/  LDG.E.64 R2, desc[UR10][R2.64] ;  /* 0x0000000a02027981 */ /* 0x000ee2000c1e1b00 */
[----:B----4-:R-:W-:Y:S02]  /*0a30*/  IMAD.WIDE.U32 R14, R0, 0x8, R12 ;  /* 0x00000008000e7825 */ /* 0x010fe400078e000c */
[----:B------:R-:W1:Y:S04]  /*0a40*/  LDC.64 R12, c[0x0][0x408] ;  /* 0x00010200ff0c7b82 */ /* 0x000e680000000a00 */
[----:B------:R-:W2:Y:S01]  /*0a50*/  LDG.E.64 R14, desc[UR10][R14.64] ;  /* 0x0000000a0e0e7981 */ /* 0x000ea2000c1e1b00 */
[----:B---3--:R-:W-:-:S05]  /*0a60*/  IMAD.WIDE.U32 R6, R4, 0x4, R2 ;  /* 0x0000000404067825 */ /* 0x008fca00078e0002 */
[----:B------:R-:W3:Y:S01]  /*0a70*/  LDG.E R21, desc[UR10][R6.64] ;  /* 0x0000000a06157981 */ /* 0x000ee2000c1e1900 */
[----:B0-----:R-:W-:Y:S02]  /*0a80*/  IMAD.WIDE.U32 R10, R5, 0x8, R16 ;  /* 0x00000008050a7825 */ /* 0x001fe400078e0010 */
[----:B------:R-:W0:Y:S02]  /*0a90*/  LDC.64 R16, c[0x0][0x3d0] ;  /* 0x0000f400ff107b82 */ /* 0x000e240000000a00 */
[----:B--2---:R-:W-:-:S05]  /*0aa0*/  IMAD.WIDE.U32 R8, R4, 0x4, R14 ;  /* 0x0000000404087825 */ /* 0x004fca00078e000e */
[----:B---3--:R2:W-:Y:S04]  /*0ab0*/  STG.E desc[UR10][R8.64], R21 ;  /* 0x0000001508007986 */ /* 0x0085e8000c10190a */
[----:B------:R-:W3:Y:S01]  /*0ac0*/  LDG.E.64 R10, desc[UR10][R10.64] ;  /* 0x0000000a0a0a7981 */ /* 0x000ee2000c1e1b00 */
[----:B-1----:R-:W-:-:S06]  /*0ad0*/  IMAD.WIDE.U32 R12, R5, 0x8, R12 ;  /* 0x00000008050c7825 */ /* 0x002fcc00078e000c */
[----:B------:R-:W4:Y:S01]  /*0ae0*/  LDG.E.64 R12, desc[UR10][R12.64] ;  /* 0x0000000a0c0c7981 */ /* 0x000f22000c1e1b00 */
[----:B---3--:R-:W-:-:S06]  /*0af0*/  IMAD.WIDE.U32 R2, R0, 0x8, R10 ;  /* 0x0000000800027825 */ /* 0x008fcc00078e000a */
[----:B------:R-:W3:Y:S01]  /*0b00*/  LDG.E.64 R2, desc[UR10][R2.64] ;  /* 0x0000000a02027981 */ /* 0x000ee2000c1e1b00 */
[----:B----4-:R-:W-:-:S06]  /*0b10*/  IMAD.WIDE.U32 R14, R0, 0x8, R12 ;  /* 0x00000008000e7825 */ /* 0x010fcc00078e000c */
[----:B------:R-:W2:Y:S01]  /*0b20*/  LDG.E.64 R14, desc[UR10][R14.64] ;  /* 0x0000000a0e0e7981 */ /* 0x000ea2000c1e1b00 */
[C---:B---3--:R-:W-:Y:S02]  /*0b30*/  IMAD.WIDE.U32 R6, R4.reuse, 0x4, R2 ;  /* 0x0000000404067825 */ /* 0x048fe400078e0002 */
[----:B------:R-:W1:Y:S04]  /*0b40*/  LDC.64 R2, c[0x0][0x3d8] ;  /* 0x0000f600ff027b82 */ /* 0x000e680000000a00 */
[----:B------:R-:W3:Y:S01]  /*0b50*/  LDG.E R7, desc[UR10][R6.64] ;  /* 0x0000000a06077981 */ /* 0x000ee2000c1e1900 */
[----:B--2---:R-:W-:-:S04]  /*0b60*/  IMAD.WIDE.U32 R8, R4, 0x4, R14 ;  /* 0x0000000404087825 */ /* 0x004fc800078e000e */
[C---:B0-----:R-:W-:Y:S02]  /*0b70*/  IMAD.WIDE.U32 R10, R5.reuse, 0x8, R16 ;  /* 0x00000008050a7825 */ /* 0x041fe400078e0010 */
[----:B------:R-:W0:Y:S01]  /*0b80*/  LDC.64 R16, c[0x0][0x410] ;  /* 0x00010400ff107b82 */ /* 0x000e220000000a00 */
[----:B---3--:R2:W-:Y:S04]  /*0b90*/  STG.E desc[UR10][R8.64], R7 ;  /* 0x0000000708007986 */ /* 0x0085e8000c10190a */
[----:B------:R-:W3:Y:S01]  /*0ba0*/  LDG.E.64 R10, desc[UR10][R10.64] ;  /* 0x0000000a0a0a7981 */ /* 0x000ee2000c1e1b00 */
[----:B0-----:R-:W-:-:S06]  /*0bb0*/  IMAD.WIDE.U32 R16, R5, 0x8, R16 ;  /* 0x0000000805107825 */ /* 0x001fcc00078e0010 */
[----:B------:R-:W4:Y:S01]  /*0bc0*/  LDG.E.64 R16, desc[UR10][R16.64] ;  /* 0x0000000a10107981 */ /* 0x000f22000c1e1b00 */
[----:B-1----:R-:W-:Y:S01]  /*0bd0*/  IMAD.WIDE.U32 R2, R5, 0x8, R2 ;  /* 0x0000000805027825 */ /* 0x002fe200078e0002 */
[----:B--2---:R-:W0:Y:S03]  /*0be0*/  LDC.64 R6, c[0x0][0x418] ;  /* 0x00010600ff067b82 */ /* 0x004e260000000a00 */
[----:B---3--:R-:W-:-:S06]  /*0bf0*/  IMAD.WIDE.U32 R12, R0, 0x8, R10 ;  /* 0x00000008000c7825 */ /* 0x008fcc00078e000a */
[----:B------:R-:W2:Y:S01]  /*0c00*/  LDG.E.64 R12, desc[UR10][R12.64] ;  /* 0x0000000a0c0c7981 */ /* 0x000ea2000c1e1b00 */
[----:B----4-:R-:W-:-:S06]  /*0c10*/  IMAD.WIDE.U32 R18, R0, 0x8, R16 ;  /* 0x0000000800127825 */ /* 0x010fcc00078e0010 */
[----:B------:R-:W3:Y:S01]  /*0c20*/  LDG.E.64 R18, desc[UR10][R18.64] ;  /* 0x0000000a12127981 */ /* 0x000ee2000c1e1b00 */
[----:B--2---:R-:W-:-:S05]  /*0c30*/  IMAD.WIDE.U32 R14, R4, 0x4, R12 ;  /* 0x00000004040e7825 */ /* 0x004fca00078e000c */
[----:B------:R-:W2:Y:S01]  /*0c40*/  LDG.E R21, desc[UR10][R14.64] ;  /* 0x0000000a0e157981 */ /* 0x000ea2000c1e1900 */
[----:B---3--:R-:W-:-:S05]  /*0c50*/  IMAD.WIDE.U32 R8, R4, 0x4, R18 ;  /* 0x0000000404087825 */ /* 0x008fca00078e0012 */
[----:B--2---:R1:W-:Y:S04]  /*0c60*/  STG.E desc[UR10][R8.64], R21 ;  /* 0x0000001508007986 */ /* 0x0043e8000c10190a */
[----:B------:R-:W2:Y:S01]  /*0c70*/  LDG.E.64 R10, desc[UR10][R2.64] ;  /* 0x0000000a020a7981 */ /* 0x000ea2000c1e1b00 */
[----:B0-----:R-:W-:-:S05]  /*0c80*/  IMAD.WIDE.U32 R6, R5, 0x8, R6 ;  /* 0x0000000805067825 */ /* 0x001fca00078e0006 */
[----:B------:R-:W3:Y:S01]  /*0c90*/  LDG.E.64 R12, desc[UR10][R6.64] ;  /* 0x0000000a060c7981 */ /* 0x000ee2000c1e1b00 */
[----:B--2---:R-:W-:-:S06]  /*0ca0*/  IMAD.WIDE.U32 R10, R0, 0x8, R10 ;  /* 0x00000008000a7825 */ /* 0x004fcc00078e000a */
[----:B------:R-:W2:Y:S01]  /*0cb0*/  LDG.E.64 R10, desc[UR10][R10.64] ;  /* 0x0000000a0a0a7981 */ /* 0x000ea2000c1e1b00 */
[----:B---3--:R-:W-:-:S06]  /*0cc0*/  IMAD.WIDE.U32 R14, R0, 0x8, R12 ;  /* 0x00000008000e7825 */ /* 0x008fcc00078e000c */
[----:B------:R-:W1:Y:S01]  /*0cd0*/  LDG.E.64 R14, desc[UR10][R14.64] ;  /* 0x0000000a0e0e7981 */ /* 0x000e62000c1e1b00 */
[----:B--2---:R-:W-:-:S06]  /*0ce0*/  IMAD.WIDE.U32 R12, R4, 0x8, R10 ;  /* 0x00000008040c7825 */ /* 0x004fcc00078e000a */
[----:B------:R-:W2:Y:S01]  /*0cf0*/  LDG.E.64 R12, desc[UR10][R12.64] ;  /* 0x0000000a0c0c7981 */ /* 0x000ea2000c1e1b00 */
[----:B-1----:R-:W-:-:S06]  /*0d00*/  IMAD.WIDE.U32 R8, R4, 0x8, R14 ;  /* 0x0000000804087825 */ /* 0x002fcc00078e000e */
[----:B------:R-:W3:Y:S04]  /*0d10*/  LDG.E.64 R8, desc[UR10][R8.64] ;  /* 0x0000000a08087981 */ /* 0x000ee8000c1e1b00 */
[----:B--2---:R-:W3:Y:S04]  /*0d20*/  LDG.E R5, desc[UR10][R12.64] ;  /* 0x0000000a0c057981 */ /* 0x004ee8000c1e1900 */
[----:B---3--:R0:W-:Y:S04]  /*0d30*/  STG.E desc[UR10][R8.64], R5 ;  /* 0x0000000508007986 */ /* 0x0081e8000c10190a */
[----:B------:R-:W2:Y:S04]  /*0d40*/  LDG.E.64 R16, desc[UR10][R2.64] ;  /* 0x0000000a02107981 */ /* 0x000ea8000c1e1b00 */
[----:B------:R-:W3:Y:S01]  /*0d50*/  LDG.E.64 R18, desc[UR10][R6.64] ;  /* 0x0000000a06127981 */ /* 0x000ee2000c1e1b00 */
[----:B--2---:R-:W-:-:S06]  /*0d60*/  IMAD.WIDE.U32 R16, R0, 0x8, R16 ;  /* 0x0000000800107825 */ /* 0x004fcc00078e0010 */
[----:B------:R-:W2:Y:S01]  /*0d70*/  LDG.E.64 R16, desc[UR10][R16.64] ;  /* 0x0000000a10107981 */ /* 0x000ea2000c1e1b00 */
[----:B---3--:R-:W-:-:S06]  /*0d80*/  IMAD.WIDE.U32 R18, R0, 0x8, R18 ;  /* 0x0000000800127825 */ /* 0x008fcc00078e0012 */
[----:B------:R-:W3:Y:S01]  /*0d90*/  LDG.E.64 R18, desc[UR10][R18.64] ;  /* 0x0000000a12127981 */ /* 0x000ee2000c1e1b00 */
[----:B--2---:R-:W-:-:S06]  /*0da0*/  IMAD.WIDE.U32 R10, R4, 0x8, R16 ;  /* 0x00000008040a7825 */ /* 0x004fcc00078e0010 */
[----:B------:R-:W2:Y:S01]  /*0db0*/  LDG.E.64 R10, desc[UR10][R10.64] ;  /* 0x0000000a0a0a7981 */ /* 0x000ea2000c1e1b00 */
[----:B---3--:R-:W-:-:S06]  /*0dc0*/  IMAD.WIDE.U32 R14, R4, 0x8, R18 ;  /* 0x00000008040e7825 */ /* 0x008fcc00078e0012 */
[----:B------:R-:W3:Y:S04]  /*0dd0*/  LDG.E.64 R14, desc[UR10][R14.64] ;  /* 0x0000000a0e0e7981 */ /* 0x000ee8000c1e1b00 */
[----:B--2---:R-:W3:Y:S04]  /*0de0*/  LDG.E R21, desc[UR10][R10.64+0x4] ;  /* 0x0000040a0a157981 */ /* 0x004ee8000c1e1900 */
[----:B---3--:R-:W-:Y:S04]  /*0df0*/  STG.E desc[UR10][R14.64+0x4], R21 ;  /* 0x000004150e007986 */ /* 0x008fe8000c10190a */
[----:B------:R-:W0:Y:S04]  /*0e00*/  LDG.E.64 R2, desc[UR10][R2.64] ;  /* 0x0000000a02027981 */ /* 0x000e28000c1e1b00 */
[----:B------:R-:W2:Y:S01]  /*0e10*/  LDG.E.64 R6, desc[UR10][R6.64] ;  /* 0x0000000a06067981 */ /* 0x000ea2000c1e1b00 */
[----:B0-----:R-:W-:-:S06]  /*0e20*/  IMAD.WIDE.U32 R8, R0, 0x8, R2 ;  /* 0x0000000800087825 */ /* 0x001fcc00078e0002 */
[----:B------:R-:W3:Y:S01]  /*0e30*/  LDG.E.64 R8, desc[UR10][R8.64] ;  /* 0x0000000a08087981 */ /* 0x000ee2000c1e1b00 */
[----:B--2---:R-:W-:-:S06]  /*0e40*/  IMAD.WIDE.U32 R16, R0, 0x8, R6 ;  /* 0x0000000800107825 */ /* 0x004fcc00078e0006 */
[----:B------:R-:W2:Y:S01]  /*0e50*/  LDG.E.64 R16, desc[UR10][R16.64] ;  /* 0x0000000a10107981 */ /* 0x000ea2000c1e1b00 */
[----:B---3--:R-:W-:-:S06]  /*0e60*/  IMAD.WIDE.U32 R12, R4, 0x8, R8 ;  /* 0x00000008040c7825 */ /* 0x008fcc00078e0008 */
[----:B------:R-:W3:Y:S01]  /*0e70*/  LDG.E.64 R12, desc[UR10][R12.64] ;  /* 0x0000000a0c0c7981 */ /* 0x000ee2000c1e1b00 */
[----:B--2---:R-:W-:-:S06]  /*0e80*/  IMAD.WIDE.U32 R4, R4, 0x8, R16 ;  /* 0x0000000804047825 */ /* 0x004fcc00078e0010 */
[----:B------:R-:W2:Y:S04]  /*0e90*/  LDG.E.64 R4, desc[UR10][R4.64] ;  /* 0x0000000a04047981 */ /* 0x000ea8000c1e1b00 */
[----:B---3--:R-:W2:Y:S04]  /*0ea0*/  LDG.E R11, desc[UR10][R12.64+0x8] ;  /* 0x0000080a0c0b7981 */ /* 0x008ea8000c1e1900 */
[----:B--2---:R-:W-:Y:S01]  /*0eb0*/  STG.E desc[UR10][R4.64+0x8], R11 ;  /* 0x0000080b04007986 */ /* 0x004fe2000c10190a */
[----:B------:R-:W-:Y:S05]  /*0ec0*/  EXIT ;  /* 0x000000000000794d */ /* 0x000fea0003800000 */
.L_x_509:
        /* <DEDUP_REMOVED lines=11> */
.L_x_515:


//--------------------- .nv.global.init           --------------------------
	.section	.nv.global.init,"aw",@progbits
	.align	4
.nv.global.init:
	.type		__cudart_i2opi_f,@object
	.size		__cudart_i2opi_f,(.L_5 - __cudart_i2opi_f)
__cudart_i2opi_f:
        /*0000*/ 	.byte	0x41, 0x90, 0x43, 0x3c, 0x99, 0x95, 0x62, 0xdb, 0xc0, 0xdd, 0x34, 0xf5, 0xd1, 0x57, 0x27, 0xfc
        /*0010*/ 	.byte	0x29, 0x15, 0x44, 0x4e, 0x6e, 0x83, 0xf9, 0xa2
.L_5:


//--------------------- .nv.shared.reserved.0     --------------------------
	.section	.nv.shared.reserved.0,"aw",@nobits
	.weak		__nv_reservedSMEM_offset_0_alias
	.size		__nv_reservedSMEM_offset_0_alias, 0, 64
	.other		__nv_reservedSMEM_offset_0_alias,@"STO_CUDA_RESERVED_SHARED STV_DEFAULT"
__nv_reservedSMEM_offset_0_alias:
	.zero		0
	.zero		64


//--------------------- .nv.constant0.calcWind    --------------------------
	.section	.nv.constant0.calcWind,"a",@progbits
	.sectionflags	@""
	.align	4
.nv.constant0.calcWind:
	.zero		976


//--------------------- .nv.constant0.copy        --------------------------
	.section	.nv.constant0.copy,"a",@progbits
	.sectionflags	@""
	.align	4
.nv.constant0.copy:
	.zero		1056


//--------------------- SYMBOLS --------------------------

	.type		.nv.reservedSmem.offset0,@object
	.size		.nv.reservedSmem.offset0,0x4
